	.target	sm_100a

	.elftype	@"ET_EXEC"


//--------------------- .note.nv.tkinfo           --------------------------
	.section	.note.nv.tkinfo,"",@"SHT_NOTE"
	.sectionflags	@"SHF_NOTE_NV_TKINFO"
	.tkinfo
        /*0018*/ 	.word	0x00000002
        /*0030*/ 	.string	""
        /*0030*/ 	.string	"ptxas"
        /*0030*/ 	.string	"Cuda compilation tools, release 13.0, V13.0.88"
        /*0030*/ 	.string	"Build cuda_13.0.r13.0/compiler.36424714_0"
        /*0030*/ 	.string	"-arch sm_100a -m 64 "



//--------------------- .note.nv.cuinfo           --------------------------
	.section	.note.nv.cuinfo,"",@"SHT_NOTE"
	.sectionflags	@"SHF_NOTE_NV_CUINFO"
        /*0018*/ 	.short	0x0002
        /*001a*/ 	.short	0x0064
        /*001c*/ 	.short	0x0082
	.zero		2


//--------------------- .nv.info                  --------------------------
	.section	.nv.info,"",@"SHT_CUDA_INFO"
	.align	4


	//----- nvinfo : EIATTR_REGCOUNT
	.align		4
        /*0000*/ 	.byte	0x04, 0x2f
        /*0002*/ 	.short	(.L_19 - .L_18)
	.align		4
.L_18:
        /*0004*/ 	.word	index@(_ZN7cutlass13device_kernelINS_4gemm6kernel13GemmUniversalIN4cute5tupleIJiiiiEEENS1_10collective13CollectiveMmaINS1_46MainloopSm100TmaUmmaWarpSpecializedBlockScaledILi3ELi2ELi1ENS5_IJNS4_1CILi4EEENSA_ILi1EEESC_EEEEENS5_IJNSA_ILi128EEENSA_ILi256EEESG_EEENS5_IJNS_12float_e2m1_tENS_13float_ue4m3_tEEEENS5_IJNS5_IJlSC_lEEENS4_6LayoutINS5_IJNS5_IJNS5_IJNSA_ILi32EEESB_EEEiEEENS5_IJNS5_IJNSA_ILi16EEESB_EEEiEEENS5_IJSC_iEEEEEENS5_IJSS_NS5_IJNS5_IJNSA_ILi0EEESC_EEENSA_ILi512EEEEEENS5_IJSV_iEEEEEEEEEEESK_S12_NS4_8TiledMMAINS4_8MMA_AtomIJNS4_17SM100_MMA_MXF4_SSISI_SI_fSJ_Li128ELi256ELi16ELNS4_4UMMA5MajorE0ELS17_0ELNS16_7ScaleInE0ELS18_0EEEEEENSM_INS5_IJSC_SC_SC_EEENS5_IJSV_SV_SV_EEEEENS5_IJNS4_10UnderscoreES1E_S1E_EEEEENS5_IJNS4_13SM90_TMA_LOADES1H_EEENS5_IJNS4_14ComposedLayoutINS4_7SwizzleILi3ELi4ELi3EEENS4_18smem_ptr_flag_bitsILi4EEENSM_INS5_IJNSA_ILi8EEESG_EEENS5_IJSG_SC_EEEEEEENSM_INS5_IJNS5_IJNS5_IJSO_SC_EEESR_EEESC_NS5_IJSC_SB_EEEEEENS5_IJNS5_IJNS5_IJSR_SX_EEESW_EEESV_NS5_IJSB_SX_EEEEEEEEEEEvNS4_8identityENS5_IJNS4_23SM90_TMA_LOAD_MULTICASTES24_EEENS5_IJS1S_NSM_INS5_IJNS5_IJNS5_IJSO_NSA_ILi2EEEEEESR_EEESC_S1V_EEENS5_IJS1Y_SV_NS5_IJSB_NSA_ILi1024EEEEEEEEEEEEEEvS23_EENS_8epilogue10collective18CollectiveEpilogueINS2G_23Sm100TmaWarpSpecializedILi4ELi2ELi32ELb1ELb0EEEJNS5_IJNSA_ILi64EEESG_SG_EEENS5_IJNSM_IS2L_SC_EENSM_INS5_IJSN_S26_EEENS5_IJSC_SF_EEEEEEEENS_10bfloat16_tESL_S2S_SL_NS2G_6fusion15FusionCallbacksIS2K_NS2T_17LinearCombinationIS2S_fS2S_fLNS_15FloatRoundStyleE2EEES2M_S2R_JEEENS4_5SM1004TMEM4LOAD26SM100_TMEM_LOAD_32dp32b32xES1H_NS1J_INS1K_ILi2ELi4ELi3EEENS1M_ILi16EEENSM_INS5_IJS1O_SN_EEENS5_IJSN_SC_EEEEEEENS4_39AutoVectorizingCopyWithAssumedAlignmentILi128EEENS4_14SM90_TMA_STOREES38_S3A_S3A_EEEvvEEEEvNT_6ParamsE)
        /*0008*/ 	.word	0x000000de


	//----- nvinfo : EIATTR_FRAME_SIZE
	.align		4
.L_19:
        /*000c*/ 	.byte	0x04, 0x11
        /*000e*/ 	.short	(.L_21 - .L_20)
	.align		4
.L_20:
        /*0010*/ 	.word	index@($__internal_2_$__cuda_sm10x_tcgen05_guardrail_trap_unallocated_columns_being_dealloced)
        /*0014*/ 	.word	0x00000000


	//----- nvinfo : EIATTR_FRAME_SIZE
	.align		4
.L_21:
        /*0018*/ 	.byte	0x04, 0x11
        /*001a*/ 	.short	(.L_23 - .L_22)
	.align		4
.L_22:
        /*001c*/ 	.word	index@($__internal_1_$__cuda_sm10x_tcgen05_guardrail_trap_phase_invalid_during_alloc)
        /*0020*/ 	.word	0x00000000


	//----- nvinfo : EIATTR_FRAME_SIZE
	.align		4
.L_23:
        /*0024*/ 	.byte	0x04, 0x11
        /*0026*/ 	.short	(.L_25 - .L_24)
	.align		4
.L_24:
        /*0028*/ 	.word	index@($__internal_0_$__cuda_sm10x_tcgen05_guardrail_trap_col_being_dealloced_not_returned_by_alloc)
        /*002c*/ 	.word	0x00000000


	//----- nvinfo : EIATTR_FRAME_SIZE
	.align		4
.L_25:
        /*0030*/ 	.byte	0x04, 0x11
        /*0032*/ 	.short	(.L_27 - .L_26)
	.align		4
.L_26:
        /*0034*/ 	.word	index@(_ZN7cutlass13device_kernelINS_4gemm6kernel13GemmUniversalIN4cute5tupleIJiiiiEEENS1_10collective13CollectiveMmaINS1_46MainloopSm100TmaUmmaWarpSpecializedBlockScaledILi3ELi2ELi1ENS5_IJNS4_1CILi4EEENSA_ILi1EEESC_EEEEENS5_IJNSA_ILi128EEENSA_ILi256EEESG_EEENS5_IJNS_12float_e2m1_tENS_13float_ue4m3_tEEEENS5_IJNS5_IJlSC_lEEENS4_6LayoutINS5_IJNS5_IJNS5_IJNSA_ILi32EEESB_EEEiEEENS5_IJNS5_IJNSA_ILi16EEESB_EEEiEEENS5_IJSC_iEEEEEENS5_IJSS_NS5_IJNS5_IJNSA_ILi0EEESC_EEENSA_ILi512EEEEEENS5_IJSV_iEEEEEEEEEEESK_S12_NS4_8TiledMMAINS4_8MMA_AtomIJNS4_17SM100_MMA_MXF4_SSISI_SI_fSJ_Li128ELi256ELi16ELNS4_4UMMA5MajorE0ELS17_0ELNS16_7ScaleInE0ELS18_0EEEEEENSM_INS5_IJSC_SC_SC_EEENS5_IJSV_SV_SV_EEEEENS5_IJNS4_10UnderscoreES1E_S1E_EEEEENS5_IJNS4_13SM90_TMA_LOADES1H_EEENS5_IJNS4_14ComposedLayoutINS4_7SwizzleILi3ELi4ELi3EEENS4_18smem_ptr_flag_bitsILi4EEENSM_INS5_IJNSA_ILi8EEESG_EEENS5_IJSG_SC_EEEEEEENSM_INS5_IJNS5_IJNS5_IJSO_SC_EEESR_EEESC_NS5_IJSC_SB_EEEEEENS5_IJNS5_IJNS5_IJSR_SX_EEESW_EEESV_NS5_IJSB_SX_EEEEEEEEEEEvNS4_8identityENS5_IJNS4_23SM90_TMA_LOAD_MULTICASTES24_EEENS5_IJS1S_NSM_INS5_IJNS5_IJNS5_IJSO_NSA_ILi2EEEEEESR_EEESC_S1V_EEENS5_IJS1Y_SV_NS5_IJSB_NSA_ILi1024EEEEEEEEEEEEEEvS23_EENS_8epilogue10collective18CollectiveEpilogueINS2G_23Sm100TmaWarpSpecializedILi4ELi2ELi32ELb1ELb0EEEJNS5_IJNSA_ILi64EEESG_SG_EEENS5_IJNSM_IS2L_SC_EENSM_INS5_IJSN_S26_EEENS5_IJSC_SF_EEEEEEEENS_10bfloat16_tESL_S2S_SL_NS2G_6fusion15FusionCallbacksIS2K_NS2T_17LinearCombinationIS2S_fS2S_fLNS_15FloatRoundStyleE2EEES2M_S2R_JEEENS4_5SM1004TMEM4LOAD26SM100_TMEM_LOAD_32dp32b32xES1H_NS1J_INS1K_ILi2ELi4ELi3EEENS1M_ILi16EEENSM_INS5_IJS1O_SN_EEENS5_IJSN_SC_EEEEEEENS4_39AutoVectorizingCopyWithAssumedAlignmentILi128EEENS4_14SM90_TMA_STOREES38_S3A_S3A_EEEvvEEEEvNT_6ParamsE)
        /*0038*/ 	.word	0x00000000


	//----- nvinfo : EIATTR_MIN_STACK_SIZE
	.align		4
.L_27:
        /*003c*/ 	.byte	0x04, 0x12
        /*003e*/ 	.short	(.L_29 - .L_28)
	.align		4
.L_28:
        /*0040*/ 	.word	index@(_ZN7cutlass13device_kernelINS_4gemm6kernel13GemmUniversalIN4cute5tupleIJiiiiEEENS1_10collective13CollectiveMmaINS1_46MainloopSm100TmaUmmaWarpSpecializedBlockScaledILi3ELi2ELi1ENS5_IJNS4_1CILi4EEENSA_ILi1EEESC_EEEEENS5_IJNSA_ILi128EEENSA_ILi256EEESG_EEENS5_IJNS_12float_e2m1_tENS_13float_ue4m3_tEEEENS5_IJNS5_IJlSC_lEEENS4_6LayoutINS5_IJNS5_IJNS5_IJNSA_ILi32EEESB_EEEiEEENS5_IJNS5_IJNSA_ILi16EEESB_EEEiEEENS5_IJSC_iEEEEEENS5_IJSS_NS5_IJNS5_IJNSA_ILi0EEESC_EEENSA_ILi512EEEEEENS5_IJSV_iEEEEEEEEEEESK_S12_NS4_8TiledMMAINS4_8MMA_AtomIJNS4_17SM100_MMA_MXF4_SSISI_SI_fSJ_Li128ELi256ELi16ELNS4_4UMMA5MajorE0ELS17_0ELNS16_7ScaleInE0ELS18_0EEEEEENSM_INS5_IJSC_SC_SC_EEENS5_IJSV_SV_SV_EEEEENS5_IJNS4_10UnderscoreES1E_S1E_EEEEENS5_IJNS4_13SM90_TMA_LOADES1H_EEENS5_IJNS4_14ComposedLayoutINS4_7SwizzleILi3ELi4ELi3EEENS4_18smem_ptr_flag_bitsILi4EEENSM_INS5_IJNSA_ILi8EEESG_EEENS5_IJSG_SC_EEEEEEENSM_INS5_IJNS5_IJNS5_IJSO_SC_EEESR_EEESC_NS5_IJSC_SB_EEEEEENS5_IJNS5_IJNS5_IJSR_SX_EEESW_EEESV_NS5_IJSB_SX_EEEEEEEEEEEvNS4_8identityENS5_IJNS4_23SM90_TMA_LOAD_MULTICASTES24_EEENS5_IJS1S_NSM_INS5_IJNS5_IJNS5_IJSO_NSA_ILi2EEEEEESR_EEESC_S1V_EEENS5_IJS1Y_SV_NS5_IJSB_NSA_ILi1024EEEEEEEEEEEEEEvS23_EENS_8epilogue10collective18CollectiveEpilogueINS2G_23Sm100TmaWarpSpecializedILi4ELi2ELi32ELb1ELb0EEEJNS5_IJNSA_ILi64EEESG_SG_EEENS5_IJNSM_IS2L_SC_EENSM_INS5_IJSN_S26_EEENS5_IJSC_SF_EEEEEEEENS_10bfloat16_tESL_S2S_SL_NS2G_6fusion15FusionCallbacksIS2K_NS2T_17LinearCombinationIS2S_fS2S_fLNS_15FloatRoundStyleE2EEES2M_S2R_JEEENS4_5SM1004TMEM4LOAD26SM100_TMEM_LOAD_32dp32b32xES1H_NS1J_INS1K_ILi2ELi4ELi3EEENS1M_ILi16EEENSM_INS5_IJS1O_SN_EEENS5_IJSN_SC_EEEEEEENS4_39AutoVectorizingCopyWithAssumedAlignmentILi128EEENS4_14SM90_TMA_STOREES38_S3A_S3A_EEEvvEEEEvNT_6ParamsE)
        /*0044*/ 	.word	0x00000000
.L_29:


//--------------------- .nv.compat                --------------------------
	.section	.nv.compat,"",@"SHT_CUDA_COMPAT_INFO"
	.align	4
        /*0000*/ 	.byte	0x02, 0x09, 0x01, 0x00, 0x02, 0x02, 0x02, 0x00, 0x02, 0x05, 0x05, 0x00, 0x03, 0x07, 0x01, 0x01
        /*0010*/ 	.byte	0x02, 0x03, 0x01, 0x00, 0x02, 0x06, 0x01, 0x00, 0x04, 0x0b, 0x08, 0x00, 0x09, 0x00, 0x00, 0x00
        /*0020*/ 	.byte	0x00, 0x00, 0x00, 0x00


//--------------------- .nv.info._ZN7cutlass13device_kernelINS_4gemm6kernel13GemmUniversalIN4cute5tupleIJiiiiEEENS1_10collective13CollectiveMmaINS1_46MainloopSm100TmaUmmaWarpSpecializedBlockScaledILi3ELi2ELi1ENS5_IJNS4_1CILi4EEENSA_ILi1EEESC_EEEEENS5_IJNSA_ILi128EEENSA_ILi256EEESG_EEENS5_IJNS_12float_e2m1_tENS_13float_ue4m3_tEEEENS5_IJNS5_IJlSC_lEEENS4_6LayoutINS5_IJNS5_IJNS5_IJNSA_ILi32EEESB_EEEiEEENS5_IJNS5_IJNSA_ILi16EEESB_EEEiEEENS5_IJSC_iEEEEEENS5_IJSS_NS5_IJNS5_IJNSA_ILi0EEESC_EEENSA_ILi512EEEEEENS5_IJSV_iEEEEEEEEEEESK_S12_NS4_8TiledMMAINS4_8MMA_AtomIJNS4_17SM100_MMA_MXF4_SSISI_SI_fSJ_Li128ELi256ELi16ELNS4_4UMMA5MajorE0ELS17_0ELNS16_7ScaleInE0ELS18_0EEEEEENSM_INS5_IJSC_SC_SC_EEENS5_IJSV_SV_SV_EEEEENS5_IJNS4_10UnderscoreES1E_S1E_EEEEENS5_IJNS4_13SM90_TMA_LOADES1H_EEENS5_IJNS4_14ComposedLayoutINS4_7SwizzleILi3ELi4ELi3EEENS4_18smem_ptr_flag_bitsILi4EEENSM_INS5_IJNSA_ILi8EEESG_EEENS5_IJSG_SC_EEEEEEENSM_INS5_IJNS5_IJNS5_IJSO_SC_EEESR_EEESC_NS5_IJSC_SB_EEEEEENS5_IJNS5_IJNS5_IJSR_SX_EEESW_EEESV_NS5_IJSB_SX_EEEEEEEEEEEvNS4_8identityENS5_IJNS4_23SM90_TMA_LOAD_MULTICASTES24_EEENS5_IJS1S_NSM_INS5_IJNS5_IJNS5_IJSO_NSA_ILi2EEEEEESR_EEESC_S1V_EEENS5_IJS1Y_SV_NS5_IJSB_NSA_ILi1024EEEEEEEEEEEEEEvS23_EENS_8epilogue10collective18CollectiveEpilogueINS2G_23Sm100TmaWarpSpecializedILi4ELi2ELi32ELb1ELb0EEEJNS5_IJNSA_ILi64EEESG_SG_EEENS5_IJNSM_IS2L_SC_EENSM_INS5_IJSN_S26_EEENS5_IJSC_SF_EEEEEEEENS_10bfloat16_tESL_S2S_SL_NS2G_6fusion15FusionCallbacksIS2K_NS2T_17LinearCombinationIS2S_fS2S_fLNS_15FloatRoundStyleE2EEES2M_S2R_JEEENS4_5SM1004TMEM4LOAD26SM100_TMEM_LOAD_32dp32b32xES1H_NS1J_INS1K_ILi2ELi4ELi3EEENS1M_ILi16EEENSM_INS5_IJS1O_SN_EEENS5_IJSN_SC_EEEEEEENS4_39AutoVectorizingCopyWithAssumedAlignmentILi128EEENS4_14SM90_TMA_STOREES38_S3A_S3A_EEEvvEEEEvNT_6ParamsE --------------------------
	.section	.nv.info._ZN7cutlass13device_kernelINS_4gemm6kernel13GemmUniversalIN4cute5tupleIJiiiiEEENS1_10collective13CollectiveMmaINS1_46MainloopSm100TmaUmmaWarpSpecializedBlockScaledILi3ELi2ELi1ENS5_IJNS4_1CILi4EEENSA_ILi1EEESC_EEEEENS5_IJNSA_ILi128EEENSA_ILi256EEESG_EEENS5_IJNS_12float_e2m1_tENS_13float_ue4m3_tEEEENS5_IJNS5_IJlSC_lEEENS4_6LayoutINS5_IJNS5_IJNS5_IJNSA_ILi32EEESB_EEEiEEENS5_IJNS5_IJNSA_ILi16EEESB_EEEiEEENS5_IJSC_iEEEEEENS5_IJSS_NS5_IJNS5_IJNSA_ILi0EEESC_EEENSA_ILi512EEEEEENS5_IJSV_iEEEEEEEEEEESK_S12_NS4_8TiledMMAINS4_8MMA_AtomIJNS4_17SM100_MMA_MXF4_SSISI_SI_fSJ_Li128ELi256ELi16ELNS4_4UMMA5MajorE0ELS17_0ELNS16_7ScaleInE0ELS18_0EEEEEENSM_INS5_IJSC_SC_SC_EEENS5_IJSV_SV_SV_EEEEENS5_IJNS4_10UnderscoreES1E_S1E_EEEEENS5_IJNS4_13SM90_TMA_LOADES1H_EEENS5_IJNS4_14ComposedLayoutINS4_7SwizzleILi3ELi4ELi3EEENS4_18smem_ptr_flag_bitsILi4EEENSM_INS5_IJNSA_ILi8EEESG_EEENS5_IJSG_SC_EEEEEEENSM_INS5_IJNS5_IJNS5_IJSO_SC_EEESR_EEESC_NS5_IJSC_SB_EEEEEENS5_IJNS5_IJNS5_IJSR_SX_EEESW_EEESV_NS5_IJSB_SX_EEEEEEEEEEEvNS4_8identityENS5_IJNS4_23SM90_TMA_LOAD_MULTICASTES24_EEENS5_IJS1S_NSM_INS5_IJNS5_IJNS5_IJSO_NSA_ILi2EEEEEESR_EEESC_S1V_EEENS5_IJS1Y_SV_NS5_IJSB_NSA_ILi1024EEEEEEEEEEEEEEvS23_EENS_8epilogue10collective18CollectiveEpilogueINS2G_23Sm100TmaWarpSpecializedILi4ELi2ELi32ELb1ELb0EEEJNS5_IJNSA_ILi64EEESG_SG_EEENS5_IJNSM_IS2L_SC_EENSM_INS5_IJSN_S26_EEENS5_IJSC_SF_EEEEEEEENS_10bfloat16_tESL_S2S_SL_NS2G_6fusion15FusionCallbacksIS2K_NS2T_17LinearCombinationIS2S_fS2S_fLNS_15FloatRoundStyleE2EEES2M_S2R_JEEENS4_5SM1004TMEM4LOAD26SM100_TMEM_LOAD_32dp32b32xES1H_NS1J_INS1K_ILi2ELi4ELi3EEENS1M_ILi16EEENSM_INS5_IJS1O_SN_EEENS5_IJSN_SC_EEEEEEENS4_39AutoVectorizingCopyWithAssumedAlignmentILi128EEENS4_14SM90_TMA_STOREES38_S3A_S3A_EEEvvEEEEvNT_6ParamsE,"",@"SHT_CUDA_INFO"
	.sectionflags	@""
	.align	4


	//----- nvinfo : EIATTR_CUDA_API_VERSION
	.align		4
        /*0000*/ 	.byte	0x04, 0x37
        /*0002*/ 	.short	(.L_31 - .L_30)
.L_30:
        /*0004*/ 	.word	0x00000082


	//----- nvinfo : EIATTR_KPARAM_INFO
	.align		4
.L_31:
        /*0008*/ 	.byte	0x04, 0x17
        /*000a*/ 	.short	(.L_33 - .L_32)
.L_32:
        /*000c*/ 	.word	0x00000000
        /*0010*/ 	.short	0x0000
        /*0012*/ 	.short	0x0000
        /*0014*/ 	.byte	0x00, 0xf0, 0x01, 0x30


	//----- nvinfo : EIATTR_AT_ENTRY_FRAGMENTS
	.align		4
.L_33:
        /*0018*/ 	.byte	0x04, 0x4f
        /*001a*/ 	.short	(.L_35 - .L_34)


	//   ....[0]....
.L_34:
        /*001c*/ 	.word	0x00000006


	//----- nvinfo : EIATTR_RESERVED_SMEM_USED
	.align		4
.L_35:
        /*0020*/ 	.byte	0x01, 0x41
	.zero		2


	//----- nvinfo : EIATTR_SPARSE_MMA_MASK
	.align		4
        /*0024*/ 	.byte	0x03, 0x50
        /*0026*/ 	.short	0x0000


	//----- nvinfo : EIATTR_TCGEN05_1CTA_USED
	.align		4
        /*0028*/ 	.byte	0x01, 0x51
	.zero		2


	//----- nvinfo : EIATTR_MAXREG_COUNT
	.align		4
        /*002c*/ 	.byte	0x03, 0x1b
        /*002e*/ 	.short	0x00ff


	//----- nvinfo : EIATTR_NUM_BARRIERS
	.align		4
        /*0030*/ 	.byte	0x02, 0x4c
        /*0032*/ 	.byte	0x07
	.zero		1


	//----- nvinfo : EIATTR_EXTERNS
	.align		4
        /*0034*/ 	.byte	0x04, 0x0f
        /*0036*/ 	.short	(.L_37 - .L_36)


	//   ....[0]....
	.align		4
.L_36:
        /*0038*/ 	.word	index@(__assertfail)


	//----- nvinfo : EIATTR_MERCURY_ISA_VERSION
	.align		4
.L_37:
        /*003c*/ 	.byte	0x03, 0x5f
        /*003e*/ 	.short	0x0101


	//----- nvinfo : EIATTR_INT_WARP_WIDE_INSTR_OFFSETS
	.align		4
        /*0040*/ 	.byte	0x04, 0x31
        /*0042*/ 	.short	(.L_39 - .L_38)


	//   ....[0]....
.L_38:
        /*0044*/ 	.word	0x00000d60


	//   ....[1]....
        /*0048*/ 	.word	0x00000e20


	//   ....[2]....
        /*004c*/ 	.word	0x00004950


	//   ....[3]....
        /*0050*/ 	.word	0x00004970


	//   ....[4]....
        /*0054*/ 	.word	0x000049a0


	//   ....[5]....
        /*0058*/ 	.word	0x000055e0


	//   ....[6]....
        /*005c*/ 	.word	0x00005680


	//   ....[7]....
        /*0060*/ 	.word	0x00005730


	//   ....[8]....
        /*0064*/ 	.word	0x000057a0


	//   ....[9]....
        /*0068*/ 	.word	0x00005850


	//   ....[10]....
        /*006c*/ 	.word	0x00005920


	//   ....[11]....
        /*0070*/ 	.word	0x000059a0


	//   ....[12]....
        /*0074*/ 	.word	0x00005a30


	//   ....[13]....
        /*0078*/ 	.word	0x00005b10


	//   ....[14]....
        /*007c*/ 	.word	0x00005b80


	//   ....[15]....
        /*0080*/ 	.word	0x00005c40


	//   ....[16]....
        /*0084*/ 	.word	0x00005cf0


	//   ....[17]....
        /*0088*/ 	.word	0x00005d70


	//   ....[18]....
        /*008c*/ 	.word	0x00005e00


	//   ....[19]....
        /*0090*/ 	.word	0x00005ef0


	//   ....[20]....
        /*0094*/ 	.word	0x00005f60


	//   ....[21]....
        /*0098*/ 	.word	0x000060c0


	//   ....[22]....
        /*009c*/ 	.word	0x000060f0


	//   ....[23]....
        /*00a0*/ 	.word	0x00006160


	//   ....[24]....
        /*00a4*/ 	.word	0x00006210


	//   ....[25]....
        /*00a8*/ 	.word	0x000062e0


	//   ....[26]....
        /*00ac*/ 	.word	0x00006380


	//   ....[27]....
        /*00b0*/ 	.word	0x00006440


	//   ....[28]....
        /*00b4*/ 	.word	0x00006540


	//----- nvinfo : EIATTR_COOP_GROUP_MASK_REGIDS
	.align		4
.L_39:
        /*00b8*/ 	.byte	0x04, 0x29
        /*00ba*/ 	.short	(.L_41 - .L_40)


	//   ....[0]....
.L_40:
        /*00bc*/ 	.word	0xffffffff


	//   ....[1]....
        /*00c0*/ 	.word	0xffffffff


	//   ....[2]....
        /*00c4*/ 	.word	0xffffffff


	//   ....[3]....
        /*00c8*/ 	.word	0xffffffff


	//   ....[4]....
        /*00cc*/ 	.word	0xffffffff


	//   ....[5]....
        /*00d0*/ 	.word	0xffffffff


	//   ....[6]....
        /*00d4*/ 	.word	0xffffffff


	//   ....[7]....
        /*00d8*/ 	.word	0xffffffff


	//   ....[8]....
        /*00dc*/ 	.word	0xffffffff


	//   ....[9]....
        /*00e0*/ 	.word	0xffffffff


	//   ....[10]....
        /*00e4*/ 	.word	0xffffffff


	//   ....[11]....
        /*00e8*/ 	.word	0xffffffff


	//   ....[12]....
        /*00ec*/ 	.word	0xffffffff


	//   ....[13]....
        /*00f0*/ 	.word	0xffffffff


	//----- nvinfo : EIATTR_COOP_GROUP_INSTR_OFFSETS
	.align		4
.L_41:
        /*00f4*/ 	.byte	0x04, 0x28
        /*00f6*/ 	.short	(.L_43 - .L_42)


	//   ....[0]....
.L_42:
        /*00f8*/ 	.word	0x00000080


	//   ....[1]....
        /*00fc*/ 	.word	0x00000550


	//   ....[2]....
        /*0100*/ 	.word	0x000006d0


	//   ....[3]....
        /*0104*/ 	.word	0x00000870


	//   ....[4]....
        /*0108*/ 	.word	0x00000970


	//   ....[5]....
        /*010c*/ 	.word	0x00000ae0


	//   ....[6]....
        /*0110*/ 	.word	0x00000c20


	//   ....[7]....
        /*0114*/ 	.word	0x00000e90


	//   ....[8]....
        /*0118*/ 	.word	0x000023f0


	//   ....[9]....
        /*011c*/ 	.word	0x00003250


	//   ....[10]....
        /*0120*/ 	.word	0x00003460


	//   ....[11]....
        /*0124*/ 	.word	0x00003490


	//   ....[12]....
        /*0128*/ 	.word	0x00004830


	//   ....[13]....
        /*012c*/ 	.word	0x00004a60


	//----- nvinfo : EIATTR_VRC_CTA_INIT_COUNT
	.align		4
.L_43:
        /*0130*/ 	.byte	0x02, 0x4a
        /*0132*/ 	.byte	0x80
	.zero		1


	//----- nvinfo : EIATTR_SYSCALL_OFFSETS
	.align		4
        /*0134*/ 	.byte	0x04, 0x46
        /*0136*/ 	.short	(.L_45 - .L_44)


	//   ....[0]....
.L_44:
        /*0138*/ 	.word	0x00007130


	//   ....[1]....
        /*013c*/ 	.word	0x00007220


	//   ....[2]....
        /*0140*/ 	.word	0x00007df0


	//   ....[3]....
        /*0144*/ 	.word	0x00007f60


	//   ....[4]....
        /*0148*/ 	.word	0x00009420


	//   ....[5]....
        /*014c*/ 	.word	0x00009590


	//   ....[6]....
        /*0150*/ 	.word	0x0000aab0


	//   ....[7]....
        /*0154*/ 	.word	0x0000ac20


	//   ....[8]....
        /*0158*/ 	.word	0x0000c0d0


	//   ....[9]....
        /*015c*/ 	.word	0x0000c240


	//   ....[10]....
        /*0160*/ 	.word	0x0000d750


	//   ....[11]....
        /*0164*/ 	.word	0x0000d8c0


	//   ....[12]....
        /*0168*/ 	.word	0x0000ed90


	//   ....[13]....
        /*016c*/ 	.word	0x0000ef00


	//   ....[14]....
        /*0170*/ 	.word	0x00010400


	//   ....[15]....
        /*0174*/ 	.word	0x00010570


	//   ....[16]....
        /*0178*/ 	.word	0x000119d0


	//   ....[17]....
        /*017c*/ 	.word	0x00011b40


	//----- nvinfo : EIATTR_MBARRIER_INSTR_OFFSETS
	.align		4
.L_45:
        /*0180*/ 	.byte	0x04, 0x39
        /*0182*/ 	.short	(.L_47 - .L_46)


	//   ....[0]....
.L_46:
        /*0184*/ 	.word	0x00000660
        /*0188*/ 	.word	0x000000ff
        /*018c*/ 	.word	0x00000000
        /*0190*/ 	.short	0x0100
        /*0192*/ 	.byte	0x04
	.zero		1


	//   ....[1]....
        /*0194*/ 	.word	0x00000670
        /*0198*/ 	.word	0x000000ff
        /*019c*/ 	.word	0x00000018
        /*01a0*/ 	.short	0x0100
        /*01a2*/ 	.byte	0x04
	.zero		1


	//   ....[2]....
        /*01a4*/ 	.word	0x00000680
        /*01a8*/ 	.word	0x000000ff
        /*01ac*/ 	.word	0x00000008
        /*01b0*/ 	.short	0x0100
        /*01b2*/ 	.byte	0x04
	.zero		1


	//   ....[3]....
        /*01b4*/ 	.word	0x00000690
        /*01b8*/ 	.word	0x000000ff
        /*01bc*/ 	.word	0x00000020
        /*01c0*/ 	.short	0x0100
        /*01c2*/ 	.byte	0x04
	.zero		1


	//   ....[4]....
        /*01c4*/ 	.word	0x000006a0
        /*01c8*/ 	.word	0x000000ff
        /*01cc*/ 	.word	0x00000010
        /*01d0*/ 	.short	0x0100
        /*01d2*/ 	.byte	0x04
	.zero		1


	//   ....[5]....
        /*01d4*/ 	.word	0x000006b0
        /*01d8*/ 	.word	0x000000ff
        /*01dc*/ 	.word	0x00000028
        /*01e0*/ 	.short	0x0100
        /*01e2*/ 	.byte	0x04
	.zero		1


	//   ....[6]....
        /*01e4*/ 	.word	0x000007e0
        /*01e8*/ 	.word	0x000000ff
        /*01ec*/ 	.word	0x00000030
        /*01f0*/ 	.short	0x0100
        /*01f2*/ 	.byte	0x04
	.zero		1


	//   ....[7]....
        /*01f4*/ 	.word	0x000007f0
        /*01f8*/ 	.word	0x000000ff
        /*01fc*/ 	.word	0x00000050
        /*0200*/ 	.short	0x0100
        /*0202*/ 	.byte	0x04
	.zero		1


	//   ....[8]....
        /*0204*/ 	.word	0x00000800
        /*0208*/ 	.word	0x000000ff
        /*020c*/ 	.word	0x00000038
        /*0210*/ 	.short	0x0100
        /*0212*/ 	.byte	0x04
	.zero		1


	//   ....[9]....
        /*0214*/ 	.word	0x00000810
        /*0218*/ 	.word	0x000000ff
        /*021c*/ 	.word	0x00000058
        /*0220*/ 	.short	0x0100
        /*0222*/ 	.byte	0x04
	.zero		1


	//   ....[10]....
        /*0224*/ 	.word	0x00000820
        /*0228*/ 	.word	0x000000ff
        /*022c*/ 	.word	0x00000040
        /*0230*/ 	.short	0x0100
        /*0232*/ 	.byte	0x04
	.zero		1


	//   ....[11]....
        /*0234*/ 	.word	0x00000830
        /*0238*/ 	.word	0x000000ff
        /*023c*/ 	.word	0x00000060
        /*0240*/ 	.short	0x0100
        /*0242*/ 	.byte	0x04
	.zero		1


	//   ....[12]....
        /*0244*/ 	.word	0x00000840
        /*0248*/ 	.word	0x000000ff
        /*024c*/ 	.word	0x00000048
        /*0250*/ 	.short	0x0100
        /*0252*/ 	.byte	0x04
	.zero		1


	//   ....[13]....
        /*0254*/ 	.word	0x00000850
        /*0258*/ 	.word	0x000000ff
        /*025c*/ 	.word	0x00000068
        /*0260*/ 	.short	0x0100
        /*0262*/ 	.byte	0x04
	.zero		1


	//   ....[14]....
        /*0264*/ 	.word	0x00000940
        /*0268*/ 	.word	0x000000ff
        /*026c*/ 	.word	0x00000070
        /*0270*/ 	.short	0x0100
        /*0272*/ 	.byte	0x06
	.zero		1


	//   ....[15]....
        /*0274*/ 	.word	0x00000950
        /*0278*/ 	.word	0x000000ff
        /*027c*/ 	.word	0x00000078
        /*0280*/ 	.short	0x0100
        /*0282*/ 	.byte	0x06
	.zero		1


	//   ....[16]....
        /*0284*/ 	.word	0x00000a90
        /*0288*/ 	.word	0x000000ff
        /*028c*/ 	.word	0x00000080
        /*0290*/ 	.short	0x0100
        /*0292*/ 	.byte	0x06
	.zero		1


	//   ....[17]....
        /*0294*/ 	.word	0x00000aa0
        /*0298*/ 	.word	0x000000ff
        /*029c*/ 	.word	0x00000090
        /*02a0*/ 	.short	0x0100
        /*02a2*/ 	.byte	0x06
	.zero		1


	//   ....[18]....
        /*02a4*/ 	.word	0x00000ab0
        /*02a8*/ 	.word	0x000000ff
        /*02ac*/ 	.word	0x00000088
        /*02b0*/ 	.short	0x0100
        /*02b2*/ 	.byte	0x06
	.zero		1


	//   ....[19]....
        /*02b4*/ 	.word	0x00000ac0
        /*02b8*/ 	.word	0x000000ff
        /*02bc*/ 	.word	0x00000098
        /*02c0*/ 	.short	0x0100
        /*02c2*/ 	.byte	0x06
	.zero		1


	//   ....[20]....
        /*02c4*/ 	.word	0x00000bf0
        /*02c8*/ 	.word	0x000000ff
        /*02cc*/ 	.word	0x000000a0
        /*02d0*/ 	.short	0x0100
        /*02d2*/ 	.byte	0x04
	.zero		1


	//   ....[21]....
        /*02d4*/ 	.word	0x00000c00
        /*02d8*/ 	.word	0x000000ff
        /*02dc*/ 	.word	0x000000a8
        /*02e0*/ 	.short	0x0100
        /*02e2*/ 	.byte	0x04
	.zero		1


	//   ....[22]....
        /*02e4*/ 	.word	0x00000d00
        /*02e8*/ 	.word	0x000000ff
        /*02ec*/ 	.word	0x000000b0
        /*02f0*/ 	.short	0x0100
        /*02f2*/ 	.byte	0x04
	.zero		1


	//   ....[23]....
        /*02f4*/ 	.word	0x00000d10
        /*02f8*/ 	.word	0x000000ff
        /*02fc*/ 	.word	0x000000c0
        /*0300*/ 	.short	0x0100
        /*0302*/ 	.byte	0x04
	.zero		1


	//   ....[24]....
        /*0304*/ 	.word	0x00000d20
        /*0308*/ 	.word	0x000000ff
        /*030c*/ 	.word	0x000000b8
        /*0310*/ 	.short	0x0100
        /*0312*/ 	.byte	0x04
	.zero		1


	//   ....[25]....
        /*0314*/ 	.word	0x00000d30
        /*0318*/ 	.word	0x000000ff
        /*031c*/ 	.word	0x000000c8
        /*0320*/ 	.short	0x0100
        /*0322*/ 	.byte	0x04
	.zero		1


	//   ....[26]....
        /*0324*/ 	.word	0x00000e40
        /*0328*/ 	.word	0x000000ff
        /*032c*/ 	.word	0x000000d0
        /*0330*/ 	.short	0x0100
        /*0332*/ 	.byte	0x06
	.zero		1


	//   ....[27]....
        /*0334*/ 	.word	0x000019d0
        /*0338*/ 	.word	0x00000000
        /*033c*/ 	.word	0x000000c0
        /*0340*/ 	.short	0x010a
        /*0342*/ 	.byte	0xff
	.zero		1


	//   ....[28]....
        /*0344*/ 	.word	0x000019f0
        /*0348*/ 	.word	0x00000000
        /*034c*/ 	.word	0x000000b0
        /*0350*/ 	.short	0x0101
        /*0352*/ 	.byte	0xff
	.zero		1


	//   ....[29]....
        /*0354*/ 	.word	0x00001ab0
        /*0358*/ 	.word	0x000000ff
        /*035c*/ 	.word	0x00000018
        /*0360*/ 	.short	0x010a
        /*0362*/ 	.byte	0x04
	.zero		1


	//   ....[30]....
        /*0364*/ 	.word	0x00001b40
        /*0368*/ 	.word	0x000000ff
        /*036c*/ 	.word	0x00000018
        /*0370*/ 	.short	0x010a
        /*0372*/ 	.byte	0x21
	.zero		1


	//   ....[31]....
        /*0374*/ 	.word	0x00001c80
        /*0378*/ 	.word	0x000000ff
        /*037c*/ 	.word	0x00000018
        /*0380*/ 	.short	0x010a
        /*0382*/ 	.byte	0x05
	.zero		1


	//   ....[32]....
        /*0384*/ 	.word	0x00001f60
        /*0388*/ 	.word	0x000000ff
        /*038c*/ 	.word	0x00000078
        /*0390*/ 	.short	0x0101
        /*0392*/ 	.byte	0x07
	.zero		1


	//   ....[33]....
        /*0394*/ 	.word	0x00001f80
        /*0398*/ 	.word	0x000000ff
        /*039c*/ 	.word	0x00000018
        /*03a0*/ 	.short	0x010a
        /*03a2*/ 	.byte	0x04
	.zero		1


	//   ....[34]....
        /*03a4*/ 	.word	0x00002000
        /*03a8*/ 	.word	0x000000ff
        /*03ac*/ 	.word	0x00000018
        /*03b0*/ 	.short	0x010a
        /*03b2*/ 	.byte	0x21
	.zero		1


	//   ....[35]....
        /*03b4*/ 	.word	0x00002140
        /*03b8*/ 	.word	0x000000ff
        /*03bc*/ 	.word	0x00000018
        /*03c0*/ 	.short	0x010a
        /*03c2*/ 	.byte	0x04
	.zero		1


	//   ....[36]....
        /*03c4*/ 	.word	0x00002420
        /*03c8*/ 	.word	0x00000003
        /*03cc*/ 	.word	0x00000080
        /*03d0*/ 	.short	0x010a
        /*03d2*/ 	.byte	0xff
	.zero		1


	//   ....[37]....
        /*03d4*/ 	.word	0x00002570
        /*03d8*/ 	.word	0x00000000
        /*03dc*/ 	.word	0x00000000
        /*03e0*/ 	.short	0x0101
        /*03e2*/ 	.byte	0xff
	.zero		1


	//   ....[38]....
        /*03e4*/ 	.word	0x00002b30
        /*03e8*/ 	.word	0x000000ff
        /*03ec*/ 	.word	0x00000000
        /*03f0*/ 	.short	0x010a
        /*03f2*/ 	.byte	0x04
	.zero		1


	//   ....[39]....
        /*03f4*/ 	.word	0x00002bc0
        /*03f8*/ 	.word	0x000000ff
        /*03fc*/ 	.word	0x00000000
        /*0400*/ 	.short	0x010a
        /*0402*/ 	.byte	0x05
	.zero		1


	//   ....[40]....
        /*0404*/ 	.word	0x00002c60
        /*0408*/ 	.word	0x00000000
        /*040c*/ 	.word	0x00000000
        /*0410*/ 	.short	0x010a
        /*0412*/ 	.byte	0xff
	.zero		1


	//   ....[41]....
        /*0414*/ 	.word	0x00002da0
        /*0418*/ 	.word	0x00000002
        /*041c*/ 	.word	0x000000b0
        /*0420*/ 	.short	0x010a
        /*0422*/ 	.byte	0xff
	.zero		1


	//   ....[42]....
        /*0424*/ 	.word	0x00002e00
        /*0428*/ 	.word	0x00000004
        /*042c*/ 	.word	0x00000000
        /*0430*/ 	.short	0x0101
        /*0432*/ 	.byte	0xff
	.zero		1


	//   ....[43]....
        /*0434*/ 	.word	0x00002e20
        /*0438*/ 	.word	0x000000ff
        /*043c*/ 	.word	0x00000090
        /*0440*/ 	.short	0x010a
        /*0442*/ 	.byte	0x04
	.zero		1


	//   ....[44]....
        /*0444*/ 	.word	0x00002f40
        /*0448*/ 	.word	0x00000002
        /*044c*/ 	.word	0x00000080
        /*0450*/ 	.short	0x010a
        /*0452*/ 	.byte	0xff
	.zero		1


	//   ....[45]....
        /*0454*/ 	.word	0x00003050
        /*0458*/ 	.word	0x00000002
        /*045c*/ 	.word	0x00000000
        /*0460*/ 	.short	0x0101
        /*0462*/ 	.byte	0xff
	.zero		1


	//   ....[46]....
        /*0464*/ 	.word	0x000030e0
        /*0468*/ 	.word	0x000000ff
        /*046c*/ 	.word	0x00000090
        /*0470*/ 	.short	0x0106
        /*0472*/ 	.byte	0x04
	.zero		1


	//   ....[47]....
        /*0474*/ 	.word	0x00003100
        /*0478*/ 	.word	0x000000ff
        /*047c*/ 	.word	0x00000090
        /*0480*/ 	.short	0x010a
        /*0482*/ 	.byte	0x04
	.zero		1


	//   ....[48]....
        /*0484*/ 	.word	0x00003190
        /*0488*/ 	.word	0x000000ff
        /*048c*/ 	.word	0x00000090
        /*0490*/ 	.short	0x0106
        /*0492*/ 	.byte	0x07
	.zero		1


	//   ....[49]....
        /*0494*/ 	.word	0x000031d0
        /*0498*/ 	.word	0x00000000
        /*049c*/ 	.word	0x00000090
        /*04a0*/ 	.short	0x010a
        /*04a2*/ 	.byte	0xff
	.zero		1


	//   ....[50]....
        /*04a4*/ 	.word	0x00003a40
        /*04a8*/ 	.word	0x00000000
        /*04ac*/ 	.word	0x00000080
        /*04b0*/ 	.short	0x010a
        /*04b2*/ 	.byte	0xff
	.zero		1


	//   ....[51]....
        /*04b4*/ 	.word	0x00003b50
        /*04b8*/ 	.word	0x00000000
        /*04bc*/ 	.word	0x00000000
        /*04c0*/ 	.short	0x0101
        /*04c2*/ 	.byte	0xff
	.zero		1


	//   ....[52]....
        /*04c4*/ 	.word	0x00003ba0
        /*04c8*/ 	.word	0x000000ff
        /*04cc*/ 	.word	0x00000000
        /*04d0*/ 	.short	0x010a
        /*04d2*/ 	.byte	0x05
	.zero		1


	//   ....[53]....
        /*04d4*/ 	.word	0x00003bc0
        /*04d8*/ 	.word	0x000000ff
        /*04dc*/ 	.word	0x00000000
        /*04e0*/ 	.short	0x010a
        /*04e2*/ 	.byte	0x05
	.zero		1


	//   ....[54]....
        /*04e4*/ 	.word	0x00003ca0
        /*04e8*/ 	.word	0x000000ff
        /*04ec*/ 	.word	0x00000000
        /*04f0*/ 	.short	0x010a
        /*04f2*/ 	.byte	0x04
	.zero		1


	//   ....[55]....
        /*04f4*/ 	.word	0x00003f50
        /*04f8*/ 	.word	0x000000ff
        /*04fc*/ 	.word	0x000000a8
        /*0500*/ 	.short	0x010a
        /*0502*/ 	.byte	0x32
	.zero		1


	//   ....[56]....
        /*0504*/ 	.word	0x000041d0
        /*0508*/ 	.word	0x000000ff
        /*050c*/ 	.word	0x00000000
        /*0510*/ 	.short	0x010a
        /*0512*/ 	.byte	0x07
	.zero		1


	//   ....[57]....
        /*0514*/ 	.word	0x000042f0
        /*0518*/ 	.word	0x000000ff
        /*051c*/ 	.word	0x00000000
        /*0520*/ 	.short	0x010a
        /*0522*/ 	.byte	0x04
	.zero		1


	//   ....[58]....
        /*0524*/ 	.word	0x00004810
        /*0528*/ 	.word	0x000000ff
        /*052c*/ 	.word	0x000000d0
        /*0530*/ 	.short	0x010a
        /*0532*/ 	.byte	0x32
	.zero		1


	//   ....[59]....
        /*0534*/ 	.word	0x00004d70
        /*0538*/ 	.word	0x00000008
        /*053c*/ 	.word	0x00000080
        /*0540*/ 	.short	0x010a
        /*0542*/ 	.byte	0xff
	.zero		1


	//   ....[60]....
        /*0544*/ 	.word	0x00004ee0
        /*0548*/ 	.word	0x00000000
        /*054c*/ 	.word	0x00000000
        /*0550*/ 	.short	0x0101
        /*0552*/ 	.byte	0xff
	.zero		1


	//   ....[61]....
        /*0554*/ 	.word	0x000053c0
        /*0558*/ 	.word	0x000000ff
        /*055c*/ 	.word	0x00000078
        /*0560*/ 	.short	0x010a
        /*0562*/ 	.byte	0x15
	.zero		1


	//   ....[62]....
        /*0564*/ 	.word	0x000055a0
        /*0568*/ 	.word	0x000000ff
        /*056c*/ 	.word	0x00000050
        /*0570*/ 	.short	0x010a
        /*0572*/ 	.byte	0x15
	.zero		1


	//   ....[63]....
        /*0574*/ 	.word	0x00005750
        /*0578*/ 	.word	0x000000ff
        /*057c*/ 	.word	0x00000030
        /*0580*/ 	.short	0x010b
        /*0582*/ 	.byte	0x15
	.zero		1


	//   ....[64]....
        /*0584*/ 	.word	0x00005760
        /*0588*/ 	.word	0x000000ff
        /*058c*/ 	.word	0x00000000
        /*0590*/ 	.short	0x0101
        /*0592*/ 	.byte	0x2e
	.zero		1


	//   ....[65]....
        /*0594*/ 	.word	0x00005770
        /*0598*/ 	.word	0x000000ff
        /*059c*/ 	.word	0x00000058
        /*05a0*/ 	.short	0x010a
        /*05a2*/ 	.byte	0x15
	.zero		1


	//   ....[66]....
        /*05a4*/ 	.word	0x00005940
        /*05a8*/ 	.word	0x000000ff
        /*05ac*/ 	.word	0x00000038
        /*05b0*/ 	.short	0x010b
        /*05b2*/ 	.byte	0x15
	.zero		1


	//   ....[67]....
        /*05b4*/ 	.word	0x00005950
        /*05b8*/ 	.word	0x000000ff
        /*05bc*/ 	.word	0x00000000
        /*05c0*/ 	.short	0x0101
        /*05c2*/ 	.byte	0x27
	.zero		1


	//   ....[68]....
        /*05c4*/ 	.word	0x00005960
        /*05c8*/ 	.word	0x000000ff
        /*05cc*/ 	.word	0x00000060
        /*05d0*/ 	.short	0x010a
        /*05d2*/ 	.byte	0x15
	.zero		1


	//   ....[69]....
        /*05d4*/ 	.word	0x00005b30
        /*05d8*/ 	.word	0x000000ff
        /*05dc*/ 	.word	0x00000040
        /*05e0*/ 	.short	0x010b
        /*05e2*/ 	.byte	0x15
	.zero		1


	//   ....[70]....
        /*05e4*/ 	.word	0x00005b40
        /*05e8*/ 	.word	0x000000ff
        /*05ec*/ 	.word	0x00000000
        /*05f0*/ 	.short	0x0101
        /*05f2*/ 	.byte	0x26
	.zero		1


	//   ....[71]....
        /*05f4*/ 	.word	0x00005b50
        /*05f8*/ 	.word	0x000000ff
        /*05fc*/ 	.word	0x00000068
        /*0600*/ 	.short	0x010a
        /*0602*/ 	.byte	0x15
	.zero		1


	//   ....[72]....
        /*0604*/ 	.word	0x00005d10
        /*0608*/ 	.word	0x000000ff
        /*060c*/ 	.word	0x00000048
        /*0610*/ 	.short	0x010b
        /*0612*/ 	.byte	0x15
	.zero		1


	//   ....[73]....
        /*0614*/ 	.word	0x00005d20
        /*0618*/ 	.word	0x000000ff
        /*061c*/ 	.word	0x00000000
        /*0620*/ 	.short	0x0101
        /*0622*/ 	.byte	0x25
	.zero		1


	//   ....[74]....
        /*0624*/ 	.word	0x00005d30
        /*0628*/ 	.word	0x000000ff
        /*062c*/ 	.word	0x00000050
        /*0630*/ 	.short	0x010a
        /*0632*/ 	.byte	0x15
	.zero		1


	//   ....[75]....
        /*0634*/ 	.word	0x00005f10
        /*0638*/ 	.word	0x000000ff
        /*063c*/ 	.word	0x00000030
        /*0640*/ 	.short	0x010b
        /*0642*/ 	.byte	0x15
	.zero		1


	//   ....[76]....
        /*0644*/ 	.word	0x00005f20
        /*0648*/ 	.word	0x000000ff
        /*064c*/ 	.word	0x00000000
        /*0650*/ 	.short	0x0101
        /*0652*/ 	.byte	0x2e
	.zero		1


	//   ....[77]....
        /*0654*/ 	.word	0x00005f30
        /*0658*/ 	.word	0x000000ff
        /*065c*/ 	.word	0x00000058
        /*0660*/ 	.short	0x010a
        /*0662*/ 	.byte	0x15
	.zero		1


	//   ....[78]....
        /*0664*/ 	.word	0x00006110
        /*0668*/ 	.word	0x000000ff
        /*066c*/ 	.word	0x00000038
        /*0670*/ 	.short	0x010b
        /*0672*/ 	.byte	0x15
	.zero		1


	//   ....[79]....
        /*0674*/ 	.word	0x00006120
        /*0678*/ 	.word	0x000000ff
        /*067c*/ 	.word	0x00000000
        /*0680*/ 	.short	0x0101
        /*0682*/ 	.byte	0x27
	.zero		1


	//   ....[80]....
        /*0684*/ 	.word	0x00006130
        /*0688*/ 	.word	0x000000ff
        /*068c*/ 	.word	0x00000060
        /*0690*/ 	.short	0x010a
        /*0692*/ 	.byte	0x15
	.zero		1


	//   ....[81]....
        /*0694*/ 	.word	0x00006300
        /*0698*/ 	.word	0x000000ff
        /*069c*/ 	.word	0x00000040
        /*06a0*/ 	.short	0x010b
        /*06a2*/ 	.byte	0x15
	.zero		1


	//   ....[82]....
        /*06a4*/ 	.word	0x00006310
        /*06a8*/ 	.word	0x000000ff
        /*06ac*/ 	.word	0x00000000
        /*06b0*/ 	.short	0x0101
        /*06b2*/ 	.byte	0x26
	.zero		1


	//   ....[83]....
        /*06b4*/ 	.word	0x00006320
        /*06b8*/ 	.word	0x000000ff
        /*06bc*/ 	.word	0x00000068
        /*06c0*/ 	.short	0x010a
        /*06c2*/ 	.byte	0x15
	.zero		1


	//   ....[84]....
        /*06c4*/ 	.word	0x00006560
        /*06c8*/ 	.word	0x000000ff
        /*06cc*/ 	.word	0x00000048
        /*06d0*/ 	.short	0x010b
        /*06d2*/ 	.byte	0x15
	.zero		1


	//   ....[85]....
        /*06d4*/ 	.word	0x00006570
        /*06d8*/ 	.word	0x000000ff
        /*06dc*/ 	.word	0x00000000
        /*06e0*/ 	.short	0x0101
        /*06e2*/ 	.byte	0x25
	.zero		1


	//   ....[86]....
        /*06e4*/ 	.word	0x000065a0
        /*06e8*/ 	.word	0x000000ff
        /*06ec*/ 	.word	0x00000050
        /*06f0*/ 	.short	0x010a
        /*06f2*/ 	.byte	0x15
	.zero		1


	//   ....[87]....
        /*06f4*/ 	.word	0x000065c0
        /*06f8*/ 	.word	0x000000ff
        /*06fc*/ 	.word	0x00000058
        /*0700*/ 	.short	0x010a
        /*0702*/ 	.byte	0x15
	.zero		1


	//   ....[88]....
        /*0704*/ 	.word	0x000065e0
        /*0708*/ 	.word	0x000000ff
        /*070c*/ 	.word	0x00000060
        /*0710*/ 	.short	0x010a
        /*0712*/ 	.byte	0x15
	.zero		1


	//   ....[89]....
        /*0714*/ 	.word	0x00006630
        /*0718*/ 	.word	0x00000002
        /*071c*/ 	.word	0x00000068
        /*0720*/ 	.short	0x010a
        /*0722*/ 	.byte	0xff
	.zero		1


	//   ....[90]....
        /*0724*/ 	.word	0x000069a0
        /*0728*/ 	.word	0x00000000
        /*072c*/ 	.word	0x00000080
        /*0730*/ 	.short	0x010a
        /*0732*/ 	.byte	0xff
	.zero		1


	//   ....[91]....
        /*0734*/ 	.word	0x00006a70
        /*0738*/ 	.word	0x00000000
        /*073c*/ 	.word	0x00000000
        /*0740*/ 	.short	0x0101
        /*0742*/ 	.byte	0xff
	.zero		1


	//   ....[92]....
        /*0744*/ 	.word	0x00007720
        /*0748*/ 	.word	0x000000ff
        /*074c*/ 	.word	0x00000030
        /*0750*/ 	.short	0x010a
        /*0752*/ 	.byte	0x2c
	.zero		1


	//   ....[93]....
        /*0754*/ 	.word	0x00007800
        /*0758*/ 	.word	0x000000ff
        /*075c*/ 	.word	0x000000a0
        /*0760*/ 	.short	0x010a
        /*0762*/ 	.byte	0x2c
	.zero		1


	//   ....[94]....
        /*0764*/ 	.word	0x00007980
        /*0768*/ 	.word	0x000000ff
        /*076c*/ 	.word	0x00000030
        /*0770*/ 	.short	0x010a
        /*0772*/ 	.byte	0x2c
	.zero		1


	//   ....[95]....
        /*0774*/ 	.word	0x00007aa0
        /*0778*/ 	.word	0x000000ff
        /*077c*/ 	.word	0x000000a0
        /*0780*/ 	.short	0x010a
        /*0782*/ 	.byte	0x2c
	.zero		1


	//   ....[96]....
        /*0784*/ 	.word	0x000090e0
        /*0788*/ 	.word	0x00000000
        /*078c*/ 	.word	0x00000000
        /*0790*/ 	.short	0x0101
        /*0792*/ 	.byte	0xff
	.zero		1


	//   ....[97]....
        /*0794*/ 	.word	0x000090f0
        /*0798*/ 	.word	0x00000003
        /*079c*/ 	.word	0x00000030
        /*07a0*/ 	.short	0x010a
        /*07a2*/ 	.byte	0xff
	.zero		1


	//   ....[98]....
        /*07a4*/ 	.word	0x000091c0
        /*07a8*/ 	.word	0x00000003
        /*07ac*/ 	.word	0x00000030
        /*07b0*/ 	.short	0x010a
        /*07b2*/ 	.byte	0xff
	.zero		1


	//   ....[99]....
        /*07b4*/ 	.word	0x000098f0
        /*07b8*/ 	.word	0x000000ff
        /*07bc*/ 	.word	0x00000000
        /*07c0*/ 	.short	0x0101
        /*07c2*/ 	.byte	0x04
	.zero		1


	//   ....[100]....
        /*07c4*/ 	.word	0x0000a720
        /*07c8*/ 	.word	0x0000000d
        /*07cc*/ 	.word	0x00000000
        /*07d0*/ 	.short	0x0101
        /*07d2*/ 	.byte	0xff
	.zero		1


	//   ....[101]....
        /*07d4*/ 	.word	0x0000a780
        /*07d8*/ 	.word	0x0000000b
        /*07dc*/ 	.word	0x00000030
        /*07e0*/ 	.short	0x010a
        /*07e2*/ 	.byte	0xff
	.zero		1


	//   ....[102]....
        /*07e4*/ 	.word	0x0000a880
        /*07e8*/ 	.word	0x0000000b
        /*07ec*/ 	.word	0x00000030
        /*07f0*/ 	.short	0x010a
        /*07f2*/ 	.byte	0xff
	.zero		1


	//   ....[103]....
        /*07f4*/ 	.word	0x0000bd50
        /*07f8*/ 	.word	0x00000003
        /*07fc*/ 	.word	0x00000000
        /*0800*/ 	.short	0x0101
        /*0802*/ 	.byte	0xff
	.zero		1


	//   ....[104]....
        /*0804*/ 	.word	0x0000bd70
        /*0808*/ 	.word	0x00000000
        /*080c*/ 	.word	0x00000030
        /*0810*/ 	.short	0x010a
        /*0812*/ 	.byte	0xff
	.zero		1


	//   ....[105]....
        /*0814*/ 	.word	0x0000be30
        /*0818*/ 	.word	0x00000000
        /*081c*/ 	.word	0x00000030
        /*0820*/ 	.short	0x010a
        /*0822*/ 	.byte	0xff
	.zero		1


	//   ....[106]....
        /*0824*/ 	.word	0x0000d370
        /*0828*/ 	.word	0x00000003
        /*082c*/ 	.word	0x00000000
        /*0830*/ 	.short	0x0101
        /*0832*/ 	.byte	0xff
	.zero		1


	//   ....[107]....
        /*0834*/ 	.word	0x0000d3d0
        /*0838*/ 	.word	0x00000008
        /*083c*/ 	.word	0x00000030
        /*0840*/ 	.short	0x010a
        /*0842*/ 	.byte	0xff
	.zero		1


	//   ....[108]....
        /*0844*/ 	.word	0x0000d4d0
        /*0848*/ 	.word	0x00000008
        /*084c*/ 	.word	0x00000030
        /*0850*/ 	.short	0x010a
        /*0852*/ 	.byte	0xff
	.zero		1


	//   ....[109]....
        /*0854*/ 	.word	0x0000ea00
        /*0858*/ 	.word	0x00000003
        /*085c*/ 	.word	0x00000000
        /*0860*/ 	.short	0x0101
        /*0862*/ 	.byte	0xff
	.zero		1


	//   ....[110]....
        /*0864*/ 	.word	0x0000ea20
        /*0868*/ 	.word	0x00000008
        /*086c*/ 	.word	0x00000030
        /*0870*/ 	.short	0x010a
        /*0872*/ 	.byte	0xff
	.zero		1


	//   ....[111]....
        /*0874*/ 	.word	0x0000eae0
        /*0878*/ 	.word	0x00000008
        /*087c*/ 	.word	0x00000030
        /*0880*/ 	.short	0x010a
        /*0882*/ 	.byte	0xff
	.zero		1


	//   ....[112]....
        /*0884*/ 	.word	0x000100a0
        /*0888*/ 	.word	0x00000003
        /*088c*/ 	.word	0x00000000
        /*0890*/ 	.short	0x0101
        /*0892*/ 	.byte	0xff
	.zero		1


	//   ....[113]....
        /*0894*/ 	.word	0x000100c0
        /*0898*/ 	.word	0x00000000
        /*089c*/ 	.word	0x00000030
        /*08a0*/ 	.short	0x010a
        /*08a2*/ 	.byte	0xff
	.zero		1


	//   ....[114]....
        /*08a4*/ 	.word	0x00010180
        /*08a8*/ 	.word	0x00000000
        /*08ac*/ 	.word	0x00000030
        /*08b0*/ 	.short	0x010a
        /*08b2*/ 	.byte	0xff
	.zero		1


	//   ....[115]....
        /*08b4*/ 	.word	0x00011690
        /*08b8*/ 	.word	0x00000003
        /*08bc*/ 	.word	0x00000000
        /*08c0*/ 	.short	0x0101
        /*08c2*/ 	.byte	0xff
	.zero		1


	//   ....[116]....
        /*08c4*/ 	.word	0x000116b0
        /*08c8*/ 	.word	0x00000000
        /*08cc*/ 	.word	0x00000030
        /*08d0*/ 	.short	0x010a
        /*08d2*/ 	.byte	0xff
	.zero		1


	//   ....[117]....
        /*08d4*/ 	.word	0x00011760
        /*08d8*/ 	.word	0x00000000
        /*08dc*/ 	.word	0x00000030
        /*08e0*/ 	.short	0x010a
        /*08e2*/ 	.byte	0xff
	.zero		1


	//   ....[118]....
        /*08e4*/ 	.word	0x00012c80
        /*08e8*/ 	.word	0x00000003
        /*08ec*/ 	.word	0x00000000
        /*08f0*/ 	.short	0x0101
        /*08f2*/ 	.byte	0xff
	.zero		1


	//   ....[119]....
        /*08f4*/ 	.word	0x00012d80
        /*08f8*/ 	.word	0x000000ff
        /*08fc*/ 	.word	0x000000d0
        /*0900*/ 	.short	0x0101
        /*0902*/ 	.byte	0x2c
	.zero		1


	//   ....[120]....
        /*0904*/ 	.word	0x00012f20
        /*0908*/ 	.word	0x000000ff
        /*090c*/ 	.word	0x00000000
        /*0910*/ 	.short	0x0101
        /*0912*/ 	.byte	0x04
	.zero		1


	//   ....[121]....
        /*0914*/ 	.word	0x00012f40
        /*0918*/ 	.word	0x00000000
        /*091c*/ 	.word	0x000000c0
        /*0920*/ 	.short	0x010a
        /*0922*/ 	.byte	0xff
	.zero		1


	//   ....[122]....
        /*0924*/ 	.word	0x00012fa0
        /*0928*/ 	.word	0x00000000
        /*092c*/ 	.word	0x00000018
        /*0930*/ 	.short	0x010a
        /*0932*/ 	.byte	0xff
	.zero		1


	//   ....[123]....
        /*0934*/ 	.word	0x00013000
        /*0938*/ 	.word	0x00000000
        /*093c*/ 	.word	0x00000018
        /*0940*/ 	.short	0x010a
        /*0942*/ 	.byte	0xff
	.zero		1


	//   ....[124]....
        /*0944*/ 	.word	0x00013050
        /*0948*/ 	.word	0x00000003
        /*094c*/ 	.word	0x00000080
        /*0950*/ 	.short	0x010a
        /*0952*/ 	.byte	0xff
	.zero		1


	//   ....[125]....
        /*0954*/ 	.word	0x000130b0
        /*0958*/ 	.word	0x00000000
        /*095c*/ 	.word	0x00000000
        /*0960*/ 	.short	0x010a
        /*0962*/ 	.byte	0xff
	.zero		1


	//   ....[126]....
        /*0964*/ 	.word	0x00013110
        /*0968*/ 	.word	0x00000000
        /*096c*/ 	.word	0x00000000
        /*0970*/ 	.short	0x010a
        /*0972*/ 	.byte	0xff
	.zero		1


	//   ....[127]....
        /*0974*/ 	.word	0x00013160
        /*0978*/ 	.word	0x00000002
        /*097c*/ 	.word	0x000000b0
        /*0980*/ 	.short	0x010a
        /*0982*/ 	.byte	0xff
	.zero		1


	//   ....[128]....
        /*0984*/ 	.word	0x000131c0
        /*0988*/ 	.word	0x00000002
        /*098c*/ 	.word	0x00000090
        /*0990*/ 	.short	0x010a
        /*0992*/ 	.byte	0xff
	.zero		1


	//   ....[129]....
        /*0994*/ 	.word	0x00013210
        /*0998*/ 	.word	0x00000002
        /*099c*/ 	.word	0x00000080
        /*09a0*/ 	.short	0x010a
        /*09a2*/ 	.byte	0xff
	.zero		1


	//   ....[130]....
        /*09a4*/ 	.word	0x00013270
        /*09a8*/ 	.word	0x00000000
        /*09ac*/ 	.word	0x00000090
        /*09b0*/ 	.short	0x010a
        /*09b2*/ 	.byte	0xff
	.zero		1


	//   ....[131]....
        /*09b4*/ 	.word	0x000132c0
        /*09b8*/ 	.word	0x00000000
        /*09bc*/ 	.word	0x00000080
        /*09c0*/ 	.short	0x010a
        /*09c2*/ 	.byte	0xff
	.zero		1


	//   ....[132]....
        /*09c4*/ 	.word	0x00013320
        /*09c8*/ 	.word	0x00000000
        /*09cc*/ 	.word	0x00000000
        /*09d0*/ 	.short	0x010a
        /*09d2*/ 	.byte	0xff
	.zero		1


	//   ....[133]....
        /*09d4*/ 	.word	0x00013380
        /*09d8*/ 	.word	0x00000000
        /*09dc*/ 	.word	0x000000a8
        /*09e0*/ 	.short	0x010a
        /*09e2*/ 	.byte	0xff
	.zero		1


	//   ....[134]....
        /*09e4*/ 	.word	0x000133e0
        /*09e8*/ 	.word	0x00000000
        /*09ec*/ 	.word	0x00000000
        /*09f0*/ 	.short	0x010a
        /*09f2*/ 	.byte	0xff
	.zero		1


	//   ....[135]....
        /*09f4*/ 	.word	0x00013440
        /*09f8*/ 	.word	0x00000000
        /*09fc*/ 	.word	0x000000d0
        /*0a00*/ 	.short	0x010a
        /*0a02*/ 	.byte	0xff
	.zero		1


	//   ....[136]....
        /*0a04*/ 	.word	0x00013490
        /*0a08*/ 	.word	0x00000008
        /*0a0c*/ 	.word	0x00000080
        /*0a10*/ 	.short	0x010a
        /*0a12*/ 	.byte	0xff
	.zero		1


	//   ....[137]....
        /*0a14*/ 	.word	0x000134f0
        /*0a18*/ 	.word	0x00000000
        /*0a1c*/ 	.word	0x00000078
        /*0a20*/ 	.short	0x010a
        /*0a22*/ 	.byte	0xff
	.zero		1


	//   ....[138]....
        /*0a24*/ 	.word	0x00013550
        /*0a28*/ 	.word	0x00000000
        /*0a2c*/ 	.word	0x00000050
        /*0a30*/ 	.short	0x010a
        /*0a32*/ 	.byte	0xff
	.zero		1


	//   ....[139]....
        /*0a34*/ 	.word	0x000135b0
        /*0a38*/ 	.word	0x00000000
        /*0a3c*/ 	.word	0x00000058
        /*0a40*/ 	.short	0x010a
        /*0a42*/ 	.byte	0xff
	.zero		1


	//   ....[140]....
        /*0a44*/ 	.word	0x00013610
        /*0a48*/ 	.word	0x00000000
        /*0a4c*/ 	.word	0x00000060
        /*0a50*/ 	.short	0x010a
        /*0a52*/ 	.byte	0xff
	.zero		1


	//   ....[141]....
        /*0a54*/ 	.word	0x00013670
        /*0a58*/ 	.word	0x00000000
        /*0a5c*/ 	.word	0x00000068
        /*0a60*/ 	.short	0x010a
        /*0a62*/ 	.byte	0xff
	.zero		1


	//   ....[142]....
        /*0a64*/ 	.word	0x000136d0
        /*0a68*/ 	.word	0x00000007
        /*0a6c*/ 	.word	0x00000050
        /*0a70*/ 	.short	0x010a
        /*0a72*/ 	.byte	0xff
	.zero		1


	//   ....[143]....
        /*0a74*/ 	.word	0x00013730
        /*0a78*/ 	.word	0x00000007
        /*0a7c*/ 	.word	0x00000058
        /*0a80*/ 	.short	0x010a
        /*0a82*/ 	.byte	0xff
	.zero		1


	//   ....[144]....
        /*0a84*/ 	.word	0x00013790
        /*0a88*/ 	.word	0x00000007
        /*0a8c*/ 	.word	0x00000060
        /*0a90*/ 	.short	0x010a
        /*0a92*/ 	.byte	0xff
	.zero		1


	//   ....[145]....
        /*0a94*/ 	.word	0x000137f0
        /*0a98*/ 	.word	0x00000007
        /*0a9c*/ 	.word	0x00000068
        /*0aa0*/ 	.short	0x010a
        /*0aa2*/ 	.byte	0xff
	.zero		1


	//   ....[146]....
        /*0aa4*/ 	.word	0x00013850
        /*0aa8*/ 	.word	0x00000000
        /*0aac*/ 	.word	0x00000050
        /*0ab0*/ 	.short	0x010a
        /*0ab2*/ 	.byte	0xff
	.zero		1


	//   ....[147]....
        /*0ab4*/ 	.word	0x000138b0
        /*0ab8*/ 	.word	0x00000000
        /*0abc*/ 	.word	0x00000058
        /*0ac0*/ 	.short	0x010a
        /*0ac2*/ 	.byte	0xff
	.zero		1


	//   ....[148]....
        /*0ac4*/ 	.word	0x00013910
        /*0ac8*/ 	.word	0x00000002
        /*0acc*/ 	.word	0x00000060
        /*0ad0*/ 	.short	0x010a
        /*0ad2*/ 	.byte	0xff
	.zero		1


	//   ....[149]....
        /*0ad4*/ 	.word	0x00013960
        /*0ad8*/ 	.word	0x00000000
        /*0adc*/ 	.word	0x00000080
        /*0ae0*/ 	.short	0x010a
        /*0ae2*/ 	.byte	0xff
	.zero		1


	//   ....[150]....
        /*0ae4*/ 	.word	0x000139c0
        /*0ae8*/ 	.word	0x00000003
        /*0aec*/ 	.word	0x00000030
        /*0af0*/ 	.short	0x010a
        /*0af2*/ 	.byte	0xff
	.zero		1


	//   ....[151]....
        /*0af4*/ 	.word	0x00013a20
        /*0af8*/ 	.word	0x00000003
        /*0afc*/ 	.word	0x000000a0
        /*0b00*/ 	.short	0x010a
        /*0b02*/ 	.byte	0xff
	.zero		1


	//   ....[152]....
        /*0b04*/ 	.word	0x00013a70
        /*0b08*/ 	.word	0x00000003
        /*0b0c*/ 	.word	0x00000030
        /*0b10*/ 	.short	0x010a
        /*0b12*/ 	.byte	0xff
	.zero		1


	//   ....[153]....
        /*0b14*/ 	.word	0x00013ac0
        /*0b18*/ 	.word	0x0000000b
        /*0b1c*/ 	.word	0x00000030
        /*0b20*/ 	.short	0x010a
        /*0b22*/ 	.byte	0xff
	.zero		1


	//   ....[154]....
        /*0b24*/ 	.word	0x00013b10
        /*0b28*/ 	.word	0x00000000
        /*0b2c*/ 	.word	0x00000030
        /*0b30*/ 	.short	0x010a
        /*0b32*/ 	.byte	0xff
	.zero		1


	//   ....[155]....
        /*0b34*/ 	.word	0x00013b60
        /*0b38*/ 	.word	0x00000008
        /*0b3c*/ 	.word	0x00000030
        /*0b40*/ 	.short	0x010a
        /*0b42*/ 	.byte	0xff
	.zero		1


	//   ....[156]....
        /*0b44*/ 	.word	0x00013bb0
        /*0b48*/ 	.word	0x00000008
        /*0b4c*/ 	.word	0x00000030
        /*0b50*/ 	.short	0x010a
        /*0b52*/ 	.byte	0xff
	.zero		1


	//   ....[157]....
        /*0b54*/ 	.word	0x00013c00
        /*0b58*/ 	.word	0x00000000
        /*0b5c*/ 	.word	0x00000030
        /*0b60*/ 	.short	0x010a
        /*0b62*/ 	.byte	0xff
	.zero		1


	//   ....[158]....
        /*0b64*/ 	.word	0x00013c50
        /*0b68*/ 	.word	0x00000000
        /*0b6c*/ 	.word	0x00000030
        /*0b70*/ 	.short	0x010a
        /*0b72*/ 	.byte	0xff
	.zero		1


	//----- nvinfo : EIATTR_NUM_MBARRIERS
	.align		4
.L_47:
        /*0b74*/ 	.byte	0x03, 0x38
        /*0b76*/ 	.short	0x001b


	//----- nvinfo : EIATTR_EXIT_INSTR_OFFSETS
	.align		4
        /*0b78*/ 	.byte	0x04, 0x1c
        /*0b7a*/ 	.short	(.L_49 - .L_48)


	//   ....[0]....
.L_48:
        /*0b7c*/ 	.word	0x00002c90


	//   ....[1]....
        /*0b80*/ 	.word	0x000031a0


	//   ....[2]....
        /*0b84*/ 	.word	0x00003200


	//   ....[3]....
        /*0b88*/ 	.word	0x00004a70


	//   ....[4]....
        /*0b8c*/ 	.word	0x00006660


	//   ....[5]....
        /*0b90*/ 	.word	0x000066a0


	//   ....[6]....
        /*0b94*/ 	.word	0x00012e00


	//   ....[7]....
        /*0b98*/ 	.word	0x00012e80


	//   ....[8]....
        /*0b9c*/ 	.word	0x00012eb0


	//   ....[9]....
        /*0ba0*/ 	.word	0x00012f30


	//----- nvinfo : EIATTR_MAX_THREADS
	.align		4
.L_49:
        /*0ba4*/ 	.byte	0x04, 0x05
        /*0ba6*/ 	.short	(.L_51 - .L_50)
.L_50:
        /*0ba8*/ 	.word	0x00000100
        /*0bac*/ 	.word	0x00000001
        /*0bb0*/ 	.word	0x00000001


	//----- nvinfo : EIATTR_CRS_STACK_SIZE
	.align		4
.L_51:
        /*0bb4*/ 	.byte	0x04, 0x1e
        /*0bb6*/ 	.short	(.L_53 - .L_52)
.L_52:
        /*0bb8*/ 	.word	0x00000000


	//----- nvinfo : EIATTR_CBANK_PARAM_SIZE
	.align		4
.L_53:
        /*0bbc*/ 	.byte	0x03, 0x19
        /*0bbe*/ 	.short	0x0c00


	//----- nvinfo : EIATTR_PARAM_CBANK
	.align		4
        /*0bc0*/ 	.byte	0x04, 0x0a
        /*0bc2*/ 	.short	(.L_55 - .L_54)
	.align		4
.L_54:
        /*0bc4*/ 	.word	index@(.nv.constant0._ZN7cutlass13device_kernelINS_4gemm6kernel13GemmUniversalIN4cute5tupleIJiiiiEEENS1_10collective13CollectiveMmaINS1_46MainloopSm100TmaUmmaWarpSpecializedBlockScaledILi3ELi2ELi1ENS5_IJNS4_1CILi4EEENSA_ILi1EEESC_EEEEENS5_IJNSA_ILi128EEENSA_ILi256EEESG_EEENS5_IJNS_12float_e2m1_tENS_13float_ue4m3_tEEEENS5_IJNS5_IJlSC_lEEENS4_6LayoutINS5_IJNS5_IJNS5_IJNSA_ILi32EEESB_EEEiEEENS5_IJNS5_IJNSA_ILi16EEESB_EEEiEEENS5_IJSC_iEEEEEENS5_IJSS_NS5_IJNS5_IJNSA_ILi0EEESC_EEENSA_ILi512EEEEEENS5_IJSV_iEEEEEEEEEEESK_S12_NS4_8TiledMMAINS4_8MMA_AtomIJNS4_17SM100_MMA_MXF4_SSISI_SI_fSJ_Li128ELi256ELi16ELNS4_4UMMA5MajorE0ELS17_0ELNS16_7ScaleInE0ELS18_0EEEEEENSM_INS5_IJSC_SC_SC_EEENS5_IJSV_SV_SV_EEEEENS5_IJNS4_10UnderscoreES1E_S1E_EEEEENS5_IJNS4_13SM90_TMA_LOADES1H_EEENS5_IJNS4_14ComposedLayoutINS4_7SwizzleILi3ELi4ELi3EEENS4_18smem_ptr_flag_bitsILi4EEENSM_INS5_IJNSA_ILi8EEESG_EEENS5_IJSG_SC_EEEEEEENSM_INS5_IJNS5_IJNS5_IJSO_SC_EEESR_EEESC_NS5_IJSC_SB_EEEEEENS5_IJNS5_IJNS5_IJSR_SX_EEESW_EEESV_NS5_IJSB_SX_EEEEEEEEEEEvNS4_8identityENS5_IJNS4_23SM90_TMA_LOAD_MULTICASTES24_EEENS5_IJS1S_NSM_INS5_IJNS5_IJNS5_IJSO_NSA_ILi2EEEEEESR_EEESC_S1V_EEENS5_IJS1Y_SV_NS5_IJSB_NSA_ILi1024EEEEEEEEEEEEEEvS23_EENS_8epilogue10collective18CollectiveEpilogueINS2G_23Sm100TmaWarpSpecializedILi4ELi2ELi32ELb1ELb0EEEJNS5_IJNSA_ILi64EEESG_SG_EEENS5_IJNSM_IS2L_SC_EENSM_INS5_IJSN_S26_EEENS5_IJSC_SF_EEEEEEEENS_10bfloat16_tESL_S2S_SL_NS2G_6fusion15FusionCallbacksIS2K_NS2T_17LinearCombinationIS2S_fS2S_fLNS_15FloatRoundStyleE2EEES2M_S2R_JEEENS4_5SM1004TMEM4LOAD26SM100_TMEM_LOAD_32dp32b32xES1H_NS1J_INS1K_ILi2ELi4ELi3EEENS1M_ILi16EEENSM_INS5_IJS1O_SN_EEENS5_IJSN_SC_EEEEEEENS4_39AutoVectorizingCopyWithAssumedAlignmentILi128EEENS4_14SM90_TMA_STOREES38_S3A_S3A_EEEvvEEEEvNT_6ParamsE)
        /*0bc8*/ 	.short	0x0380
        /*0bca*/ 	.short	0x0c00


	//----- nvinfo : EIATTR_SW_WAR
	.align		4
.L_55:
        /*0bcc*/ 	.byte	0x04, 0x36
        /*0bce*/ 	.short	(.L_57 - .L_56)
.L_56:
        /*0bd0*/ 	.word	0x00000008
.L_57:


//--------------------- .nv.callgraph             --------------------------
	.section	.nv.callgraph,"",@"SHT_CUDA_CALLGRAPH"
	.align	4
	.sectionentsize	8
	.align		4
        /*0000*/ 	.word	0x00000000
	.align		4
        /*0004*/ 	.word	0xffffffff
	.align		4
        /*0008*/ 	.word	index@(_ZN7cutlass13device_kernelINS_4gemm6kernel13GemmUniversalIN4cute5tupleIJiiiiEEENS1_10collective13CollectiveMmaINS1_46MainloopSm100TmaUmmaWarpSpecializedBlockScaledILi3ELi2ELi1ENS5_IJNS4_1CILi4EEENSA_ILi1EEESC_EEEEENS5_IJNSA_ILi128EEENSA_ILi256EEESG_EEENS5_IJNS_12float_e2m1_tENS_13float_ue4m3_tEEEENS5_IJNS5_IJlSC_lEEENS4_6LayoutINS5_IJNS5_IJNS5_IJNSA_ILi32EEESB_EEEiEEENS5_IJNS5_IJNSA_ILi16EEESB_EEEiEEENS5_IJSC_iEEEEEENS5_IJSS_NS5_IJNS5_IJNSA_ILi0EEESC_EEENSA_ILi512EEEEEENS5_IJSV_iEEEEEEEEEEESK_S12_NS4_8TiledMMAINS4_8MMA_AtomIJNS4_17SM100_MMA_MXF4_SSISI_SI_fSJ_Li128ELi256ELi16ELNS4_4UMMA5MajorE0ELS17_0ELNS16_7ScaleInE0ELS18_0EEEEEENSM_INS5_IJSC_SC_SC_EEENS5_IJSV_SV_SV_EEEEENS5_IJNS4_10UnderscoreES1E_S1E_EEEEENS5_IJNS4_13SM90_TMA_LOADES1H_EEENS5_IJNS4_14ComposedLayoutINS4_7SwizzleILi3ELi4ELi3EEENS4_18smem_ptr_flag_bitsILi4EEENSM_INS5_IJNSA_ILi8EEESG_EEENS5_IJSG_SC_EEEEEEENSM_INS5_IJNS5_IJNS5_IJSO_SC_EEESR_EEESC_NS5_IJSC_SB_EEEEEENS5_IJNS5_IJNS5_IJSR_SX_EEESW_EEESV_NS5_IJSB_SX_EEEEEEEEEEEvNS4_8identityENS5_IJNS4_23SM90_TMA_LOAD_MULTICASTES24_EEENS5_IJS1S_NSM_INS5_IJNS5_IJNS5_IJSO_NSA_ILi2EEEEEESR_EEESC_S1V_EEENS5_IJS1Y_SV_NS5_IJSB_NSA_ILi1024EEEEEEEEEEEEEEvS23_EENS_8epilogue10collective18CollectiveEpilogueINS2G_23Sm100TmaWarpSpecializedILi4ELi2ELi32ELb1ELb0EEEJNS5_IJNSA_ILi64EEESG_SG_EEENS5_IJNSM_IS2L_SC_EENSM_INS5_IJSN_S26_EEENS5_IJSC_SF_EEEEEEEENS_10bfloat16_tESL_S2S_SL_NS2G_6fusion15FusionCallbacksIS2K_NS2T_17LinearCombinationIS2S_fS2S_fLNS_15FloatRoundStyleE2EEES2M_S2R_JEEENS4_5SM1004TMEM4LOAD26SM100_TMEM_LOAD_32dp32b32xES1H_NS1J_INS1K_ILi2ELi4ELi3EEENS1M_ILi16EEENSM_INS5_IJS1O_SN_EEENS5_IJSN_SC_EEEEEEENS4_39AutoVectorizingCopyWithAssumedAlignmentILi128EEENS4_14SM90_TMA_STOREES38_S3A_S3A_EEEvvEEEEvNT_6ParamsE)
	.align		4
        /*000c*/ 	.word	index@(__assertfail)
	.align		4
        /*0010*/ 	.word	0x00000000
	.align		4
        /*0014*/ 	.word	0xfffffffe
	.align		4
        /*0018*/ 	.word	0x00000000
	.align		4
        /*001c*/ 	.word	0xfffffffd
	.align		4
        /*0020*/ 	.word	0x00000000
	.align		4
        /*0024*/ 	.word	0xfffffffc


//--------------------- .nv.constant4             --------------------------
	.section	.nv.constant4,"a",@progbits
	.align	8
	.align		8
.nv.constant4:
        /*0000*/ 	.dword	__assertfail
	.align		8
        /*0008*/ 	.dword	__unnamed_1
	.align		8
        /*0010*/ 	.dword	__unnamed_2
	.align		8
        /*0018*/ 	.dword	_ZN40_INTERNAL_bd760ba0_4_k_cu_c9bce6bf_222684cuda3std3__45__cpo5beginE
	.align		8
        /*0020*/ 	.dword	_ZN40_INTERNAL_bd760ba0_4_k_cu_c9bce6bf_222684cuda3std3__45__cpo3endE
	.align		8
        /*0028*/ 	.dword	_ZN40_INTERNAL_bd760ba0_4_k_cu_c9bce6bf_222684cuda3std3__45__cpo6cbeginE
	.align		8
        /*0030*/ 	.dword	_ZN40_INTERNAL_bd760ba0_4_k_cu_c9bce6bf_222684cuda3std3__45__cpo4cendE
	.align		8
        /*0038*/ 	.dword	_ZN40_INTERNAL_bd760ba0_4_k_cu_c9bce6bf_222684cuda3std3__442_GLOBAL__N__bd760ba0_4_k_cu_c9bce6bf_222686ignoreE
	.align		8
        /*0040*/ 	.dword	_ZN40_INTERNAL_bd760ba0_4_k_cu_c9bce6bf_222684cuda3std3__419piecewise_constructE
	.align		8
        /*0048*/ 	.dword	_ZN40_INTERNAL_bd760ba0_4_k_cu_c9bce6bf_222684cuda3std3__48in_placeE
	.align		8
        /*0050*/ 	.dword	_ZN40_INTERNAL_bd760ba0_4_k_cu_c9bce6bf_222684cuda3std6ranges3__45__cpo4swapE
	.align		8
        /*0058*/ 	.dword	_ZN40_INTERNAL_bd760ba0_4_k_cu_c9bce6bf_222684cuda3std6ranges3__45__cpo9iter_moveE
	.align		8
        /*0060*/ 	.dword	_ZN40_INTERNAL_bd760ba0_4_k_cu_c9bce6bf_222684cute7productE
	.align		8
        /*0068*/ 	.dword	_ZN40_INTERNAL_bd760ba0_4_k_cu_c9bce6bf_222684cute1_E
	.align		8
        /*0070*/ 	.dword	$str$25
	.align		8
        /*0078*/ 	.dword	$str$26
	.align		8
        /*0080*/ 	.dword	$str$29
	.align		8
        /*0088*/ 	.dword	$str$30


//--------------------- .text._ZN7cutlass13device_kernelINS_4gemm6kernel13GemmUniversalIN4cute5tupleIJiiiiEEENS1_10collective13CollectiveMmaINS1_46MainloopSm100TmaUmmaWarpSpecializedBlockScaledILi3ELi2ELi1ENS5_IJNS4_1CILi4EEENSA_ILi1EEESC_EEEEENS5_IJNSA_ILi128EEENSA_ILi256EEESG_EEENS5_IJNS_12float_e2m1_tENS_13float_ue4m3_tEEEENS5_IJNS5_IJlSC_lEEENS4_6LayoutINS5_IJNS5_IJNS5_IJNSA_ILi32EEESB_EEEiEEENS5_IJNS5_IJNSA_ILi16EEESB_EEEiEEENS5_IJSC_iEEEEEENS5_IJSS_NS5_IJNS5_IJNSA_ILi0EEESC_EEENSA_ILi512EEEEEENS5_IJSV_iEEEEEEEEEEESK_S12_NS4_8TiledMMAINS4_8MMA_AtomIJNS4_17SM100_MMA_MXF4_SSISI_SI_fSJ_Li128ELi256ELi16ELNS4_4UMMA5MajorE0ELS17_0ELNS16_7ScaleInE0ELS18_0EEEEEENSM_INS5_IJSC_SC_SC_EEENS5_IJSV_SV_SV_EEEEENS5_IJNS4_10UnderscoreES1E_S1E_EEEEENS5_IJNS4_13SM90_TMA_LOADES1H_EEENS5_IJNS4_14ComposedLayoutINS4_7SwizzleILi3ELi4ELi3EEENS4_18smem_ptr_flag_bitsILi4EEENSM_INS5_IJNSA_ILi8EEESG_EEENS5_IJSG_SC_EEEEEEENSM_INS5_IJNS5_IJNS5_IJSO_SC_EEESR_EEESC_NS5_IJSC_SB_EEEEEENS5_IJNS5_IJNS5_IJSR_SX_EEESW_EEESV_NS5_IJSB_SX_EEEEEEEEEEEvNS4_8identityENS5_IJNS4_23SM90_TMA_LOAD_MULTICASTES24_EEENS5_IJS1S_NSM_INS5_IJNS5_IJNS5_IJSO_NSA_ILi2EEEEEESR_EEESC_S1V_EEENS5_IJS1Y_SV_NS5_IJSB_NSA_ILi1024EEEEEEEEEEEEEEvS23_EENS_8epilogue10collective18CollectiveEpilogueINS2G_23Sm100TmaWarpSpecializedILi4ELi2ELi32ELb1ELb0EEEJNS5_IJNSA_ILi64EEESG_SG_EEENS5_IJNSM_IS2L_SC_EENSM_INS5_IJSN_S26_EEENS5_IJSC_SF_EEEEEEEENS_10bfloat16_tESL_S2S_SL_NS2G_6fusion15FusionCallbacksIS2K_NS2T_17LinearCombinationIS2S_fS2S_fLNS_15FloatRoundStyleE2EEES2M_S2R_JEEENS4_5SM1004TMEM4LOAD26SM100_TMEM_LOAD_32dp32b32xES1H_NS1J_INS1K_ILi2ELi4ELi3EEENS1M_ILi16EEENSM_INS5_IJS1O_SN_EEENS5_IJSN_SC_EEEEEEENS4_39AutoVectorizingCopyWithAssumedAlignmentILi128EEENS4_14SM90_TMA_STOREES38_S3A_S3A_EEEvvEEEEvNT_6ParamsE --------------------------
	.section	.text._ZN7cutlass13device_kernelINS_4gemm6kernel13GemmUniversalIN4cute5tupleIJiiiiEEENS1_10collective13CollectiveMmaINS1_46MainloopSm100TmaUmmaWarpSpecializedBlockScaledILi3ELi2ELi1ENS5_IJNS4_1CILi4EEENSA_ILi1EEESC_EEEEENS5_IJNSA_ILi128EEENSA_ILi256EEESG_EEENS5_IJNS_12float_e2m1_tENS_13float_ue4m3_tEEEENS5_IJNS5_IJlSC_lEEENS4_6LayoutINS5_IJNS5_IJNS5_IJNSA_ILi32EEESB_EEEiEEENS5_IJNS5_IJNSA_ILi16EEESB_EEEiEEENS5_IJSC_iEEEEEENS5_IJSS_NS5_IJNS5_IJNSA_ILi0EEESC_EEENSA_ILi512EEEEEENS5_IJSV_iEEEEEEEEEEESK_S12_NS4_8TiledMMAINS4_8MMA_AtomIJNS4_17SM100_MMA_MXF4_SSISI_SI_fSJ_Li128ELi256ELi16ELNS4_4UMMA5MajorE0ELS17_0ELNS16_7ScaleInE0ELS18_0EEEEEENSM_INS5_IJSC_SC_SC_EEENS5_IJSV_SV_SV_EEEEENS5_IJNS4_10UnderscoreES1E_S1E_EEEEENS5_IJNS4_13SM90_TMA_LOADES1H_EEENS5_IJNS4_14ComposedLayoutINS4_7SwizzleILi3ELi4ELi3EEENS4_18smem_ptr_flag_bitsILi4EEENSM_INS5_IJNSA_ILi8EEESG_EEENS5_IJSG_SC_EEEEEEENSM_INS5_IJNS5_IJNS5_IJSO_SC_EEESR_EEESC_NS5_IJSC_SB_EEEEEENS5_IJNS5_IJNS5_IJSR_SX_EEESW_EEESV_NS5_IJSB_SX_EEEEEEEEEEEvNS4_8identityENS5_IJNS4_23SM90_TMA_LOAD_MULTICASTES24_EEENS5_IJS1S_NSM_INS5_IJNS5_IJNS5_IJSO_NSA_ILi2EEEEEESR_EEESC_S1V_EEENS5_IJS1Y_SV_NS5_IJSB_NSA_ILi1024EEEEEEEEEEEEEEvS23_EENS_8epilogue10collective18CollectiveEpilogueINS2G_23Sm100TmaWarpSpecializedILi4ELi2ELi32ELb1ELb0EEEJNS5_IJNSA_ILi64EEESG_SG_EEENS5_IJNSM_IS2L_SC_EENSM_INS5_IJSN_S26_EEENS5_IJSC_SF_EEEEEEEENS_10bfloat16_tESL_S2S_SL_NS2G_6fusion15FusionCallbacksIS2K_NS2T_17LinearCombinationIS2S_fS2S_fLNS_15FloatRoundStyleE2EEES2M_S2R_JEEENS4_5SM1004TMEM4LOAD26SM100_TMEM_LOAD_32dp32b32xES1H_NS1J_INS1K_ILi2ELi4ELi3EEENS1M_ILi16EEENSM_INS5_IJS1O_SN_EEENS5_IJSN_SC_EEEEEEENS4_39AutoVectorizingCopyWithAssumedAlignmentILi128EEENS4_14SM90_TMA_STOREES38_S3A_S3A_EEEvvEEEEvNT_6ParamsE,"ax",@progbits
	.align	128
.text._ZN7cutlass13device_kernelINS_4gemm6kernel13GemmUniversalIN4cute5tupleIJiiiiEEENS1_10collective13CollectiveMmaINS1_46MainloopSm100TmaUmmaWarpSpecializedBlockScaledILi3ELi2ELi1ENS5_IJNS4_1CILi4EEENSA_ILi1EEESC_EEEEENS5_IJNSA_ILi128EEENSA_ILi256EEESG_EEENS5_IJNS_12float_e2m1_tENS_13float_ue4m3_tEEEENS5_IJNS5_IJlSC_lEEENS4_6LayoutINS5_IJNS5_IJNS5_IJNSA_ILi32EEESB_EEEiEEENS5_IJNS5_IJNSA_ILi16EEESB_EEEiEEENS5_IJSC_iEEEEEENS5_IJSS_NS5_IJNS5_IJNSA_ILi0EEESC_EEENSA_ILi512EEEEEENS5_IJSV_iEEEEEEEEEEESK_S12_NS4_8TiledMMAINS4_8MMA_AtomIJNS4_17SM100_MMA_MXF4_SSISI_SI_fSJ_Li128ELi256ELi16ELNS4_4UMMA5MajorE0ELS17_0ELNS16_7ScaleInE0ELS18_0EEEEEENSM_INS5_IJSC_SC_SC_EEENS5_IJSV_SV_SV_EEEEENS5_IJNS4_10UnderscoreES1E_S1E_EEEEENS5_IJNS4_13SM90_TMA_LOADES1H_EEENS5_IJNS4_14ComposedLayoutINS4_7SwizzleILi3ELi4ELi3EEENS4_18smem_ptr_flag_bitsILi4EEENSM_INS5_IJNSA_ILi8EEESG_EEENS5_IJSG_SC_EEEEEEENSM_INS5_IJNS5_IJNS5_IJSO_SC_EEESR_EEESC_NS5_IJSC_SB_EEEEEENS5_IJNS5_IJNS5_IJSR_SX_EEESW_EEESV_NS5_IJSB_SX_EEEEEEEEEEEvNS4_8identityENS5_IJNS4_23SM90_TMA_LOAD_MULTICASTES24_EEENS5_IJS1S_NSM_INS5_IJNS5_IJNS5_IJSO_NSA_ILi2EEEEEESR_EEESC_S1V_EEENS5_IJS1Y_SV_NS5_IJSB_NSA_ILi1024EEEEEEEEEEEEEEvS23_EENS_8epilogue10collective18CollectiveEpilogueINS2G_23Sm100TmaWarpSpecializedILi4ELi2ELi32ELb1ELb0EEEJNS5_IJNSA_ILi64EEESG_SG_EEENS5_IJNSM_IS2L_SC_EENSM_INS5_IJSN_S26_EEENS5_IJSC_SF_EEEEEEEENS_10bfloat16_tESL_S2S_SL_NS2G_6fusion15FusionCallbacksIS2K_NS2T_17LinearCombinationIS2S_fS2S_fLNS_15FloatRoundStyleE2EEES2M_S2R_JEEENS4_5SM1004TMEM4LOAD26SM100_TMEM_LOAD_32dp32b32xES1H_NS1J_INS1K_ILi2ELi4ELi3EEENS1M_ILi16EEENSM_INS5_IJS1O_SN_EEENS5_IJSN_SC_EEEEEEENS4_39AutoVectorizingCopyWithAssumedAlignmentILi128EEENS4_14SM90_TMA_STOREES38_S3A_S3A_EEEvvEEEEvNT_6ParamsE:
        .type           _ZN7cutlass13device_kernelINS_4gemm6kernel13GemmUniversalIN4cute5tupleIJiiiiEEENS1_10collective13CollectiveMmaINS1_46MainloopSm100TmaUmmaWarpSpecializedBlockScaledILi3ELi2ELi1ENS5_IJNS4_1CILi4EEENSA_ILi1EEESC_EEEEENS5_IJNSA_ILi128EEENSA_ILi256EEESG_EEENS5_IJNS_12float_e2m1_tENS_13float_ue4m3_tEEEENS5_IJNS5_IJlSC_lEEENS4_6LayoutINS5_IJNS5_IJNS5_IJNSA_ILi32EEESB_EEEiEEENS5_IJNS5_IJNSA_ILi16EEESB_EEEiEEENS5_IJSC_iEEEEEENS5_IJSS_NS5_IJNS5_IJNSA_ILi0EEESC_EEENSA_ILi512EEEEEENS5_IJSV_iEEEEEEEEEEESK_S12_NS4_8TiledMMAINS4_8MMA_AtomIJNS4_17SM100_MMA_MXF4_SSISI_SI_fSJ_Li128ELi256ELi16ELNS4_4UMMA5MajorE0ELS17_0ELNS16_7ScaleInE0ELS18_0EEEEEENSM_INS5_IJSC_SC_SC_EEENS5_IJSV_SV_SV_EEEEENS5_IJNS4_10UnderscoreES1E_S1E_EEEEENS5_IJNS4_13SM90_TMA_LOADES1H_EEENS5_IJNS4_14ComposedLayoutINS4_7SwizzleILi3ELi4ELi3EEENS4_18smem_ptr_flag_bitsILi4EEENSM_INS5_IJNSA_ILi8EEESG_EEENS5_IJSG_SC_EEEEEEENSM_INS5_IJNS5_IJNS5_IJSO_SC_EEESR_EEESC_NS5_IJSC_SB_EEEEEENS5_IJNS5_IJNS5_IJSR_SX_EEESW_EEESV_NS5_IJSB_SX_EEEEEEEEEEEvNS4_8identityENS5_IJNS4_23SM90_TMA_LOAD_MULTICASTES24_EEENS5_IJS1S_NSM_INS5_IJNS5_IJNS5_IJSO_NSA_ILi2EEEEEESR_EEESC_S1V_EEENS5_IJS1Y_SV_NS5_IJSB_NSA_ILi1024EEEEEEEEEEEEEEvS23_EENS_8epilogue10collective18CollectiveEpilogueINS2G_23Sm100TmaWarpSpecializedILi4ELi2ELi32ELb1ELb0EEEJNS5_IJNSA_ILi64EEESG_SG_EEENS5_IJNSM_IS2L_SC_EENSM_INS5_IJSN_S26_EEENS5_IJSC_SF_EEEEEEEENS_10bfloat16_tESL_S2S_SL_NS2G_6fusion15FusionCallbacksIS2K_NS2T_17LinearCombinationIS2S_fS2S_fLNS_15FloatRoundStyleE2EEES2M_S2R_JEEENS4_5SM1004TMEM4LOAD26SM100_TMEM_LOAD_32dp32b32xES1H_NS1J_INS1K_ILi2ELi4ELi3EEENS1M_ILi16EEENSM_INS5_IJS1O_SN_EEENS5_IJSN_SC_EEEEEEENS4_39AutoVectorizingCopyWithAssumedAlignmentILi128EEENS4_14SM90_TMA_STOREES38_S3A_S3A_EEEvvEEEEvNT_6ParamsE,@function
        .size           _ZN7cutlass13device_kernelINS_4gemm6kernel13GemmUniversalIN4cute5tupleIJiiiiEEENS1_10collective13CollectiveMmaINS1_46MainloopSm100TmaUmmaWarpSpecializedBlockScaledILi3ELi2ELi1ENS5_IJNS4_1CILi4EEENSA_ILi1EEESC_EEEEENS5_IJNSA_ILi128EEENSA_ILi256EEESG_EEENS5_IJNS_12float_e2m1_tENS_13float_ue4m3_tEEEENS5_IJNS5_IJlSC_lEEENS4_6LayoutINS5_IJNS5_IJNS5_IJNSA_ILi32EEESB_EEEiEEENS5_IJNS5_IJNSA_ILi16EEESB_EEEiEEENS5_IJSC_iEEEEEENS5_IJSS_NS5_IJNS5_IJNSA_ILi0EEESC_EEENSA_ILi512EEEEEENS5_IJSV_iEEEEEEEEEEESK_S12_NS4_8TiledMMAINS4_8MMA_AtomIJNS4_17SM100_MMA_MXF4_SSISI_SI_fSJ_Li128ELi256ELi16ELNS4_4UMMA5MajorE0ELS17_0ELNS16_7ScaleInE0ELS18_0EEEEEENSM_INS5_IJSC_SC_SC_EEENS5_IJSV_SV_SV_EEEEENS5_IJNS4_10UnderscoreES1E_S1E_EEEEENS5_IJNS4_13SM90_TMA_LOADES1H_EEENS5_IJNS4_14ComposedLayoutINS4_7SwizzleILi3ELi4ELi3EEENS4_18smem_ptr_flag_bitsILi4EEENSM_INS5_IJNSA_ILi8EEESG_EEENS5_IJSG_SC_EEEEEEENSM_INS5_IJNS5_IJNS5_IJSO_SC_EEESR_EEESC_NS5_IJSC_SB_EEEEEENS5_IJNS5_IJNS5_IJSR_SX_EEESW_EEESV_NS5_IJSB_SX_EEEEEEEEEEEvNS4_8identityENS5_IJNS4_23SM90_TMA_LOAD_MULTICASTES24_EEENS5_IJS1S_NSM_INS5_IJNS5_IJNS5_IJSO_NSA_ILi2EEEEEESR_EEESC_S1V_EEENS5_IJS1Y_SV_NS5_IJSB_NSA_ILi1024EEEEEEEEEEEEEEvS23_EENS_8epilogue10collective18CollectiveEpilogueINS2G_23Sm100TmaWarpSpecializedILi4ELi2ELi32ELb1ELb0EEEJNS5_IJNSA_ILi64EEESG_SG_EEENS5_IJNSM_IS2L_SC_EENSM_INS5_IJSN_S26_EEENS5_IJSC_SF_EEEEEEEENS_10bfloat16_tESL_S2S_SL_NS2G_6fusion15FusionCallbacksIS2K_NS2T_17LinearCombinationIS2S_fS2S_fLNS_15FloatRoundStyleE2EEES2M_S2R_JEEENS4_5SM1004TMEM4LOAD26SM100_TMEM_LOAD_32dp32b32xES1H_NS1J_INS1K_ILi2ELi4ELi3EEENS1M_ILi16EEENSM_INS5_IJS1O_SN_EEENS5_IJSN_SC_EEEEEEENS4_39AutoVectorizingCopyWithAssumedAlignmentILi128EEENS4_14SM90_TMA_STOREES38_S3A_S3A_EEEvvEEEEvNT_6ParamsE,(.L_x_241 - _ZN7cutlass13device_kernelINS_4gemm6kernel13GemmUniversalIN4cute5tupleIJiiiiEEENS1_10collective13CollectiveMmaINS1_46MainloopSm100TmaUmmaWarpSpecializedBlockScaledILi3ELi2ELi1ENS5_IJNS4_1CILi4EEENSA_ILi1EEESC_EEEEENS5_IJNSA_ILi128EEENSA_ILi256EEESG_EEENS5_IJNS_12float_e2m1_tENS_13float_ue4m3_tEEEENS5_IJNS5_IJlSC_lEEENS4_6LayoutINS5_IJNS5_IJNS5_IJNSA_ILi32EEESB_EEEiEEENS5_IJNS5_IJNSA_ILi16EEESB_EEEiEEENS5_IJSC_iEEEEEENS5_IJSS_NS5_IJNS5_IJNSA_ILi0EEESC_EEENSA_ILi512EEEEEENS5_IJSV_iEEEEEEEEEEESK_S12_NS4_8TiledMMAINS4_8MMA_AtomIJNS4_17SM100_MMA_MXF4_SSISI_SI_fSJ_Li128ELi256ELi16ELNS4_4UMMA5MajorE0ELS17_0ELNS16_7ScaleInE0ELS18_0EEEEEENSM_INS5_IJSC_SC_SC_EEENS5_IJSV_SV_SV_EEEEENS5_IJNS4_10UnderscoreES1E_S1E_EEEEENS5_IJNS4_13SM90_TMA_LOADES1H_EEENS5_IJNS4_14ComposedLayoutINS4_7SwizzleILi3ELi4ELi3EEENS4_18smem_ptr_flag_bitsILi4EEENSM_INS5_IJNSA_ILi8EEESG_EEENS5_IJSG_SC_EEEEEEENSM_INS5_IJNS5_IJNS5_IJSO_SC_EEESR_EEESC_NS5_IJSC_SB_EEEEEENS5_IJNS5_IJNS5_IJSR_SX_EEESW_EEESV_NS5_IJSB_SX_EEEEEEEEEEEvNS4_8identityENS5_IJNS4_23SM90_TMA_LOAD_MULTICASTES24_EEENS5_IJS1S_NSM_INS5_IJNS5_IJNS5_IJSO_NSA_ILi2EEEEEESR_EEESC_S1V_EEENS5_IJS1Y_SV_NS5_IJSB_NSA_ILi1024EEEEEEEEEEEEEEvS23_EENS_8epilogue10collective18CollectiveEpilogueINS2G_23Sm100TmaWarpSpecializedILi4ELi2ELi32ELb1ELb0EEEJNS5_IJNSA_ILi64EEESG_SG_EEENS5_IJNSM_IS2L_SC_EENSM_INS5_IJSN_S26_EEENS5_IJSC_SF_EEEEEEEENS_10bfloat16_tESL_S2S_SL_NS2G_6fusion15FusionCallbacksIS2K_NS2T_17LinearCombinationIS2S_fS2S_fLNS_15FloatRoundStyleE2EEES2M_S2R_JEEENS4_5SM1004TMEM4LOAD26SM100_TMEM_LOAD_32dp32b32xES1H_NS1J_INS1K_ILi2ELi4ELi3EEENS1M_ILi16EEENSM_INS5_IJS1O_SN_EEENS5_IJSN_SC_EEEEEEENS4_39AutoVectorizingCopyWithAssumedAlignmentILi128EEENS4_14SM90_TMA_STOREES38_S3A_S3A_EEEvvEEEEvNT_6ParamsE)
        .other          _ZN7cutlass13device_kernelINS_4gemm6kernel13GemmUniversalIN4cute5tupleIJiiiiEEENS1_10collective13CollectiveMmaINS1_46MainloopSm100TmaUmmaWarpSpecializedBlockScaledILi3ELi2ELi1ENS5_IJNS4_1CILi4EEENSA_ILi1EEESC_EEEEENS5_IJNSA_ILi128EEENSA_ILi256EEESG_EEENS5_IJNS_12float_e2m1_tENS_13float_ue4m3_tEEEENS5_IJNS5_IJlSC_lEEENS4_6LayoutINS5_IJNS5_IJNS5_IJNSA_ILi32EEESB_EEEiEEENS5_IJNS5_IJNSA_ILi16EEESB_EEEiEEENS5_IJSC_iEEEEEENS5_IJSS_NS5_IJNS5_IJNSA_ILi0EEESC_EEENSA_ILi512EEEEEENS5_IJSV_iEEEEEEEEEEESK_S12_NS4_8TiledMMAINS4_8MMA_AtomIJNS4_17SM100_MMA_MXF4_SSISI_SI_fSJ_Li128ELi256ELi16ELNS4_4UMMA5MajorE0ELS17_0ELNS16_7ScaleInE0ELS18_0EEEEEENSM_INS5_IJSC_SC_SC_EEENS5_IJSV_SV_SV_EEEEENS5_IJNS4_10UnderscoreES1E_S1E_EEEEENS5_IJNS4_13SM90_TMA_LOADES1H_EEENS5_IJNS4_14ComposedLayoutINS4_7SwizzleILi3ELi4ELi3EEENS4_18smem_ptr_flag_bitsILi4EEENSM_INS5_IJNSA_ILi8EEESG_EEENS5_IJSG_SC_EEEEEEENSM_INS5_IJNS5_IJNS5_IJSO_SC_EEESR_EEESC_NS5_IJSC_SB_EEEEEENS5_IJNS5_IJNS5_IJSR_SX_EEESW_EEESV_NS5_IJSB_SX_EEEEEEEEEEEvNS4_8identityENS5_IJNS4_23SM90_TMA_LOAD_MULTICASTES24_EEENS5_IJS1S_NSM_INS5_IJNS5_IJNS5_IJSO_NSA_ILi2EEEEEESR_EEESC_S1V_EEENS5_IJS1Y_SV_NS5_IJSB_NSA_ILi1024EEEEEEEEEEEEEEvS23_EENS_8epilogue10collective18CollectiveEpilogueINS2G_23Sm100TmaWarpSpecializedILi4ELi2ELi32ELb1ELb0EEEJNS5_IJNSA_ILi64EEESG_SG_EEENS5_IJNSM_IS2L_SC_EENSM_INS5_IJSN_S26_EEENS5_IJSC_SF_EEEEEEEENS_10bfloat16_tESL_S2S_SL_NS2G_6fusion15FusionCallbacksIS2K_NS2T_17LinearCombinationIS2S_fS2S_fLNS_15FloatRoundStyleE2EEES2M_S2R_JEEENS4_5SM1004TMEM4LOAD26SM100_TMEM_LOAD_32dp32b32xES1H_NS1J_INS1K_ILi2ELi4ELi3EEENS1M_ILi16EEENSM_INS5_IJS1O_SN_EEENS5_IJSN_SC_EEEEEEENS4_39AutoVectorizingCopyWithAssumedAlignmentILi128EEENS4_14SM90_TMA_STOREES38_S3A_S3A_EEEvvEEEEvNT_6ParamsE,@"STO_CUDA_ENTRY STV_DEFAULT"
_ZN7cutlass13device_kernelINS_4gemm6kernel13GemmUniversalIN4cute5tupleIJiiiiEEENS1_10collective13CollectiveMmaINS1_46MainloopSm100TmaUmmaWarpSpecializedBlockScaledILi3ELi2ELi1ENS5_IJNS4_1CILi4EEENSA_ILi1EEESC_EEEEENS5_IJNSA_ILi128EEENSA_ILi256EEESG_EEENS5_IJNS_12float_e2m1_tENS_13float_ue4m3_tEEEENS5_IJNS5_IJlSC_lEEENS4_6LayoutINS5_IJNS5_IJNS5_IJNSA_ILi32EEESB_EEEiEEENS5_IJNS5_IJNSA_ILi16EEESB_EEEiEEENS5_IJSC_iEEEEEENS5_IJSS_NS5_IJNS5_IJNSA_ILi0EEESC_EEENSA_ILi512EEEEEENS5_IJSV_iEEEEEEEEEEESK_S12_NS4_8TiledMMAINS4_8MMA_AtomIJNS4_17SM100_MMA_MXF4_SSISI_SI_fSJ_Li128ELi256ELi16ELNS4_4UMMA5MajorE0ELS17_0ELNS16_7ScaleInE0ELS18_0EEEEEENSM_INS5_IJSC_SC_SC_EEENS5_IJSV_SV_SV_EEEEENS5_IJNS4_10UnderscoreES1E_S1E_EEEEENS5_IJNS4_13SM90_TMA_LOADES1H_EEENS5_IJNS4_14ComposedLayoutINS4_7SwizzleILi3ELi4ELi3EEENS4_18smem_ptr_flag_bitsILi4EEENSM_INS5_IJNSA_ILi8EEESG_EEENS5_IJSG_SC_EEEEEEENSM_INS5_IJNS5_IJNS5_IJSO_SC_EEESR_EEESC_NS5_IJSC_SB_EEEEEENS5_IJNS5_IJNS5_IJSR_SX_EEESW_EEESV_NS5_IJSB_SX_EEEEEEEEEEEvNS4_8identityENS5_IJNS4_23SM90_TMA_LOAD_MULTICASTES24_EEENS5_IJS1S_NSM_INS5_IJNS5_IJNS5_IJSO_NSA_ILi2EEEEEESR_EEESC_S1V_EEENS5_IJS1Y_SV_NS5_IJSB_NSA_ILi1024EEEEEEEEEEEEEEvS23_EENS_8epilogue10collective18CollectiveEpilogueINS2G_23Sm100TmaWarpSpecializedILi4ELi2ELi32ELb1ELb0EEEJNS5_IJNSA_ILi64EEESG_SG_EEENS5_IJNSM_IS2L_SC_EENSM_INS5_IJSN_S26_EEENS5_IJSC_SF_EEEEEEEENS_10bfloat16_tESL_S2S_SL_NS2G_6fusion15FusionCallbacksIS2K_NS2T_17LinearCombinationIS2S_fS2S_fLNS_15FloatRoundStyleE2EEES2M_S2R_JEEENS4_5SM1004TMEM4LOAD26SM100_TMEM_LOAD_32dp32b32xES1H_NS1J_INS1K_ILi2ELi4ELi3EEENS1M_ILi16EEENSM_INS5_IJS1O_SN_EEENS5_IJSN_SC_EEEEEEENS4_39AutoVectorizingCopyWithAssumedAlignmentILi128EEENS4_14SM90_TMA_STOREES38_S3A_S3A_EEEvvEEEEvNT_6ParamsE:
[----:B------:R-:W1:Y:S01]  /*0000*/  LDC R1, c[0x0][0x37c] ;  /* 0x0000df00ff017b82 */ /* 0x000e620000000800 */
[----:B------:R-:W2:Y:S01]  /*0010*/  S2R R184, SR_TID.X ;  /* 0x0000000000b87919 */ /* 0x000ea20000002100 */
[----:B------:R-:W3:Y:S01]  /*0020*/  LDCU.64 UR12, c[0x0][0xc90] ;  /* 0x00019200ff0c77ac */ /* 0x000ee20008000a00 */
[----:B------:R-:W-:Y:S02]  /*0030*/  PRMT R176, RZ, 0x7610, R176 ;  /* 0x00007610ffb07816 */ /* 0x000fe400000000b0 */
[----:B------:R-:W-:Y:S01]  /*0040*/  ELECT P4, URZ, PT ;  /* 0x0000000000ff782f */ /* 0x000fe20003880000 */
[----:B---3--:R-:W-:-:S04]  /*0050*/  UISETP.NE.U32.AND UP0, UPT, UR12, URZ, UPT ;  /* 0x000000ff0c00728c */ /* 0x008fc8000bf05070 */
[----:B------:R-:W-:Y:S01]  /*0060*/  UISETP.NE.AND.EX UP0, UPT, UR13, URZ, UPT, UP0 ;  /* 0x000000ff0d00728c */ /* 0x000fe2000bf05300 */
[----:B--2---:R-:W-:-:S05]  /*0070*/  SHF.R.U32.HI R177, RZ, 0x5, R184 ;  /* 0x00000005ffb17819 */ /* 0x004fca00000116b8 */
[----:B------:R-:W2:Y:S02]  /*0080*/  SHFL.IDX PT, R0, R177, RZ, 0x1f ;  /* 0x00001fffb1007589 */ /* 0x000ea400000e0000 */
[----:B--2---:R-:W-:Y:S01]  /*0090*/  R2UR UR20, R0 ;  /* 0x00000000001472ca */ /* 0x004fe200000e0000 */
[----:B-1----:R-:W-:-:S14]  /*00a0*/  BRA.U UP0, `(.L_x_0) ;  /* 0x0000000100307547 */ /* 0x002fdc000b800000 */
[----:B------:R-:W1:Y:S02]  /*00b0*/  LDCU.64 UR4, c[0x0][0xc88] ;  /* 0x00019100ff0477ac */ /* 0x000e640008000a00 */
[----:B-1----:R-:W-:-:S04]  /*00c0*/  UISETP.NE.U32.AND UP0, UPT, UR4, URZ, UPT ;  /* 0x000000ff0400728c */ /* 0x002fc8000bf05070 */
[----:B------:R-:W-:-:S09]  /*00d0*/  UISETP.NE.AND.EX UP0, UPT, UR5, URZ, UPT, UP0 ;  /* 0x000000ff0500728c */ /* 0x000fd2000bf05300 */
[----:B------:R-:W-:Y:S05]  /*00e0*/  BRA.U !UP0, `(.L_x_1) ;  /* 0x0000000108147547 */ /* 0x000fea000b800000 */
[----:B------:R-:W1:Y:S01]  /*00f0*/  LDC.64 R2, c[0x0][0xc88] ;  /* 0x00032200ff027b82 */ /* 0x000e620000000a00 */
[----:B------:R-:W1:Y:S02]  /*0100*/  LDCU.64 UR4, c[0x0][0x358] ;  /* 0x00006b00ff0477ac */ /* 0x000e640008000a00 */
[----:B-1----:R1:W5:Y:S01]  /*0110*/  LDG.E R133, desc[UR4][R2.64] ;  /* 0x0000000402857981 */ /* 0x002362000c1e1900 */
[----:B------:R-:W-:Y:S01]  /*0120*/  HFMA2 R176, -RZ, RZ, 0, 5.9604644775390625e-08 ;  /* 0x00000001ffb07431 */ /* 0x000fe200000001ff */
[----:B------:R-:W-:Y:S05]  /*0130*/  BRA `(.L_x_0) ;  /* 0x00000000000c7947 */ /* 0x000fea0003800000 */
.L_x_1:
[----:B------:R-:W1:Y:S01]  /*0140*/  LDCU UR4, c[0x0][0xc80] ;  /* 0x00019000ff0477ac */ /* 0x000e620008000800 */
[----:B------:R-:W-:Y:S01]  /*0150*/  HFMA2 R176, -RZ, RZ, 0, 5.9604644775390625e-08 ;  /* 0x00000001ffb07431 */ /* 0x000fe200000001ff */
[----:B-1----:R-:W-:-:S07]  /*0160*/  MOV R133, UR4 ;  /* 0x0000000400857c02 */ /* 0x002fce0008000f00 */
.L_x_0:
[----:B------:R-:W2:Y:S02]  /*0170*/  LDCU.64 UR4, c[0x0][0xcb0] ;  /* 0x00019600ff0477ac */ /* 0x000ea40008000a00 */
[----:B--2---:R-:W-:-:S04]  /*0180*/  UISETP.NE.U32.AND UP0, UPT, UR4, URZ, UPT ;  /* 0x000000ff0400728c */ /* 0x004fc8000bf05070 */
[----:B------:R-:W-:-:S09]  /*0190*/  UISETP.NE.AND.EX UP0, UPT, UR5, URZ, UPT, UP0 ;  /* 0x000000ff0500728c */ /* 0x000fd2000bf05300 */
[----:B------:R-:W-:Y:S05]  /*01a0*/  BRA.U UP0, `(.L_x_2) ;  /* 0x0000000100287547 */ /* 0x000fea000b800000 */
[----:B------:R-:W2:Y:S02]  /*01b0*/  LDCU.64 UR4, c[0x0][0xca8] ;  /* 0x00019500ff0477ac */ /* 0x000ea40008000a00 */
[----:B--2---:R-:W-:-:S04]  /*01c0*/  UISETP.NE.U32.AND UP0, UPT, UR4, URZ, UPT ;  /* 0x000000ff0400728c */ /* 0x004fc8000bf05070 */
[----:B------:R-:W-:-:S09]  /*01d0*/  UISETP.NE.AND.EX UP0, UPT, UR5, URZ, UPT, UP0 ;  /* 0x000000ff0500728c */ /* 0x000fd2000bf05300 */
[----:B------:R-:W-:Y:S05]  /*01e0*/  BRA.U !UP0, `(.L_x_3) ;  /* 0x0000000108107547 */ /* 0x000fea000b800000 */
[----:B------:R-:W2:Y:S01]  /*01f0*/  LDC.64 R130, c[0x0][0xca8] ;  /* 0x00032a00ff827b82 */ /* 0x000ea20000000a00 */
[----:B------:R-:W2:Y:S02]  /*0200*/  LDCU.64 UR4, c[0x0][0x358] ;  /* 0x00006b00ff0477ac */ /* 0x000ea40008000a00 */
[----:B--2---:R2:W5:Y:S01]  /*0210*/  LDG.E R130, desc[UR4][R130.64] ;  /* 0x0000000482827981 */ /* 0x004562000c1e1900 */
[----:B------:R-:W-:Y:S05]  /*0220*/  BRA `(.L_x_2) ;  /* 0x0000000000087947 */ /* 0x000fea0003800000 */
.L_x_3:
[----:B------:R-:W2:Y:S02]  /*0230*/  LDCU UR4, c[0x0][0xca0] ;  /* 0x00019400ff0477ac */ /* 0x000ea40008000800 */
[----:B--2---:R-:W-:Y:S02]  /*0240*/  MOV R130, UR4 ;  /* 0x0000000400827c02 */ /* 0x004fe40008000f00 */
.L_x_2:
[----:B------:R-:W-:Y:S01]  /*0250*/  IMAD.U32 R0, RZ, RZ, UR20 ;  /* 0x00000014ff007e24 */ /* 0x000fe2000f8e00ff */
[----:B------:R-:W-:Y:S04]  /*0260*/  BSSY.RECONVERGENT B0, `(.L_x_4) ;  /* 0x0000012000007945 */ /* 0x000fe80003800200 */
[C---:B------:R-:W-:Y:S02]  /*0270*/  ISETP.NE.OR P1, PT, R0.reuse, 0x1, !P4 ;  /* 0x000000010000780c */ /* 0x040fe40006725670 */
[----:B------:R-:W-:-:S11]  /*0280*/  ISETP.NE.OR P0, PT, R0, 0x3, !P4 ;  /* 0x000000030000780c */ /* 0x000fd60006705670 */
[----:B------:R-:W-:Y:S05]  /*0290*/  @P1 BRA `(.L_x_5) ;  /* 0x0000000000381947 */ /* 0x000fea0003800000 */
[----:B------:R-:W3:Y:S02]  /*02a0*/  LDCU.64 UR4, c[0x0][0x348] ;  /* 0x00006900ff0477ac */ /* 0x000ee40008000a00 */
[----:B---3--:R-:W-:Y:S02]  /*02b0*/  UIADD3 UR10, UP3, UPT, UR4, 0x80, URZ ;  /* 0x00000080040a7890 */ /* 0x008fe4000ff7e0ff */
[----:B------:R-:W-:Y:S02]  /*02c0*/  UIADD3 UR8, UP2, UPT, UR4, 0x180, URZ ;  /* 0x0000018004087890 */ /* 0x000fe4000ff5e0ff */
[----:B------:R-:W-:Y:S02]  /*02d0*/  UIADD3 UR6, UP1, UPT, UR4, 0x280, URZ ;  /* 0x0000028004067890 */ /* 0x000fe4000ff3e0ff */
[----:B------:R-:W-:Y:S02]  /*02e0*/  UIADD3 UR4, UP0, UPT, UR4, 0x380, URZ ;  /* 0x0000038004047890 */ /* 0x000fe4000ff1e0ff */
[----:B------:R-:W-:-:S02]  /*02f0*/  UIADD3.X UR11, UPT, UPT, URZ, UR5, URZ, UP3, !UPT ;  /* 0x00000005ff0b7290 */ /* 0x000fc40009ffe4ff */
[----:B------:R-:W-:Y:S02]  /*0300*/  UIADD3.X UR9, UPT, UPT, URZ, UR5, URZ, UP2, !UPT ;  /* 0x00000005ff097290 */ /* 0x000fe400097fe4ff */
[----:B------:R-:W-:Y:S02]  /*0310*/  UIADD3.X UR7, UPT, UPT, URZ, UR5, URZ, UP1, !UPT ;  /* 0x00000005ff077290 */ /* 0x000fe40008ffe4ff */
[----:B------:R-:W-:-:S03]  /*0320*/  UIADD3.X UR5, UPT, UPT, URZ, UR5, URZ, UP0, !UPT ;  /* 0x00000005ff057290 */ /* 0x000fc600087fe4ff */
[----:B------:R3:W-:Y:S02]  /*0330*/  UTMACCTL.PF [UR10] ;  /* 0x000000000a0079b9 */ /* 0x0007e40008040000 */
[----:B------:R3:W-:Y:S02]  /*0340*/  UTMACCTL.PF [UR8] ;  /* 0x00000000080079b9 */ /* 0x0007e40008040000 */
[----:B------:R3:W-:Y:S02]  /*0350*/  UTMACCTL.PF [UR6] ;  /* 0x00000000060079b9 */ /* 0x0007e40008040000 */
[----:B------:R3:W-:Y:S02]  /*0360*/  UTMACCTL.PF [UR4] ;  /* 0x00000000040079b9 */ /* 0x0007e40008040000 */
[----:B---3--:R-:W-:Y:S01]  /*0370*/  NOP ;  /* 0x0000000000007918 */ /* 0x008fe20000000000 */
.L_x_5:
[----:B------:R-:W-:Y:S05]  /*0380*/  BSYNC.RECONVERGENT B0 ;  /* 0x0000000000007941 */ /* 0x000fea0003800200 */
.L_x_4:
[----:B------:R-:W-:Y:S04]  /*0390*/  BSSY.RECONVERGENT B0, `(.L_x_6) ;  /* 0x000000a000007945 */ /* 0x000fe80003800200 */
[----:B------:R-:W-:Y:S05]  /*03a0*/  @P0 BRA `(.L_x_7) ;  /* 0x0000000000200947 */ /* 0x000fea0003800000 */
[----:B------:R-:W3:Y:S02]  /*03b0*/  LDCU.64 UR4, c[0x0][0x348] ;  /* 0x00006900ff0477ac */ /* 0x000ee40008000a00 */
[----:B---3--:R-:W-:Y:S02]  /*03c0*/  UIADD3 UR6, UP1, UPT, UR4, 0x980, URZ ;  /* 0x0000098004067890 */ /* 0x008fe4000ff3e0ff */
[----:B------:R-:W-:Y:S02]  /*03d0*/  UIADD3 UR4, UP0, UPT, UR4, 0xa80, URZ ;  /* 0x00000a8004047890 */ /* 0x000fe4000ff1e0ff */
[----:B------:R-:W-:Y:S02]  /*03e0*/  UIADD3.X UR7, UPT, UPT, URZ, UR5, URZ, UP1, !UPT ;  /* 0x00000005ff077290 */ /* 0x000fe40008ffe4ff */
[----:B------:R-:W-:-:S07]  /*03f0*/  UIADD3.X UR5, UPT, UPT, URZ, UR5, URZ, UP0, !UPT ;  /* 0x00000005ff057290 */ /* 0x000fce00087fe4ff */
[----:B------:R3:W-:Y:S02]  /*0400*/  UTMACCTL.PF [UR6] ;  /* 0x00000000060079b9 */ /* 0x0007e40008040000 */
[----:B------:R3:W-:Y:S02]  /*0410*/  UTMACCTL.PF [UR4] ;  /* 0x00000000040079b9 */ /* 0x0007e40008040000 */
[----:B---3--:R-:W-:Y:S01]  /*0420*/  NOP ;  /* 0x0000000000007918 */ /* 0x008fe20000000000 */
.L_x_7:
[----:B------:R-:W-:Y:S05]  /*0430*/  BSYNC.RECONVERGENT B0 ;  /* 0x0000000000007941 */ /* 0x000fea0003800200 */
.L_x_6:
[----:B------:R-:W3:Y:S01]  /*0440*/  LDCU.64 UR4, c[0x0][0xc88] ;  /* 0x00019100ff0477ac */ /* 0x000ee20008000a00 */
[----:B------:R-:W-:Y:S02]  /*0450*/  UISETP.EQ.U32.AND UP1, UPT, UR12, URZ, UPT ;  /* 0x000000ff0c00728c */ /* 0x000fe4000bf22070 */
[----:B------:R-:W-:Y:S02]  /*0460*/  UPLOP3.LUT UP3, UPT, UPT, UPT, UPT, 0x80, 0x8 ;  /* 0x000000000008789c */ /* 0x000fe40003f6f070 */
[----:B---3--:R-:W-:-:S04]  /*0470*/  UISETP.NE.U32.AND UP0, UPT, UR4, URZ, UPT ;  /* 0x000000ff0400728c */ /* 0x008fc8000bf05070 */
[----:B------:R-:W-:-:S04]  /*0480*/  UISETP.NE.AND.EX UP2, UPT, UR5, URZ, UPT, UP0 ;  /* 0x000000ff0500728c */ /* 0x000fc8000bf45300 */
[----:B------:R-:W-:-:S04]  /*0490*/  UISETP.EQ.OR.EX UP4, UPT, UR13, URZ, !UP2, UP1 ;  /* 0x000000ff0d00728c */ /* 0x000fc8000d782710 */
[----:B------:R-:W-:-:S06]  /*04a0*/  UP2UR UR4, UPR, URZ, 0x10 ;  /* 0x00000010ff047883 */ /* 0x000fcc0008000000 */
[----:B------:R-:W-:Y:S01]  /*04b0*/  MOV R180, UR4 ;  /* 0x0000000400b47c02 */ /* 0x000fe20008000f00 */
[----:B------:R-:W-:Y:S06]  /*04c0*/  BRA.U !UP4, `(.L_x_8) ;  /* 0x000000010c207547 */ /* 0x000fec000b800000 */
[----:B------:R-:W-:Y:S01]  /*04d0*/  UISETP.NE.U32.AND UP0, UPT, UR12, URZ, UPT ;  /* 0x000000ff0c00728c */ /* 0x000fe2000bf05070 */
[----:B-----5:R-:W-:Y:S01]  /*04e0*/  FSETP.NEU.AND P0, PT, R133, RZ, PT ;  /* 0x000000ff8500720b */ /* 0x020fe20003f0d000 */
[----:B------:R-:W-:Y:S02]  /*04f0*/  USEL UR4, URZ, 0xffffffff, UP2 ;  /* 0xffffffffff047887 */ /* 0x000fe40009000000 */
[----:B------:R-:W-:-:S10]  /*0500*/  UISETP.NE.AND.EX UP1, UPT, UR13, URZ, UPT, UP0 ;  /* 0x000000ff0d00728c */ /* 0x000fd4000bf25300 */
[----:B------:R-:W-:Y:S01]  /*0510*/  VOTEU.ANY UP0, P0 ;  /* 0x0000000000ff7886 */ /* 0x000fe20000000100 */
[----:B------:R-:W-:-:S04]  /*0520*/  @!UP1 USEL UR4, URZ, 0xffffffff, UP0 ;  /* 0xffffffffff049887 */ /* 0x000fc80008000000 */
[----:B------:R-:W-:-:S04]  /*0530*/  ULOP3.LUT UR4, UR4, 0x1, URZ, 0xc0, !UPT ;  /* 0x0000000104047892 */ /* 0x000fc8000f8ec0ff */
[----:B------:R-:W-:-:S11]  /*0540*/  UISETP.NE.U32.AND UP3, UPT, UR4, 0x1, UPT ;  /* 0x000000010400788c */ /* 0x000fd6000bf65070 */
.L_x_8:
[----:B-1----:R-:W1:Y:S01]  /*0550*/  SHFL.IDX PT, R2, R177, RZ, 0x1f ;  /* 0x00001fffb1027589 */ /* 0x002e6200000e0000 */
[----:B------:R-:W-:Y:S01]  /*0560*/  UISETP.NE.AND UP5, UPT, UR20, 0x2, UPT ;  /* 0x000000021400788c */ /* 0x000fe2000bfa5270 */
[----:B-1----:R-:W-:-:S13]  /*0570*/  ISETP.NE.AND P0, PT, R2, RZ, PT ;  /* 0x000000ff0200720c */ /* 0x002fda0003f05270 */
[----:B------:R-:W-:Y:S05]  /*0580*/  @P0 BRA `(.L_x_9) ;  /* 0x0000000000500947 */ /* 0x000fea0003800000 */
[----:B------:R-:W1:Y:S01]  /*0590*/  S2UR UR4, SR_CgaCtaId ;  /* 0x00000000000479c3 */ /* 0x000e620000008800 */
[----:B------:R-:W-:Y:S01]  /*05a0*/  UMOV UR5, 0x400 ;  /* 0x0000040000057882 */ /* 0x000fe20000000000 */
[----:B------:R-:W-:Y:S01]  /*05b0*/  UMOV UR8, 0x1 ;  /* 0x0000000100087882 */ /* 0x000fe20000000000 */
[----:B------:R-:W-:Y:S01]  /*05c0*/  UMOV UR6, 0x4 ;  /* 0x0000000400067882 */ /* 0x000fe20000000000 */
[----:B------:R-:W-:-:S04]  /*05d0*/  UIADD3 UR8, UPT, UPT, -UR8, 0x100000, URZ ;  /* 0x0010000008087890 */ /* 0x000fc8000fffe1ff */
[----:B------:R-:W-:Y:S02]  /*05e0*/  USHF.L.U32 UR9, UR8, 0xb, URZ ;  /* 0x0000000b08097899 */ /* 0x000fe400080006ff */
[----:B------:R-:W-:Y:S02]  /*05f0*/  USHF.L.U32 UR8, UR8, 0x1, URZ ;  /* 0x0000000108087899 */ /* 0x000fe400080006ff */
[----:B------:R-:W-:-:S04]  /*0600*/  UIADD3 UR6, UPT, UPT, -UR6, 0x100000, URZ ;  /* 0x0010000006067890 */ /* 0x000fc8000fffe1ff */
[----:B------:R-:W-:Y:S02]  /*0610*/  USHF.L.U32 UR7, UR6, 0xb, URZ ;  /* 0x0000000b06077899 */ /* 0x000fe400080006ff */
[----:B------:R-:W-:Y:S01]  /*0620*/  USHF.L.U32 UR6, UR6, 0x1, URZ ;  /* 0x0000000106067899 */ /* 0x000fe200080006ff */
[----:B------:R-:W-:Y:S01]  /*0630*/  ELECT P0, URZ, PT ;  /* 0x0000000000ff782f */ /* 0x000fe20003800000 */
[----:B-1----:R-:W-:Y:S01]  /*0640*/  ULEA UR4, UR4, UR5, 0x18 ;  /* 0x0000000504047291 */ /* 0x002fe2000f8ec0ff */
[----:B------:R-:W1:Y:S11]  /*0650*/  FENCE.VIEW.ASYNC.S ;  /* 0x00000000000073c6 */ /* 0x000e760000000000 */
[----:B-1----:R1:W3:Y:S01]  /*0660*/  SYNCS.EXCH.64 URZ, [UR4], UR8 ;  /* 0x0000000804ff75b2 */ /* 0x0022e20008000100 */
[----:B------:R1:W4:Y:S01]  /*0670*/  SYNCS.EXCH.64 URZ, [UR4+0x18], UR6 ;  /* 0x0000180604ff75b2 */ /* 0x0003220008000100 */
[----:B------:R1:W1:Y:S01]  /*0680*/  SYNCS.EXCH.64 URZ, [UR4+0x8], UR8 ;  /* 0x0000080804ff75b2 */ /* 0x0002620008000100 */
[----:B------:R1:W1:Y:S01]  /*0690*/  SYNCS.EXCH.64 URZ, [UR4+0x20], UR6 ;  /* 0x0000200604ff75b2 */ /* 0x0002620008000100 */
[----:B------:R1:W1:Y:S01]  /*06a0*/  SYNCS.EXCH.64 URZ, [UR4+0x10], UR8 ;  /* 0x0000100804ff75b2 */ /* 0x0002620008000100 */
[----:B------:R1:W1:Y:S01]  /*06b0*/  SYNCS.EXCH.64 URZ, [UR4+0x28], UR6 ;  /* 0x0000280604ff75b2 */ /* 0x0002620008000100 */
[----:B------:R-:W-:Y:S01]  /*06c0*/  NOP ;  /* 0x0000000000007918 */ /* 0x000fe20000000000 */
.L_x_9:
[----:B------:R-:W2:Y:S01]  /*06d0*/  SHFL.IDX PT, R2, R177, RZ, 0x1f ;  /* 0x00001fffb1027589 */ /* 0x000ea200000e0000 */
[----:B------:R-:W-:Y:S01]  /*06e0*/  NOP ;  /* 0x0000000000007918 */ /* 0x000fe20000000000 */
[----:B--2---:R-:W-:-:S13]  /*06f0*/  ISETP.NE.AND P0, PT, R2, 0x1, PT ;  /* 0x000000010200780c */ /* 0x004fda0003f05270 */
[----:B------:R-:W-:Y:S05]  /*0700*/  @P0 BRA `(.L_x_10) ;  /* 0x0000000000580947 */ /* 0x000fea0003800000 */
[----:B-1----:R-:W1:Y:S01]  /*0710*/  S2UR UR4, SR_CgaCtaId ;  /* 0x00000000000479c3 */ /* 0x002e620000008800 */
        /* <DEDUP_REMOVED lines=12> */
[----:B-1----:R2:W1:Y:S01]  /*07e0*/  SYNCS.EXCH.64 URZ, [UR4+0x30], UR8 ;  /* 0x0000300804ff75b2 */ /* 0x0024620008000100 */
[----:B------:R2:W1:Y:S01]  /*07f0*/  SYNCS.EXCH.64 URZ, [UR4+0x50], UR6 ;  /* 0x0000500604ff75b2 */ /* 0x0004620008000100 */
[----:B------:R2:W1:Y:S01]  /*0800*/  SYNCS.EXCH.64 URZ, [UR4+0x38], UR8 ;  /* 0x0000380804ff75b2 */ /* 0x0004620008000100 */
[----:B------:R2:W1:Y:S01]  /*0810*/  SYNCS.EXCH.64 URZ, [UR4+0x58], UR6 ;  /* 0x0000580604ff75b2 */ /* 0x0004620008000100 */
[----:B------:R2:W1:Y:S01]  /*0820*/  SYNCS.EXCH.64 URZ, [UR4+0x40], UR8 ;  /* 0x0000400804ff75b2 */ /* 0x0004620008000100 */
[----:B------:R2:W1:Y:S01]  /*0830*/  SYNCS.EXCH.64 URZ, [UR4+0x60], UR6 ;  /* 0x0000600604ff75b2 */ /* 0x0004620008000100 */
[----:B------:R2:W1:Y:S01]  /*0840*/  SYNCS.EXCH.64 URZ, [UR4+0x48], UR8 ;  /* 0x0000480804ff75b2 */ /* 0x0004620008000100 */
[----:B------:R2:W1:Y:S02]  /*0850*/  SYNCS.EXCH.64 URZ, [UR4+0x68], UR6 ;  /* 0x0000680604ff75b2 */ /* 0x0004640008000100 */
[----:B--2---:R-:W-:Y:S01]  /*0860*/  NOP ;  /* 0x0000000000007918 */ /* 0x004fe20000000000 */
.L_x_10:
[----:B------:R-:W2:Y:S01]  /*0870*/  SHFL.IDX PT, R2, R177, RZ, 0x1f ;  /* 0x00001fffb1027589 */ /* 0x000ea200000e0000 */
[----:B------:R-:W-:Y:S01]  /*0880*/  NOP ;  /* 0x0000000000007918 */ /* 0x000fe20000000000 */
[----:B--2---:R-:W-:-:S13]  /*0890*/  ISETP.NE.AND P0, PT, R2, 0x3, PT ;  /* 0x000000030200780c */ /* 0x004fda0003f05270 */
[----:B------:R-:W-:Y:S05]  /*08a0*/  @P0 BRA `(.L_x_11) ;  /* 0x0000000000300947 */ /* 0x000fea0003800000 */
[----:B-1----:R-:W1:Y:S01]  /*08b0*/  S2UR UR4, SR_CgaCtaId ;  /* 0x00000000000479c3 */ /* 0x002e620000008800 */
[----:B------:R-:W-:Y:S01]  /*08c0*/  UMOV UR6, 0x400 ;  /* 0x0000040000067882 */ /* 0x000fe20000000000 */
[----:B------:R-:W-:Y:S01]  /*08d0*/  UMOV UR5, 0x20 ;  /* 0x0000002000057882 */ /* 0x000fe20000000000 */
[----:B------:R-:W-:Y:S01]  /*08e0*/  ELECT P0, URZ, PT ;  /* 0x0000000000ff782f */ /* 0x000fe20003800000 */
[----:B-1----:R-:W-:Y:S02]  /*08f0*/  ULEA UR6, UR4, UR6, 0x18 ;  /* 0x0000000604067291 */ /* 0x002fe4000f8ec0ff */
[----:B------:R-:W-:-:S04]  /*0900*/  UIADD3 UR4, UPT, UPT, -UR5, 0x100000, URZ ;  /* 0x0010000005047890 */ /* 0x000fc8000fffe1ff */
[----:B------:R-:W-:Y:S02]  /*0910*/  USHF.L.U32 UR5, UR4, 0xb, URZ ;  /* 0x0000000b04057899 */ /* 0x000fe400080006ff */
[----:B------:R-:W-:Y:S01]  /*0920*/  USHF.L.U32 UR4, UR4, 0x1, URZ ;  /* 0x0000000104047899 */ /* 0x000fe200080006ff */
[----:B------:R-:W1:Y:S11]  /*0930*/  FENCE.VIEW.ASYNC.S ;  /* 0x00000000000073c6 */ /* 0x000e760000000000 */
[----:B-1----:R2:W1:Y:S01]  /*0940*/  SYNCS.EXCH.64 URZ, [UR6+0x70], UR4 ;  /* 0x0000700406ff75b2 */ /* 0x0024620008000100 */
[----:B------:R2:W1:Y:S02]  /*0950*/  SYNCS.EXCH.64 URZ, [UR6+0x78], UR4 ;  /* 0x0000780406ff75b2 */ /* 0x0004640008000100 */
[----:B--2---:R-:W-:Y:S01]  /*0960*/  NOP ;  /* 0x0000000000007918 */ /* 0x004fe20000000000 */
.L_x_11:
[----:B------:R-:W2:Y:S01]  /*0970*/  SHFL.IDX PT, R2, R177, RZ, 0x1f ;  /* 0x00001fffb1027589 */ /* 0x000ea200000e0000 */
[----:B------:R-:W-:Y:S01]  /*0980*/  NOP ;  /* 0x0000000000007918 */ /* 0x000fe20000000000 */
[----:B--2---:R-:W-:-:S13]  /*0990*/  ISETP.NE.AND P0, PT, R2, 0x4, PT ;  /* 0x000000040200780c */ /* 0x004fda0003f05270 */
[----:B------:R-:W-:Y:S05]  /*09a0*/  @P0 BRA `(.L_x_12) ;  /* 0x00000000004c0947 */ /* 0x000fea0003800000 */
[----:B-1----:R-:W1:Y:S01]  /*09b0*/  S2UR UR6, SR_CgaCtaId ;  /* 0x00000000000679c3 */ /* 0x002e620000008800 */
[----:B------:R-:W-:Y:S01]  /*09c0*/  UMOV UR4, 0x3a0 ;  /* 0x000003a000047882 */ /* 0x000fe20000000000 */
[----:B------:R-:W-:Y:S01]  /*09d0*/  UMOV UR5, 0x400 ;  /* 0x0000040000057882 */ /* 0x000fe20000000000 */
[----:B------:R-:W-:Y:S01]  /*09e0*/  USEL UR4, UR4, 0x320, UP3 ;  /* 0x0000032004047887 */ /* 0x000fe20009800000 */
[----:B------:R-:W-:Y:S01]  /*09f0*/  UMOV UR8, 0x1 ;  /* 0x0000000100087882 */ /* 0x000fe20000000000 */
[----:B------:R-:W-:Y:S01]  /*0a00*/  ELECT P0, URZ, PT ;  /* 0x0000000000ff782f */ /* 0x000fe20003800000 */
[----:B------:R-:W-:-:S04]  /*0a10*/  UIADD3 UR8, UPT, UPT, -UR8, 0x100000, URZ ;  /* 0x0010000008087890 */ /* 0x000fc8000fffe1ff */
[----:B------:R-:W-:Y:S02]  /*0a20*/  USHF.L.U32 UR9, UR8, 0xb, URZ ;  /* 0x0000000b08097899 */ /* 0x000fe400080006ff */
[----:B------:R-:W-:Y:S02]  /*0a30*/  USHF.L.U32 UR8, UR8, 0x1, URZ ;  /* 0x0000000108087899 */ /* 0x000fe400080006ff */
[----:B-1----:R-:W-:Y:S02]  /*0a40*/  ULEA UR6, UR6, UR5, 0x18 ;  /* 0x0000000506067291 */ /* 0x002fe4000f8ec0ff */
[----:B------:R-:W-:-:S04]  /*0a50*/  UIADD3 UR4, UPT, UPT, -UR4, 0x100000, URZ ;  /* 0x0010000004047890 */ /* 0x000fc8000fffe1ff */
[----:B------:R-:W-:Y:S02]  /*0a60*/  USHF.L.U32 UR5, UR4, 0xb, URZ ;  /* 0x0000000b04057899 */ /* 0x000fe400080006ff */
[----:B------:R-:W-:Y:S01]  /*0a70*/  USHF.L.U32 UR4, UR4, 0x1, URZ ;  /* 0x0000000104047899 */ /* 0x000fe200080006ff */
[----:B------:R-:W1:Y:S03]  /*0a80*/  FENCE.VIEW.ASYNC.S ;  /* 0x00000000000073c6 */ /* 0x000e660000000000 */
[----:B-1----:R2:W1:Y:S08]  /*0a90*/  SYNCS.EXCH.64 URZ, [UR6+0x80], UR8 ;  /* 0x0000800806ff75b2 */ /* 0x0024700008000100 */
[----:B------:R2:W1:Y:S01]  /*0aa0*/  SYNCS.EXCH.64 URZ, [UR6+0x90], UR4 ;  /* 0x0000900406ff75b2 */ /* 0x0004620008000100 */
[----:B------:R2:W1:Y:S01]  /*0ab0*/  SYNCS.EXCH.64 URZ, [UR6+0x88], UR8 ;  /* 0x0000880806ff75b2 */ /* 0x0004620008000100 */
[----:B------:R2:W1:Y:S02]  /*0ac0*/  SYNCS.EXCH.64 URZ, [UR6+0x98], UR4 ;  /* 0x0000980406ff75b2 */ /* 0x0004640008000100 */
[----:B--2---:R-:W-:Y:S01]  /*0ad0*/  NOP ;  /* 0x0000000000007918 */ /* 0x004fe20000000000 */
.L_x_12:
        /* <DEDUP_REMOVED lines=18> */
[----:B------:R2:W1:Y:S02]  /*0c00*/  SYNCS.EXCH.64 URZ, [UR4+0xa8], UR6 ;  /* 0x0000a80604ff75b2 */ /* 0x0004640008000100 */
[----:B--2---:R-:W-:Y:S01]  /*0c10*/  NOP ;  /* 0x0000000000007918 */ /* 0x004fe20000000000 */
.L_x_13:
[----:B------:R-:W2:Y:S01]  /*0c20*/  SHFL.IDX PT, R2, R177, RZ, 0x1f ;  /* 0x00001fffb1027589 */ /* 0x000ea200000e0000 */
[----:B------:R-:W-:Y:S01]  /*0c30*/  ISETP.NE.OR P1, PT, RZ, UR20, !P4 ;  /* 0x00000014ff007c0c */ /* 0x000fe2000e725670 */
[----:B------:R-:W-:Y:S01]  /*0c40*/  NOP ;  /* 0x0000000000007918 */ /* 0x000fe20000000000 */
[----:B--2---:R-:W-:-:S13]  /*0c50*/  ISETP.NE.AND P0, PT, R2, 0x3, PT ;  /* 0x000000030200780c */ /* 0x004fda0003f05270 */
[----:B------:R-:W-:Y:S05]  /*0c60*/  @P0 BRA `(.L_x_14) ;  /* 0x0000000000380947 */ /* 0x000fea0003800000 */
[----:B-1----:R-:W1:Y:S01]  /*0c70*/  S2UR UR4, SR_CgaCtaId ;  /* 0x00000000000479c3 */ /* 0x002e620000008800 */
[----:B------:R-:W-:Y:S01]  /*0c80*/  UMOV UR5, 0x400 ;  /* 0x0000040000057882 */ /* 0x000fe20000000000 */
[----:B------:R-:W-:Y:S01]  /*0c90*/  UMOV UR6, 0x20 ;  /* 0x0000002000067882 */ /* 0x000fe20000000000 */
[----:B------:R-:W-:Y:S01]  /*0ca0*/  ELECT P0, URZ, PT ;  /* 0x0000000000ff782f */ /* 0x000fe20003800000 */
[----:B------:R-:W-:-:S04]  /*0cb0*/  UIADD3 UR6, UPT, UPT, -UR6, 0x100000, URZ ;  /* 0x0010000006067890 */ /* 0x000fc8000fffe1ff */
[----:B------:R-:W-:Y:S02]  /*0cc0*/  USHF.L.U32 UR7, UR6, 0xb, URZ ;  /* 0x0000000b06077899 */ /* 0x000fe400080006ff */
[----:B------:R-:W-:Y:S02]  /*0cd0*/  USHF.L.U32 UR6, UR6, 0x1, URZ ;  /* 0x0000000106067899 */ /* 0x000fe400080006ff */
[----:B-1----:R-:W-:Y:S01]  /*0ce0*/  ULEA UR4, UR4, UR5, 0x18 ;  /* 0x0000000504047291 */ /* 0x002fe2000f8ec0ff */
[----:B------:R-:W1:Y:S11]  /*0cf0*/  FENCE.VIEW.ASYNC.S ;  /* 0x00000000000073c6 */ /* 0x000e760000000000 */
[----:B-1----:R2:W1:Y:S01]  /*0d00*/  SYNCS.EXCH.64 URZ, [UR4+0xb0], UR6 ;  /* 0x0000b00604ff75b2 */ /* 0x0024620008000100 */
[----:B------:R2:W1:Y:S01]  /*0d10*/  SYNCS.EXCH.64 URZ, [UR4+0xc0], UR6 ;  /* 0x0000c00604ff75b2 */ /* 0x0004620008000100 */
[----:B------:R2:W1:Y:S01]  /*0d20*/  SYNCS.EXCH.64 URZ, [UR4+0xb8], UR6 ;  /* 0x0000b80604ff75b2 */ /* 0x0004620008000100 */
[----:B------:R2:W1:Y:S02]  /*0d30*/  SYNCS.EXCH.64 URZ, [UR4+0xc8], UR6 ;  /* 0x0000c80604ff75b2 */ /* 0x0004640008000100 */
[----:B--2---:R-:W-:Y:S01]  /*0d40*/  NOP ;  /* 0x0000000000007918 */ /* 0x004fe20000000000 */
.L_x_14:
[----:B-1----:R-:W1:Y:S01]  /*0d50*/  S2UR UR7, SR_CgaCtaId ;  /* 0x00000000000779c3 */ /* 0x002e620000008800 */
[----:B------:R-:W-:Y:S01]  /*0d60*/  VOTEU.ALL UP0, P1 ;  /* 0x0000000000ff7886 */ /* 0x000fe20000800000 */
[----:B------:R-:W-:Y:S01]  /*0d70*/  UMOV UR4, 0x80 ;  /* 0x0000008000047882 */ /* 0x000fe20000000000 */
[----:B------:R-:W-:Y:S01]  /*0d80*/  NOP ;  /* 0x0000000000007918 */ /* 0x000fe20000000000 */
[----:B------:R-:W-:Y:S01]  /*0d90*/  ISETP.NE.OR P4, PT, R0, 0x2, !P4 ;  /* 0x000000020000780c */ /* 0x000fe20006785670 */
[----:B------:R-:W-:Y:S01]  /*0da0*/  UISETP.NE.AND UP4, UPT, UR20, URZ, UPT ;  /* 0x000000ff1400728c */ /* 0x000fe2000bf85270 */
[----:B------:R-:W-:Y:S01]  /*0db0*/  LOP3.LUT R0, R184, 0x1f, RZ, 0xc0, !PT ;  /* 0x0000001fb8007812 */ /* 0x000fe200078ec0ff */
[----:B------:R-:W-:Y:S01]  /*0dc0*/  @!UP0 UMOV UR6, 0x400 ;  /* 0x0000040000068882 */ /* 0x000fe20000000000 */
[----:B------:R-:W-:-:S04]  /*0dd0*/  @!UP0 UIADD3 UR4, UPT, UPT, -UR4, 0x100000, URZ ;  /* 0x0010000004048890 */ /* 0x000fc8000fffe1ff */
[----:B------:R-:W-:Y:S02]  /*0de0*/  @!UP0 USHF.L.U32 UR5, UR4, 0xb, URZ ;  /* 0x0000000b04058899 */ /* 0x000fe400080006ff */
[----:B------:R-:W-:Y:S02]  /*0df0*/  @!UP0 USHF.L.U32 UR4, UR4, 0x1, URZ ;  /* 0x0000000104048899 */ /* 0x000fe400080006ff */
[----:B-1----:R-:W-:Y:S01]  /*0e00*/  @!UP0 ULEA UR6, UR7, UR6, 0x18 ;  /* 0x0000000607068291 */ /* 0x002fe2000f8ec0ff */
[----:B------:R-:W1:Y:S01]  /*0e10*/  LDCU UR7, c[0x0][0x36c] ;  /* 0x00006d80ff0777ac */ /* 0x000e620008000800 */
[----:B------:R-:W-:Y:S01]  /*0e20*/  VOTEU.ALL UP0, P1 ;  /* 0x0000000000ff7886 */ /* 0x000fe20000800000 */
[----:B------:R-:W2:Y:S09]  /*0e30*/  FENCE.VIEW.ASYNC.S ;  /* 0x00000000000073c6 */ /* 0x000eb20000000000 */
[----:B--2---:R2:W2:Y:S01]  /*0e40*/  @!UP0 SYNCS.EXCH.64 URZ, [UR6+0xd0], UR4 ;  /* 0x0000d00406ff85b2 */ /* 0x0044a20008000100 */
[----:B-1----:R-:W-:-:S09]  /*0e50*/  UISETP.EQ.U32.AND UP6, UPT, UR7, 0x1, UPT ;  /* 0x000000010700788c */ /* 0x002fd2000bfc2070 */
[----:B------:R-:W-:Y:S05]  /*0e60*/  BRA.U !UP6, `(.L_x_15) ;  /* 0x000000010e087547 */ /* 0x000fea000b800000 */
[----:B--234-:R-:W-:Y:S01]  /*0e70*/  UCGABAR_ARV ;  /* 0x00000000000079c7 */ /* 0x01cfe20008000000 */
[----:B------:R-:W-:Y:S05]  /*0e80*/  BRA `(.L_x_16) ;  /* 0x0000000000047947 */ /* 0x000fea0003800000 */
.L_x_15:
[----:B--234-:R-:W-:Y:S01]  /*0e90*/  NOP ;  /* 0x0000000000007918 */ /* 0x01cfe20000000000 */
.L_x_16:
[----:B------:R-:W1:Y:S01]  /*0ea0*/  S2UR UR12, SR_CTAID.X ;  /* 0x00000000000c79c3 */ /* 0x000e620000002500 */
[----:B------:R-:W-:-:S05]  /*0eb0*/  CS2R.32 R179, SR_CgaSize ;  /* 0x0000000000b37805 */ /* 0x000fca0000008a00 */
[----:B------:R-:W-:-:S05]  /*0ec0*/  IMAD R179, R179, -0xa0, RZ ;  /* 0xffffff60b3b37824 */ /* 0x000fca00078e02ff */
[----:B------:R-:W-:-:S14]  /*0ed0*/  R2UR UR5, R179 ;  /* 0x00000000b30572ca */ /* 0x000fdc00000e0000 */
[----:B------:R-:W2:Y:S01]  /*0ee0*/  LDCU UR5, c[0x0][UR5+0x2b0] ;  /* 0x00005600050577ac */ /* 0x000ea20008000800 */
[----:B------:R-:W-:-:S05]  /*0ef0*/  CS2R.32 R179, SR_CgaSize ;  /* 0x0000000000b37805 */ /* 0x000fca0000008a00 */
[----:B------:R-:W-:-:S05]  /*0f00*/  IMAD R179, R179, -0xa0, RZ ;  /* 0xffffff60b3b37824 */ /* 0x000fca00078e02ff */
[----:B------:R-:W-:-:S14]  /*0f10*/  R2UR UR4, R179 ;  /* 0x00000000b30472ca */ /* 0x000fdc00000e0000 */
[----:B------:R-:W3:Y:S01]  /*0f20*/  LDCU UR4, c[0x0][UR4+0x2b4] ;  /* 0x00005680040477ac */ /* 0x000ee20008000800 */
[----:B------:R-:W4:Y:S01]  /*0f30*/  S2UR UR27, SR_CTAID.Y ;  /* 0x00000000001b79c3 */ /* 0x000f220000002600 */
[----:B------:R-:W-:-:S05]  /*0f40*/  CS2R.32 R179, SR_CgaSize ;  /* 0x0000000000b37805 */ /* 0x000fca0000008a00 */
[----:B------:R-:W-:-:S05]  /*0f50*/  IMAD R179, R179, -0xa0, RZ ;  /* 0xffffff60b3b37824 */ /* 0x000fca00078e02ff */
[----:B------:R-:W-:-:S14]  /*0f60*/  R2UR UR7, R179 ;  /* 0x00000000b30772ca */ /* 0x000fdc00000e0000 */
[----:B------:R-:W3:Y:S01]  /*0f70*/  LDCU UR7, c[0x0][UR7+0x2a0] ;  /* 0x00005400070777ac */ /* 0x000ee20008000800 */
[----:B------:R-:W-:-:S05]  /*0f80*/  CS2R.32 R179, SR_CgaSize ;  /* 0x0000000000b37805 */ /* 0x000fca0000008a00 */
[----:B------:R-:W-:-:S05]  /*0f90*/  IMAD R179, R179, -0xa0, RZ ;  /* 0xffffff60b3b37824 */ /* 0x000fca00078e02ff */
[----:B------:R-:W-:-:S14]  /*0fa0*/  R2UR UR8, R179 ;  /* 0x00000000b30872ca */ /* 0x000fdc00000e0000 */
[----:B------:R-:W3:Y:S01]  /*0fb0*/  LDCU UR8, c[0x0][UR8+0x2a4] ;  /* 0x00005480080877ac */ /* 0x000ee20008000800 */
[----:B------:R-:W3:Y:S01]  /*0fc0*/  S2UR UR9, SR_CgaCtaId ;  /* 0x00000000000979c3 */ /* 0x000ee20000008800 */
[----:B------:R-:W3:Y:S01]  /*0fd0*/  LDCU UR13, c[0x0][0xf24] ;  /* 0x0001e480ff0d77ac */ /* 0x000ee20008000800 */
[----:B------:R-:W3:Y:S01]  /*0fe0*/  LDCU UR45, c[0x0][0xf24] ;  /* 0x0001e480ff2d77ac */ /* 0x000ee20008000800 */
[----:B-1----:R-:W-:Y:S01]  /*0ff0*/  I2FP.F32.U32 R3, UR12 ;  /* 0x0000000c00037c45 */ /* 0x002fe20008201000 */
[----:B------:R-:W1:Y:S04]  /*1000*/  LDCU UR23, c[0x0][0xf30] ;  /* 0x0001e600ff1777ac */ /* 0x000e680008000800 */
[----:B--2---:R-:W-:Y:S01]  /*1010*/  FMUL R3, R3, UR5 ;  /* 0x0000000503037c20 */ /* 0x004fe20008400000 */
[----:B----4-:R-:W-:-:S05]  /*1020*/  I2FP.F32.U32 R2, UR27 ;  /* 0x0000001b00027c45 */ /* 0x010fca0008201000 */
[----:B------:R-:W2:Y:S01]  /*1030*/  F2I.U32.TRUNC.NTZ R3, R3 ;  /* 0x0000000300037305 */ /* 0x000ea2000020f000 */
[----:B---3--:R-:W-:Y:S01]  /*1040*/  FMUL R2, R2, UR4 ;  /* 0x0000000402027c20 */ /* 0x008fe20008400000 */
[----:B------:R-:W-:Y:S02]  /*1050*/  USHF.L.U32 UR46, UR9, 0xd, URZ ;  /* 0x0000000d092e7899 */ /* 0x000fe400080006ff */
[----:B------:R-:W-:-:S04]  /*1060*/  USHF.L.U32 UR29, UR9, 0xa, URZ ;  /* 0x0000000a091d7899 */ /* 0x000fc800080006ff */
[----:B------:R-:W3:Y:S01]  /*1070*/  F2I.U32.TRUNC.NTZ R2, R2 ;  /* 0x0000000200027305 */ /* 0x000ee2000020f000 */
[----:B------:R-:W-:Y:S02]  /*1080*/  ULOP3.LUT UR46, UR46, 0x6000, URZ, 0xc0, !UPT ;  /* 0x000060002e2e7892 */ /* 0x000fe4000f8ec0ff */
[----:B------:R-:W-:Y:S01]  /*1090*/  ULOP3.LUT UR29, UR29, 0xc00, URZ, 0xc0, !UPT ;  /* 0x00000c001d1d7892 */ /* 0x000fe2000f8ec0ff */
[----:B--2---:R-:W-:Y:S02]  /*10a0*/  R2UR UR4, R3 ;  /* 0x00000000030472ca */ /* 0x004fe400000e0000 */
[----:B---3--:R-:W-:Y:S02]  /*10b0*/  R2UR UR6, R2 ;  /* 0x00000000020672ca */ /* 0x008fe400000e0000 */
[----:B------:R-:W-:-:S09]  /*10c0*/  PRMT R2, RZ, 0x7610, R2 ;  /* 0x00007610ff027816 */ /* 0x000fd20000000002 */
[----:B------:R-:W-:-:S04]  /*10d0*/  UIADD3 UR5, UPT, UPT, -UR4, URZ, URZ ;  /* 0x000000ff04057290 */ /* 0x000fc8000fffe1ff */
[----:B------:R-:W-:Y:S02]  /*10e0*/  UIMAD UR5, UR7, UR5, UR12 ;  /* 0x00000005070572a4 */ /* 0x000fe4000f8e020c */
[----:B------:R-:W-:-:S04]  /*10f0*/  UIADD3 UR4, UPT, UPT, -UR6, URZ, URZ ;  /* 0x000000ff06047290 */ /* 0x000fc8000fffe1ff */
[----:B------:R-:W-:Y:S01]  /*1100*/  IMAD.U32 R179, RZ, RZ, UR5 ;  /* 0x00000005ffb37e24 */ /* 0x000fe2000f8e00ff */
[----:B------:R-:W-:-:S06]  /*1110*/  UIMAD UR4, UR8, UR4, UR27 ;  /* 0x00000004080472a4 */ /* 0x000fcc000f8e021b */
[----:B------:R-:W-:Y:S01]  /*1120*/  IMAD.U32 R178, RZ, RZ, UR4 ;  /* 0x00000004ffb27e24 */ /* 0x000fe2000f8e00ff */
[----:B-1----:R-:W-:Y:S06]  /*1130*/  BRA.U UP4, `(.L_x_17) ;  /* 0x0000000104487547 */ /* 0x002fec000b800000 */
[----:B------:R-:W-:Y:S02]  /*1140*/  R2UR UR4, R178 ;  /* 0x00000000b20472ca */ /* 0x000fe400000e0000 */
[----:B------:R-:W-:-:S11]  /*1150*/  R2UR UR8, R179 ;  /* 0x00000000b30872ca */ /* 0x000fd600000e0000 */
[----:B------:R-:W-:Y:S02]  /*1160*/  UISETP.NE.AND UP0, UPT, UR4, URZ, UPT ;  /* 0x000000ff0400728c */ /* 0x000fe4000bf05270 */
[----:B------:R-:W-:Y:S02]  /*1170*/  UISETP.NE.AND UP1, UPT, UR8, 0x1, UPT ;  /* 0x000000010800788c */ /* 0x000fe4000bf25270 */
[----:B------:R-:W-:-:S04]  /*1180*/  UISETP.EQ.OR UP0, UPT, UR8, URZ, !UP0 ;  /* 0x000000ff0800728c */ /* 0x000fc8000c702670 */
[----:B------:R-:W-:Y:S02]  /*1190*/  USEL UR7, URZ, 0x1, !UP0 ;  /* 0x00000001ff077887 */ /* 0x000fe4000c000000 */
[----:B------:R-:W-:-:S04]  /*11a0*/  UISETP.NE.AND UP0, UPT, UR4, URZ, UPT ;  /* 0x000000ff0400728c */ /* 0x000fc8000bf05270 */
[----:B------:R-:W-:-:S04]  /*11b0*/  USEL UR4, URZ, 0x2, UP0 ;  /* 0x00000002ff047887 */ /* 0x000fc80008000000 */
[----:B------:R-:W-:Y:S02]  /*11c0*/  USEL UR6, UR4, 0x2, UP1 ;  /* 0x0000000204067887 */ /* 0x000fe40008800000 */
[----:B------:R-:W-:Y:S02]  /*11d0*/  USEL UR4, URZ, 0x4, UP0 ;  /* 0x00000004ff047887 */ /* 0x000fe40008000000 */
[----:B------:R-:W-:-:S04]  /*11e0*/  UISETP.NE.AND UP1, UPT, UR8, 0x2, UPT ;  /* 0x000000020800788c */ /* 0x000fc8000bf25270 */
[----:B------:R-:W-:Y:S02]  /*11f0*/  USEL UR5, UR4, 0x4, UP1 ;  /* 0x0000000404057887 */ /* 0x000fe40008800000 */
[----:B------:R-:W-:Y:S02]  /*1200*/  USEL UR4, URZ, 0x8, UP0 ;  /* 0x00000008ff047887 */ /* 0x000fe40008000000 */
[----:B------:R-:W-:Y:S02]  /*1210*/  UISETP.NE.AND UP0, UPT, UR8, 0x3, UPT ;  /* 0x000000030800788c */ /* 0x000fe4000bf05270 */
[----:B------:R-:W-:Y:S02]  /*1220*/  UIADD3 UR5, UPT, UPT, UR5, UR6, UR7 ;  /* 0x0000000605057290 */ /* 0x000fe4000fffe007 */
[----:B------:R-:W-:-:S04]  /*1230*/  USEL UR4, UR4, 0x8, UP0 ;  /* 0x0000000804047887 */ /* 0x000fc80008000000 */
[----:B------:R-:W-:-:S06]  /*1240*/  UIADD3 UR4, UPT, UPT, UR5, UR4, URZ ;  /* 0x0000000405047290 */ /* 0x000fcc000fffe0ff */
[----:B------:R-:W-:-:S07]  /*1250*/  IMAD.U32 R2, RZ, RZ, UR4 ;  /* 0x00000004ff027e24 */ /* 0x000fce000f8e00ff */
.L_x_17:
[----:B------:R-:W1:Y:S01]  /*1260*/  S2UR UR36, SR_CTAID.Z ;  /* 0x00000000002479c3 */ /* 0x000e620000002700 */
[----:B------:R-:W-:-:S09]  /*1270*/  UISETP.GE.AND UP0, UPT, UR13, 0x1, UPT ;  /* 0x000000010d00788c */ /* 0x000fd2000bf06270 */
[----:B------:R-:W-:Y:S05]  /*1280*/  BRA.U !UP0, `(.L_x_18) ;  /* 0x0000000108d07547 */ /* 0x000fea000b800000 */
[----:B------:R-:W2:Y:S01]  /*1290*/  LDCU UR21, c[0x0][0xf0c] ;  /* 0x0001e180ff1577ac */ /* 0x000ea20008000800 */
[----:B------:R-:W3:Y:S01]  /*12a0*/  LDCU.128 UR16, c[0x0][0xf10] ;  /* 0x0001e200ff1077ac */ /* 0x000ee20008000c00 */
[----:B------:R-:W4:Y:S01]  /*12b0*/  LDCU UR6, c[0x0][0x370] ;  /* 0x00006e00ff0677ac */ /* 0x000f220008000800 */
[----:B------:R-:W1:Y:S01]  /*12c0*/  LDCU UR7, c[0x0][0x374] ;  /* 0x00006e80ff0777ac */ /* 0x000e620008000800 */
[----:B------:R-:W1:Y:S01]  /*12d0*/  LDCU UR22, c[0x0][0xf20] ;  /* 0x0001e400ff1677ac */ /* 0x000e620008000800 */
[----:B--2---:R-:W-:Y:S02]  /*12e0*/  UISETP.NE.AND UP0, UPT, UR21, 0x1, UPT ;  /* 0x000000011500788c */ /* 0x004fe4000bf05270 */
[----:B---3--:R-:W-:Y:S01]  /*12f0*/  UIMAD.WIDE.U32 UR4, UR12, UR16, URZ ;  /* 0x000000100c0472a5 */ /* 0x008fe2000f8e00ff */
[----:B------:R-:W2:Y:S01]  /*1300*/  LDCU.64 UR8, c[0x0][0xf28] ;  /* 0x0001e500ff0877ac */ /* 0x000ea20008000a00 */
[----:B----4-:R-:W-:Y:S02]  /*1310*/  UIMAD.WIDE.U32 UR10, UR6, UR16, URZ ;  /* 0x00000010060a72a5 */ /* 0x010fe4000f8e00ff */
[----:B------:R-:W-:-:S02]  /*1320*/  USHF.R.U32.HI UR5, URZ, UR17, UR5 ;  /* 0x00000011ff057299 */ /* 0x000fc40008011605 */
[----:B------:R-:W-:Y:S02]  /*1330*/  UIMAD.WIDE.U32 UR14, UR27, UR19, URZ ;  /* 0x000000131b0e72a5 */ /* 0x000fe4000f8e00ff */
[----:B------:R-:W-:Y:S01]  /*1340*/  USEL UR5, UR12, UR5, !UP0 ;  /* 0x000000050c057287 */ /* 0x000fe2000c000000 */
[----:B------:R-:W-:Y:S01]  /*1350*/  UMOV UR10, UR11 ;  /* 0x0000000b000a7c82 */ /* 0x000fe20008000000 */
[----:B------:R-:W-:Y:S02]  /*1360*/  UISETP.NE.AND UP1, UPT, UR13, 0x1, UPT ;  /* 0x000000010d00788c */ /* 0x000fe4000bf25270 */
[----:B------:R-:W-:Y:S02]  /*1370*/  @UP0 USHF.R.U32.HI UR6, URZ, UR17, UR10 ;  /* 0x00000011ff060299 */ /* 0x000fe4000801160a */
[----:B------:R-:W-:Y:S02]  /*1380*/  UISETP.NE.AND UP0, UPT, UR18, 0x1, UPT ;  /* 0x000000011200788c */ /* 0x000fe4000bf05270 */
[----:B-1----:R-:W-:Y:S01]  /*1390*/  UIMAD.WIDE.U32 UR10, UR7, UR19, URZ ;  /* 0x00000013070a72a5 */ /* 0x002fe2000f8e00ff */
[----:B------:R-:W-:Y:S01]  /*13a0*/  UMOV UR4, UR15 ;  /* 0x0000000f00047c82 */ /* 0x000fe20008000000 */
[----:B--2---:R-:W-:-:S02]  /*13b0*/  UIMAD.WIDE.U32 UR14, UR6, UR8, URZ ;  /* 0x00000008060e72a5 */ /* 0x004fc4000f8e00ff */
[----:B------:R-:W-:-:S03]  /*13c0*/  USHF.R.U32.HI UR4, URZ, UR22, UR4 ;  /* 0x00000016ff047299 */ /* 0x000fc60008011604 */
[----:B------:R-:W-:Y:S02]  /*13d0*/  UMOV UR10, UR11 ;  /* 0x0000000b000a7c82 */ /* 0x000fe40008000000 */
[----:B------:R-:W-:Y:S01]  /*13e0*/  @UP0 USHF.R.U32.HI UR7, URZ, UR22, UR10 ;  /* 0x00000016ff070299 */ /* 0x000fe2000801160a */
[----:B------:R-:W-:Y:S01]  /*13f0*/  UMOV UR14, UR15 ;  /* 0x0000000f000e7c82 */ /* 0x000fe20008000000 */
[----:B------:R-:W-:Y:S02]  /*1400*/  USEL UR4, UR27, UR4, !UP0 ;  /* 0x000000041b047287 */ /* 0x000fe4000c000000 */
[----:B------:R-:W-:Y:S02]  /*1410*/  UIMAD.WIDE.U32 UR10, UR7, UR8, URZ ;  /* 0x00000008070a72a5 */ /* 0x000fe4000f8e00ff */
[----:B------:R-:W-:Y:S02]  /*1420*/  @UP1 USHF.R.U32.HI UR6, URZ, UR9, UR14 ;  /* 0x00000009ff061299 */ /* 0x000fe4000801160e */
[----:B------:R-:W-:-:S03]  /*1430*/  UIMAD.WIDE.U32 UR14, UR4, UR8, URZ ;  /* 0x00000008040e72a5 */ /* 0x000fc6000f8e00ff */
[----:B------:R-:W-:Y:S02]  /*1440*/  UMOV UR10, UR11 ;  /* 0x0000000b000a7c82 */ /* 0x000fe40008000000 */
[----:B------:R-:W-:Y:S02]  /*1450*/  @UP1 USHF.R.U32.HI UR7, URZ, UR9, UR10 ;  /* 0x00000009ff071299 */ /* 0x000fe4000801160a */
[----:B------:R-:W-:Y:S02]  /*1460*/  UIMAD UR10, UR6, UR13, URZ ;  /* 0x0000000d060a72a4 */ /* 0x000fe4000f8e02ff */
[----:B------:R-:W-:-:S04]  /*1470*/  UIMAD UR7, UR7, UR13, URZ ;  /* 0x0000000d070772a4 */ /* 0x000fc8000f8e02ff */
[----:B------:R-:W-:-:S03]  /*1480*/  UISETP.GE.AND UP0, UPT, UR4, UR7, UPT ;  /* 0x000000070400728c */ /* 0x000fc6000bf06270 */
[----:B------:R-:W-:Y:S01]  /*1490*/  UMOV UR7, UR15 ;  /* 0x0000000f00077c82 */ /* 0x000fe20008000000 */
[----:B------:R-:W-:Y:S02]  /*14a0*/  UISETP.GE.OR UP0, UPT, UR5, UR10, UP0 ;  /* 0x0000000a0500728c */ /* 0x000fe40008706670 */
[----:B------:R-:W-:Y:S02]  /*14b0*/  UIMAD.WIDE.U32 UR10, UR5, UR8, URZ ;  /* 0x00000008050a72a5 */ /* 0x000fe4000f8e00ff */
[----:B------:R-:W-:Y:S02]  /*14c0*/  USHF.R.U32.HI UR7, URZ, UR9, UR7 ;  /* 0x00000009ff077299 */ /* 0x000fe40008011607 */
[----:B------:R-:W-:Y:S02]  /*14d0*/  UIADD3 UR10, UPT, UPT, -UR4, URZ, URZ ;  /* 0x000000ff040a7290 */ /* 0x000fe4000fffe1ff */
[----:B------:R-:W-:Y:S02]  /*14e0*/  USEL UR7, UR4, UR7, !UP1 ;  /* 0x0000000704077287 */ /* 0x000fe4000c800000 */
[----:B------:R-:W-:Y:S01]  /*14f0*/  UIMAD UR10, UR18, UR10, UR27 ;  /* 0x0000000a120a72a4 */ /* 0x000fe2000f8e021b */
[----:B------:R-:W-:Y:S01]  /*1500*/  @!UP0 UMOV UR8, UR11 ;  /* 0x0000000b00088c82 */ /* 0x000fe20008000000 */
[----:B------:R-:W-:-:S02]  /*1510*/  UIADD3 UR11, UPT, UPT, -UR5, URZ, URZ ;  /* 0x000000ff050b7290 */ /* 0x000fc4000fffe1ff */
[----:B------:R-:W-:Y:S02]  /*1520*/  @!UP0 USHF.R.U32.HI UR8, URZ, UR9, UR8 ;  /* 0x00000009ff088299 */ /* 0x000fe40008011608 */
[----:B------:R-:W-:Y:S02]  /*1530*/  UIADD3 UR9, UPT, UPT, -UR7, URZ, URZ ;  /* 0x000000ff07097290 */ /* 0x000fe4000fffe1ff */
[----:B------:R-:W-:Y:S02]  /*1540*/  @!UP0 USEL UR8, UR5, UR8, !UP1 ;  /* 0x0000000805088287 */ /* 0x000fe4000c800000 */
[----:B------:R-:W-:Y:S02]  /*1550*/  UIMAD UR9, UR13, UR9, UR4 ;  /* 0x000000090d0972a4 */ /* 0x000fe4000f8e0204 */
[----:B------:R-:W-:Y:S02]  /*1560*/  @!UP0 UIADD3 UR7, UPT, UPT, UR7, -UR8, URZ ;  /* 0x8000000807078290 */ /* 0x000fe4000fffe0ff */
[----:B------:R-:W-:-:S02]  /*1570*/  @!UP0 UIMAD UR6, UR9, UR6, UR8 ;  /* 0x00000006090682a4 */ /* 0x000fc4000f8e0208 */
[----:B------:R-:W-:Y:S02]  /*1580*/  @!UP0 UIMAD UR4, UR7, UR13, UR5 ;  /* 0x0000000d070482a4 */ /* 0x000fe4000f8e0205 */
[----:B------:R-:W-:Y:S02]  /*1590*/  UIMAD UR12, UR21, UR11, UR12 ;  /* 0x0000000b150c72a4 */ /* 0x000fe4000f8e020c */
[----:B------:R-:W-:Y:S01]  /*15a0*/  UIMAD UR27, UR4, UR18, UR10 ;  /* 0x00000012041b72a4 */ /* 0x000fe2000f8e020a */
[----:B------:R-:W-:Y:S02]  /*15b0*/  @!UP0 UMOV UR5, UR6 ;  /* 0x0000000600058c82 */ /* 0x000fe40008000000 */
[----:B------:R-:W-:-:S12]  /*15c0*/  UIMAD UR12, UR5, UR21, UR12 ;  /* 0x00000015050c72a4 */ /* 0x000fd8000f8e020c */
.L_x_18:
[----:B------:R-:W-:-:S09]  /*15d0*/  UISETP.NE.AND UP0, UPT, UR23, 0x1, UPT ;  /* 0x000000011700788c */ /* 0x000fd2000bf05270 */
[----:B------:R-:W-:Y:S05]  /*15e0*/  BRA.U UP0, `(.L_x_19) ;  /* 0x0000000100407547 */ /* 0x000fea000b800000 */
[----:B------:R-:W2:Y:S01]  /*15f0*/  LDCU.128 UR8, c[0x0][0xf10] ;  /* 0x0001e200ff0877ac */ /* 0x000ea20008000c00 */
[----:B------:R-:W3:Y:S01]  /*1600*/  LDCU UR13, c[0x0][0xf0c] ;  /* 0x0001e180ff0d77ac */ /* 0x000ee20008000800 */
[----:B------:R-:W4:Y:S01]  /*1610*/  LDCU UR14, c[0x0][0xf20] ;  /* 0x0001e400ff0e77ac */ /* 0x000f220008000800 */
[----:B--2---:R-:W-:Y:S02]  /*1620*/  UIMAD.WIDE.U32 UR4, UR12, UR8, URZ ;  /* 0x000000080c0472a5 */ /* 0x004fe4000f8e00ff */
[----:B------:R-:W-:Y:S02]  /*1630*/  UIMAD.WIDE.U32 UR6, UR27, UR11, URZ ;  /* 0x0000000b1b0672a5 */ /* 0x000fe4000f8e00ff */
[----:B---3--:R-:W-:Y:S02]  /*1640*/  UISETP.NE.AND UP0, UPT, UR13, 0x1, UPT ;  /* 0x000000010d00788c */ /* 0x008fe4000bf05270 */
[----:B------:R-:W-:-:S03]  /*1650*/  USHF.R.U32.HI UR5, URZ, UR9, UR5 ;  /* 0x00000009ff057299 */ /* 0x000fc60008011605 */
[----:B------:R-:W-:Y:S01]  /*1660*/  UMOV UR4, UR7 ;  /* 0x0000000700047c82 */ /* 0x000fe20008000000 */
[----:B------:R-:W-:Y:S02]  /*1670*/  USEL UR5, UR12, UR5, !UP0 ;  /* 0x000000050c057287 */ /* 0x000fe4000c000000 */
[----:B------:R-:W-:Y:S02]  /*1680*/  UISETP.NE.AND UP0, UPT, UR10, 0x1, UPT ;  /* 0x000000010a00788c */ /* 0x000fe4000bf05270 */
[----:B----4-:R-:W-:-:S04]  /*1690*/  USHF.R.U32.HI UR4, URZ, UR14, UR4 ;  /* 0x0000000eff047299 */ /* 0x010fc80008011604 */
[----:B------:R-:W-:-:S04]  /*16a0*/  USEL UR4, UR27, UR4, !UP0 ;  /* 0x000000041b047287 */ /* 0x000fc8000c000000 */
[----:B------:R-:W-:Y:S02]  /*16b0*/  UIADD3 UR6, UPT, UPT, UR5, -UR4, URZ ;  /* 0x8000000405067290 */ /* 0x000fe4000fffe0ff */
[----:B------:R-:W-:Y:S02]  /*16c0*/  UIADD3 UR4, UPT, UPT, -UR5, UR4, URZ ;  /* 0x0000000405047290 */ /* 0x000fe4000fffe1ff */
[----:B------:R-:W-:Y:S02]  /*16d0*/  UIMAD UR27, UR6, UR10, UR27 ;  /* 0x0000000a061b72a4 */ /* 0x000fe4000f8e021b */
[----:B------:R-:W-:-:S12]  /*16e0*/  UIMAD UR12, UR4, UR13, UR12 ;  /* 0x0000000d040c72a4 */ /* 0x000fd8000f8e020c */
.L_x_19:
[----:B------:R-:W-:Y:S01]  /*16f0*/  UISETP.NE.AND UP0, UPT, UR20, 0x2, UPT ;  /* 0x000000021400788c */ /* 0x000fe2000bf05270 */
[----:B------:R-:W-:Y:S09]  /*1700*/  BRA.U !UP6, `(.L_x_20) ;  /* 0x000000010e0c7547 */ /* 0x000ff2000b800000 */
[----:B------:R-:W-:Y:S01]  /*1710*/  UCGABAR_WAIT ;  /* 0x0000000000007dc7 */ /* 0x000fe20008000000 */
[----:B------:R-:W-:Y:S01]  /*1720*/  CCTL.IVALL ;  /* 0x00000000ff00798f */ /* 0x000fe20002000000 */
[----:B------:R-:W-:Y:S05]  /*1730*/  BRA `(.L_x_21) ;  /* 0x0000000000047947 */ /* 0x000fea0003800000 */
.L_x_20:
[----:B------:R-:W-:Y:S06]  /*1740*/  BAR.SYNC.DEFER_BLOCKING 0x0 ;  /* 0x0000000000007b1d */ /* 0x000fec0000010000 */
.L_x_21:
[----:B------:R-:W-:Y:S05]  /*1750*/  BRA.U UP0, `(.L_x_22) ;  /* 0x0000001500547547 */ /* 0x000fea000b800000 */
[----:B------:R-:W2:Y:S01]  /*1760*/  LDCU UR6, c[0x0][0x38c] ;  /* 0x00007180ff0677ac */ /* 0x000ea20008000800 */
[----:B------:R-:W3:Y:S01]  /*1770*/  S2UR UR8, SR_CgaCtaId ;  /* 0x00000000000879c3 */ /* 0x000ee20000008800 */
[----:B------:R-:W-:Y:S01]  /*1780*/  PLOP3.LUT P2, PT, PT, PT, UP3, 0x80, 0x8 ;  /* 0x000000000008781c */ /* 0x000fe20003f4f038 */
[----:B------:R-:W-:Y:S01]  /*1790*/  IMAD.MOV.U32 R12, RZ, RZ, 0x1 ;  /* 0x00000001ff0c7424 */ /* 0x000fe200078e00ff */
[----:B------:R-:W-:Y:S01]  /*17a0*/  UMOV UR7, 0x400 ;  /* 0x0000040000077882 */ /* 0x000fe20000000000 */
[----:B------:R-:W-:Y:S01]  /*17b0*/  UISETP.NE.AND UP1, UPT, UR20, URZ, UPT ;  /* 0x000000ff1400728c */ /* 0x000fe2000bf25270 */
[----:B------:R-:W-:Y:S01]  /*17c0*/  ISETP.EQ.OR P3, PT, R0, RZ, P4 ;  /* 0x000000ff0000720c */ /* 0x000fe20002762670 */
[----:B------:R-:W-:Y:S01]  /*17d0*/  USEL UR44, URZ, 0x1, UP5 ;  /* 0x00000001ff2c7887 */ /* 0x000fe2000a800000 */
[----:B------:R-:W-:Y:S02]  /*17e0*/  PLOP3.LUT P2, PT, P2, PT, PT, 0x8, 0x80 ;  /* 0x000000000080781c */ /* 0x000fe4000174e170 */
[----:B------:R-:W-:Y:S01]  /*17f0*/  CS2R R10, SRZ ;  /* 0x00000000000a7805 */ /* 0x000fe2000001ff00 */
[----:B------:R-:W-:Y:S01]  /*1800*/  IMAD.MOV.U32 R9, RZ, RZ, RZ ;  /* 0x000000ffff097224 */ /* 0x000fe200078e00ff */
[----:B------:R-:W4:Y:S01]  /*1810*/  LDCU UR54, c[0x0][0x370] ;  /* 0x00006e00ff3677ac */ /* 0x000f220008000800 */
[----:B------:R-:W-:Y:S01]  /*1820*/  IMAD.MOV.U32 R8, RZ, RZ, 0x1 ;  /* 0x00000001ff087424 */ /* 0x000fe200078e00ff */
[----:B------:R-:W1:Y:S01]  /*1830*/  LDCU.64 UR42, c[0x0][0x348] ;  /* 0x00006900ff2a77ac */ /* 0x000e620008000a00 */
[----:B--2---:R-:W-:-:S02]  /*1840*/  UIADD3 UR5, UPT, UPT, UR6, 0xff, URZ ;  /* 0x000000ff06057890 */ /* 0x004fc4000fffe0ff */
[----:B------:R-:W-:Y:S02]  /*1850*/  UIADD3 UR59, UPT, UPT, UR6, 0x1fe, URZ ;  /* 0x000001fe063b7890 */ /* 0x000fe4000fffe0ff */
[----:B------:R-:W-:Y:S02]  /*1860*/  USHF.R.S32.HI UR4, URZ, 0x1f, UR5 ;  /* 0x0000001fff047899 */ /* 0x000fe40008011405 */
[----:B---3--:R-:W-:Y:S02]  /*1870*/  USHF.L.U32 UR58, UR8, 0x6, URZ ;  /* 0x00000006083a7899 */ /* 0x008fe400080006ff */
[----:B------:R-:W-:Y:S02]  /*1880*/  ULEA.HI UR4, UR4, UR5, URZ, 0x8 ;  /* 0x0000000504047291 */ /* 0x000fe4000f8f40ff */
[----:B------:R-:W-:Y:S02]  /*1890*/  UIADD3 UR5, UPT, UPT, UR6, -0x1, URZ ;  /* 0xffffffff06057890 */ /* 0x000fe4000fffe0ff */
[----:B------:R-:W-:-:S02]  /*18a0*/  USHF.R.S32.HI UR56, URZ, 0x8, UR4 ;  /* 0x00000008ff387899 */ /* 0x000fc40008011404 */
[----:B------:R-:W-:Y:S02]  /*18b0*/  UISETP.GE.U32.AND UP2, UPT, UR5, -0x1ff, UPT ;  /* 0xfffffe010500788c */ /* 0x000fe4000bf46070 */
[----:B------:R-:W-:Y:S02]  /*18c0*/  UISETP.LT.U32.AND UP0, UPT, UR56, 0x3, UPT ;  /* 0x000000033800788c */ /* 0x000fe4000bf01070 */
[----:B------:R-:W-:Y:S02]  /*18d0*/  ULEA UR7, UR8, UR7, 0x18 ;  /* 0x0000000708077291 */ /* 0x000fe4000f8ec0ff */
[----:B------:R-:W-:Y:S01]  /*18e0*/  USEL UR55, UR56, 0x3, UP0 ;  /* 0x0000000338377887 */ /* 0x000fe20008000000 */
[----:B------:R-:W2:Y:S03]  /*18f0*/  LDCU UR53, c[0x0][0x374] ;  /* 0x00006e80ff3577ac */ /* 0x000ea60008000800 */
[----:B------:R-:W-:-:S02]  /*1900*/  UIADD3 UR37, UPT, UPT, UR55, -0x1, URZ ;  /* 0xffffffff37257890 */ /* 0x000fc4000fffe0ff */
[----:B------:R-:W-:Y:S02]  /*1910*/  @UP2 UIADD3 UR37, UPT, UPT, UR55, URZ, URZ ;  /* 0x000000ff37252290 */ /* 0x000fe4000fffe0ff */
[----:B------:R-:W-:Y:S02]  /*1920*/  ULOP3.LUT UR58, UR58, 0xc0, URZ, 0xe2, !UPT ;  /* 0x000000c03a3a7892 */ /* 0x000fe4000f8ee2ff */
[----:B------:R-:W-:Y:S02]  /*1930*/  USEL UR44, UR44, 0x2, UP1 ;  /* 0x000000022c2c7887 */ /* 0x000fe40008800000 */
[----:B------:R-:W-:Y:S02]  /*1940*/  UIADD3 UR50, UPT, UPT, UR7, 0x2dc00, UR29 ;  /* 0x0002dc0007327890 */ /* 0x000fe4000fffe01d */
[----:B------:R-:W-:Y:S02]  /*1950*/  UIADD3 UR57, UPT, UPT, UR56, -UR55, URZ ;  /* 0x8000003738397290 */ /* 0x000fe4000fffe0ff */
[----:B------:R-:W-:Y:S01]  /*1960*/  UIADD3 UR37, UPT, UPT, UR37, 0x1, URZ ;  /* 0x0000000125257890 */ /* 0x000fe2000fffe0ff */
[----:B-1--4-:R-:W-:-:S11]  /*1970*/  UMOV UR15, URZ ;  /* 0x000000ff000f7c82 */ /* 0x012fd60008000000 */
.L_x_46:
[----:B-1----:R-:W1:Y:S02]  /*1980*/  S2UR UR4, SR_CgaCtaId ;  /* 0x00000000000479c3 */ /* 0x002e640000008800 */
[----:B-1----:R-:W-:-:S09]  /*1990*/  UISETP.NE.AND UP0, UPT, UR4, URZ, UPT ;  /* 0x000000ff0400728c */ /* 0x002fd2000bf05270 */
[----:B---3--:R-:W-:Y:S05]  /*19a0*/  BRA.U UP0, `(.L_x_23) ;  /* 0x0000000100287547 */ /* 0x008fea000b800000 */
[----:B------:R-:W-:Y:S02]  /*19b0*/  LEA R0, R9, UR7, 0x3 ;  /* 0x0000000709007c11 */ /* 0x000fe4000f8e18ff */
[----:B------:R-:W-:-:S04]  /*19c0*/  SHF.L.U32 R3, R8, 0x1f, RZ ;  /* 0x0000001f08037819 */ /* 0x000fc800000006ff */
[----:B------:R-:W1:Y:S02]  /*19d0*/  SYNCS.PHASECHK.TRANS64.TRYWAIT P0, [R0+URZ+0xc0], R3 ;  /* 0x0000c003000075a7 */ /* 0x000e6400080011ff */
[----:B-1----:R-:W-:Y:S05]  /*19e0*/  @!P0 BRA `(.L_x_24) ;  /* 0x0000011400548947 */ /* 0x002fea0003800000 */
.L_x_195:
[----:B------:R3:W-:Y:S01]  /*19f0*/  SYNCS.ARRIVE.TRANS64.A1T0 RZ, [R0+URZ+0xb0], RZ ;  /* 0x0000b0ff00ff79a7 */ /* 0x0007e200081000ff */
[----:B------:R-:W-:-:S05]  /*1a00*/  VIADD R9, R9, 0x1 ;  /* 0x0000000109097836 */ /* 0x000fca0000000000 */
[----:B------:R-:W-:-:S04]  /*1a10*/  ISETP.NE.AND P0, PT, R9, 0x2, PT ;  /* 0x000000020900780c */ /* 0x000fc80003f05270 */
[----:B-1----:R-:W-:Y:S02]  /*1a20*/  SEL R3, RZ, 0x1, P0 ;  /* 0x00000001ff037807 */ /* 0x002fe40000000000 */
[----:B------:R-:W-:Y:S02]  /*1a30*/  SEL R9, R9, RZ, P0 ;  /* 0x000000ff09097207 */ /* 0x000fe40000000000 */
[----:B------:R-:W-:Y:S02]  /*1a40*/  LOP3.LUT R8, R8, R3, RZ, 0x3c, !PT ;  /* 0x0000000308087212 */ /* 0x000fe400078e3cff */
.L_x_23:
[----:B------:R-:W-:Y:S01]  /*1a50*/  ULEA UR4, UR15, UR7, 0x3 ;  /* 0x000000070f047291 */ /* 0x000fe2000f8e18ff */
[----:B---3--:R-:W-:Y:S01]  /*1a60*/  SHF.L.U32 R0, R12, 0x1f, RZ ;  /* 0x0000001f0c007819 */ /* 0x008fe200000006ff */
[----:B------:R-:W-:Y:S02]  /*1a70*/  UISETP.GE.U32.AND UP0, UPT, UR59, 0x1ff, UPT ;  /* 0x000001ff3b00788c */ /* 0x000fe4000bf06070 */
[----:B------:R-:W-:Y:S02]  /*1a80*/  USHF.L.U32 UR19, UR27, 0x1, URZ ;  /* 0x000000011b137899 */ /* 0x000fe400080006ff */
[----:B------:R-:W-:Y:S02]  /*1a90*/  USHF.L.U32 UR35, UR12, 0x7, URZ ;  /* 0x000000070c237899 */ /* 0x000fe400080006ff */
[----:B------:R-:W-:Y:S01]  /*1aa0*/  ULEA UR27, UR27, UR58, 0x8 ;  /* 0x0000003a1b1b7291 */ /* 0x000fe2000f8e40ff */
[----:B------:R1:W3:Y:S01]  /*1ab0*/  SYNCS.PHASECHK.TRANS64.TRYWAIT P1, [UR4+0x18], R0 ;  /* 0x00001800ff0075a7 */ /* 0x0002e20008021104 */
[----:B------:R-:W-:Y:S01]  /*1ac0*/  UMOV UR14, URZ ;  /* 0x000000ff000e7c82 */ /* 0x000fe20008000000 */
[----:B------:R-:W-:Y:S09]  /*1ad0*/  BRA.U !UP0, `(.L_x_25) ;  /* 0x0000000508187547 */ /* 0x000ff2000b800000 */
[----:B------:R-:W-:Y:S01]  /*1ae0*/  UMOV UR6, URZ ;  /* 0x000000ff00067c82 */ /* 0x000fe20008000000 */
[----:B------:R-:W-:-:S05]  /*1af0*/  UMOV UR4, UR15 ;  /* 0x0000000f00047c82 */ /* 0x000fca0008000000 */
.L_x_33:
[----:B------:R-:W-:Y:S01]  /*1b00*/  ULEA UR33, UR4, UR7, 0x3 ;  /* 0x0000000704217291 */ /* 0x000fe2000f8e18ff */
[----:B---3--:R-:W-:Y:S01]  /*1b10*/  @!P4 MOV R2, 0xd800 ;  /* 0x0000d8000002c802 */ /* 0x008fe20000000f00 */
[----:B--23--:R-:W-:Y:S10]  /*1b20*/  @P1 BRA `(.L_x_26) ;  /* 0x00000000000c1947 */ /* 0x00cff40003800000 */
[----:B------:R-:W-:-:S04]  /*1b30*/  SHF.L.U32 R3, R12, 0x1f, RZ ;  /* 0x0000001f0c037819 */ /* 0x000fc800000006ff */
[----:B------:R-:W3:Y:S02]  /*1b40*/  SYNCS.PHASECHK.TRANS64.TRYWAIT P0, [UR33+0x18], R3 ;  /* 0x00001803ff0075a7 */ /* 0x000ee40008001121 */
[----:B---3--:R-:W-:Y:S05]  /*1b50*/  @!P0 BRA `(.L_x_27) ;  /* 0x00000114000c8947 */ /* 0x008fea0003800000 */
.L_x_26:
[----:B------:R3:W-:Y:S01]  /*1b60*/  @!P4 SYNCS.ARRIVE.TRANS64 RZ, [UR33], R2 ;  /* 0x00000002ffffc9a7 */ /* 0x0007e20008000021 */
[----:B------:R-:W-:-:S04]  /*1b70*/  ULOP3.LUT UR5, UR44, 0x2, URZ, 0xfc, !UPT ;  /* 0x000000022c057892 */ /* 0x000fc8000f8efcff */
[----:B------:R-:W-:-:S09]  /*1b80*/  UISETP.NE.AND UP0, UPT, UR5, 0x2, UPT ;  /* 0x000000020500788c */ /* 0x000fd2000bf05270 */
[----:B------:R-:W-:Y:S05]  /*1b90*/  BRA.U UP0, `(.L_x_28) ;  /* 0x0000000100047547 */ /* 0x000fea000b800000 */
[----:B--2---:R-:W-:Y:S05]  /*1ba0*/  BPT.TRAP 0x1 ;  /* 0x000000040000795c */ /* 0x004fea0000300000 */
.L_x_28:
[----:B------:R-:W-:Y:S04]  /*1bb0*/  BSSY.RECONVERGENT B0, `(.L_x_29) ;  /* 0x0000003000007945 */ /* 0x000fe80003800200 */
[----:B------:R-:W-:Y:S05]  /*1bc0*/  @P3 BRA `(.L_x_30) ;  /* 0x0000000000043947 */ /* 0x000fea0003800000 */
[----:B--2---:R-:W-:Y:S05]  /*1bd0*/  BPT.TRAP 0x1 ;  /* 0x000000040000795c */ /* 0x004fea0000300000 */
.L_x_30:
[----:B--2---:R-:W-:Y:S05]  /*1be0*/  BSYNC.RECONVERGENT B0 ;  /* 0x0000000000007941 */ /* 0x004fea0003800200 */
.L_x_29:
[----:B------:R-:W-:Y:S01]  /*1bf0*/  UIADD3 UR5, UPT, UPT, UR4, 0x1, URZ ;  /* 0x0000000104057890 */ /* 0x000fe2000fffe0ff */
[----:B------:R-:W-:Y:S01]  /*1c00*/  BSSY.RECONVERGENT B0, `(.L_x_31) ;  /* 0x000002e000007945 */ /* 0x000fe20003800200 */
[----:B------:R-:W-:Y:S02]  /*1c10*/  ELECT P0, URZ, PT ;  /* 0x0000000000ff782f */ /* 0x000fe40003800000 */
[----:B------:R-:W-:-:S04]  /*1c20*/  UISETP.NE.AND UP0, UPT, UR5, 0x3, UPT ;  /* 0x000000030500788c */ /* 0x000fc8000bf05270 */
[----:B------:R-:W-:Y:S02]  /*1c30*/  USEL UR8, URZ, 0x1, UP0 ;  /* 0x00000001ff087887 */ /* 0x000fe40008000000 */
[----:B------:R-:W-:-:S04]  /*1c40*/  USEL UR15, UR5, URZ, UP0 ;  /* 0x000000ff050f7287 */ /* 0x000fc80008000000 */
[----:B------:R-:W-:Y:S01]  /*1c50*/  ULEA UR5, UR15, UR7, 0x3 ;  /* 0x000000070f057291 */ /* 0x000fe2000f8e18ff */
[----:B------:R-:W-:-:S04]  /*1c60*/  LOP3.LUT R12, R12, UR8, RZ, 0x3c, !PT ;  /* 0x000000080c0c7c12 */ /* 0x000fc8000f8e3cff */
[----:B-1----:R-:W-:-:S04]  /*1c70*/  SHF.L.U32 R0, R12, 0x1f, RZ ;  /* 0x0000001f0c007819 */ /* 0x002fc800000006ff */
[----:B------:R1:W2:Y:S01]  /*1c80*/  SYNCS.PHASECHK.TRANS64.TRYWAIT P1, [UR5+0x18], R0 ;  /* 0x00001800ff0075a7 */ /* 0x0002a20008021105 */
[----:B------:R-:W-:Y:S05]  /*1c90*/  @!P0 BRA `(.L_x_32) ;  /* 0x0000000000908947 */ /* 0x000fea0003800000 */
[----:B------:R-:W-:Y:S02]  /*1ca0*/  ULEA UR32, UR4, UR7, 0xe ;  /* 0x0000000704207291 */ /* 0x000fe4000f8e70ff */
[----:B------:R-:W-:Y:S02]  /*1cb0*/  UIADD3 UR40, UP3, UPT, UR42, 0x80, URZ ;  /* 0x000000802a287890 */ /* 0x000fe4000ff7e0ff */
[----:B------:R-:W-:Y:S02]  /*1cc0*/  ULEA UR24, UR4, UR46, 0xf ;  /* 0x0000002e04187291 */ /* 0x000fe4000f8e78ff */
[----:B------:R-:W-:Y:S02]  /*1cd0*/  UIADD3 UR38, UP2, UPT, UR42, 0x180, URZ ;  /* 0x000001802a267890 */ /* 0x000fe4000ff5e0ff */
[----:B------:R-:W-:Y:S02]  /*1ce0*/  ULEA UR8, UR4, UR7, 0xb ;  /* 0x0000000704087291 */ /* 0x000fe4000f8e58ff */
[----:B------:R-:W-:-:S02]  /*1cf0*/  UIADD3 UR30, UP1, UPT, UR42, 0x280, URZ ;  /* 0x000002802a1e7890 */ /* 0x000fc4000ff3e0ff */
[----:B------:R-:W-:Y:S02]  /*1d00*/  ULEA UR16, UR4, UR29, 0xc ;  /* 0x0000001d04107291 */ /* 0x000fe4000f8e60ff */
[----:B------:R-:W-:Y:S02]  /*1d10*/  UIADD3 UR22, UP0, UPT, UR42, 0x380, URZ ;  /* 0x000003802a167890 */ /* 0x000fe4000ff1e0ff */
[----:B------:R-:W-:Y:S02]  /*1d20*/  USHF.L.U32 UR11, UR6, 0x2, URZ ;  /* 0x00000002060b7899 */ /* 0x000fe400080006ff */
[----:B------:R-:W-:Y:S02]  /*1d30*/  USHF.L.U32 UR34, UR6, 0x8, URZ ;  /* 0x0000000806227899 */ /* 0x000fe400080006ff */
[----:B------:R-:W-:Y:S02]  /*1d40*/  UIADD3.X UR41, UPT, UPT, URZ, UR43, URZ, UP3, !UPT ;  /* 0x0000002bff297290 */ /* 0x000fe40009ffe4ff */
[----:B------:R-:W-:-:S02]  /*1d50*/  UIADD3 UR32, UPT, UPT, UR32, 0x8400, URZ ;  /* 0x0000840020207890 */ /* 0x000fc4000fffe0ff */
[----:B------:R-:W-:Y:S02]  /*1d60*/  UIADD3.X UR39, UPT, UPT, URZ, UR43, URZ, UP2, !UPT ;  /* 0x0000002bff277290 */ /* 0x000fe400097fe4ff */
[----:B------:R-:W-:Y:S02]  /*1d70*/  UIADD3 UR24, UPT, UPT, UR7, 0x14400, UR24 ;  /* 0x0001440007187890 */ /* 0x000fe4000fffe018 */
[----:B------:R-:W-:Y:S02]  /*1d80*/  UIADD3.X UR31, UPT, UPT, URZ, UR43, URZ, UP1, !UPT ;  /* 0x0000002bff1f7290 */ /* 0x000fe40008ffe4ff */
[----:B------:R-:W-:Y:S02]  /*1d90*/  UIADD3 UR8, UPT, UPT, UR8, 0x2c400, URZ ;  /* 0x0002c40008087890 */ /* 0x000fe4000fffe0ff */
[----:B------:R-:W-:Y:S02]  /*1da0*/  UIADD3.X UR23, UPT, UPT, URZ, UR43, URZ, UP0, !UPT ;  /* 0x0000002bff177290 */ /* 0x000fe400087fe4ff */
[----:B------:R-:W-:-:S02]  /*1db0*/  ULEA.HI UR20, UR29, UR11, URZ, 0x16 ;  /* 0x0000000b1d147291 */ /* 0x000fc4000f8fb0ff */
[----:B------:R-:W-:Y:S01]  /*1dc0*/  UIADD3 UR16, UPT, UPT, UR7, 0x2dc00, UR16 ;  /* 0x0002dc0007107890 */ /* 0x000fe2000fffe010 */
[----:B------:R-:W-:Y:S01]  /*1dd0*/  UMOV UR48, 0x0 ;  /* 0x0000000000307882 */ /* 0x000fe20000000000 */
[----:B------:R-:W-:Y:S01]  /*1de0*/  UMOV UR49, 0x10000000 ;  /* 0x1000000000317882 */ /* 0x000fe20000000000 */
[----:B------:R-:W-:Y:S01]  /*1df0*/  UMOV UR5, 0xf0000 ;  /* 0x000f000000057882 */ /* 0x000fe20000000000 */
[----:B------:R-:W-:Y:S01]  /*1e00*/  UMOV UR25, UR33 ;  /* 0x0000002100197c82 */ /* 0x000fe20008000000 */
[----:B------:R-:W-:Y:S01]  /*1e10*/  UMOV UR28, UR36 ;  /* 0x00000024001c7c82 */ /* 0x000fe20008000000 */
[----:B------:R-:W-:Y:S01]  /*1e20*/  UMOV UR10, URZ ;  /* 0x000000ff000a7c82 */ /* 0x000fe20008000000 */
[----:B------:R-:W-:Y:S01]  /*1e30*/  UMOV UR26, UR34 ;  /* 0x00000022001a7c82 */ /* 0x000fe20008000000 */
[----:B------:R-:W-:Y:S01]  /*1e40*/  UMOV UR9, UR33 ;  /* 0x0000002100097c82 */ /* 0x000fe20008000000 */
[----:B------:R-:W-:Y:S01]  /*1e50*/  UMOV UR13, UR36 ;  /* 0x00000024000d7c82 */ /* 0x000fe20008000000 */
[----:B------:R4:W-:Y:S01]  /*1e60*/  UTMALDG.3D [UR32], [UR40], desc[UR48] ;  /* 0x00003020280075b4 */ /* 0x0009e20008011000 */
[----:B------:R-:W-:Y:S01]  /*1e70*/  UMOV UR17, UR33 ;  /* 0x0000002100117c82 */ /* 0x000fe20008000000 */
[----:B------:R-:W-:Y:S01]  /*1e80*/  UMOV UR21, UR36 ;  /* 0x0000002400157c82 */ /* 0x000fe20008000000 */
[----:B------:R-:W-:Y:S01]  /*1e90*/  UMOV UR18, UR10 ;  /* 0x0000000a00127c82 */ /* 0x000fe20008000000 */
[----:B------:R4:W-:Y:S01]  /*1ea0*/  UTMALDG.3D.MULTICAST [UR24], [UR38], UR5, desc[UR48] ;  /* 0x00003018260073b4 */ /* 0x0009e20008011805 */
[----:B------:R4:W-:Y:S01]  /*1eb0*/  UTMALDG.4D [UR8], [UR30], desc[UR48] ;  /* 0x000030081e0075b4 */ /* 0x0009e20008019000 */
[----:B------:R4:W-:Y:S02]  /*1ec0*/  UTMALDG.4D.MULTICAST [UR16], [UR22], UR5, desc[UR48] ;  /* 0x00003010160073b4 */ /* 0x0009e40008019805 */
[----:B----4-:R-:W-:Y:S01]  /*1ed0*/  NOP ;  /* 0x0000000000007918 */ /* 0x010fe20000000000 */
.L_x_32:
[----:B------:R-:W-:Y:S05]  /*1ee0*/  BSYNC.RECONVERGENT B0 ;  /* 0x0000000000007941 */ /* 0x000fea0003800200 */
.L_x_31:
[----:B------:R-:W-:Y:S01]  /*1ef0*/  UIADD3 UR6, UPT, UPT, UR6, 0x1, URZ ;  /* 0x0000000106067890 */ /* 0x000fe2000fffe0ff */
[----:B------:R-:W-:Y:S01]  /*1f00*/  UMOV UR4, UR15 ;  /* 0x0000000f00047c82 */ /* 0x000fe20008000000 */
[----:B------:R-:W-:Y:S02]  /*1f10*/  UMOV UR14, UR37 ;  /* 0x00000025000e7c82 */ /* 0x000fe40008000000 */
[----:B------:R-:W-:-:S09]  /*1f20*/  UISETP.NE.AND UP0, UPT, UR6, UR37, UPT ;  /* 0x000000250600728c */ /* 0x000fd2000bf05270 */
[----:B------:R-:W-:Y:S05]  /*1f30*/  BRA.U UP0, `(.L_x_33) ;  /* 0xfffffff900f07547 */ /* 0x000fea000b83ffff */
.L_x_25:
[----:B------:R-:W-:Y:S01]  /*1f40*/  ULEA UR4, UR15, UR7, 0x3 ;  /* 0x000000070f047291 */ /* 0x000fe2000f8e18ff */
[----:B-1----:R-:W-:Y:S01]  /*1f50*/  SHF.L.U32 R0, R12, 0x1f, RZ ;  /* 0x0000001f0c007819 */ /* 0x002fe200000006ff */
[----:B------:R-:W-:Y:S01]  /*1f60*/  @!P2 SYNCS.ARRIVE.TRANS64.A1T0 RZ, [UR7+0x78], RZ ;  /* 0x000078ffffffa9a7 */ /* 0x000fe20008100007 */
[----:B------:R-:W-:-:S06]  /*1f70*/  UISETP.GT.AND UP0, UPT, UR56, UR55, UPT ;  /* 0x000000373800728c */ /* 0x000fcc000bf04270 */
[----:B--23--:R1:W2:Y:S03]  /*1f80*/  SYNCS.PHASECHK.TRANS64.TRYWAIT P1, [UR4+0x18], R0 ;  /* 0x00001800ff0075a7 */ /* 0x00c2a60008021104 */
[----:B------:R-:W-:Y:S05]  /*1f90*/  BRA.U !UP0, `(.L_x_34) ;  /* 0x0000000508107547 */ /* 0x000fea000b800000 */
[----:B------:R-:W-:Y:S01]  /*1fa0*/  UIADD3 UR47, UPT, UPT, UR57, UR14, URZ ;  /* 0x0000000e392f7290 */ /* 0x000fe2000fffe0ff */
[----:B------:R-:W-:-:S11]  /*1fb0*/  UMOV UR5, UR15 ;  /* 0x0000000f00057c82 */ /* 0x000fd60008000000 */
.L_x_42:
[----:B------:R-:W-:Y:S01]  /*1fc0*/  ULEA UR33, UR5, UR7, 0x3 ;  /* 0x0000000705217291 */ /* 0x000fe2000f8e18ff */
[----:B--2---:R-:W-:Y:S01]  /*1fd0*/  @!P4 MOV R2, 0xd800 ;  /* 0x0000d8000002c802 */ /* 0x004fe20000000f00 */
[----:B--23--:R-:W-:Y:S10]  /*1fe0*/  @P1 BRA `(.L_x_35) ;  /* 0x00000000000c1947 */ /* 0x00cff40003800000 */
[----:B------:R-:W-:-:S04]  /*1ff0*/  SHF.L.U32 R3, R12, 0x1f, RZ ;  /* 0x0000001f0c037819 */ /* 0x000fc800000006ff */
[----:B------:R-:W2:Y:S02]  /*2000*/  SYNCS.PHASECHK.TRANS64.TRYWAIT P0, [UR33+0x18], R3 ;  /* 0x00001803ff0075a7 */ /* 0x000ea40008001121 */
[----:B--2---:R-:W-:Y:S05]  /*2010*/  @!P0 BRA `(.L_x_36) ;  /* 0x0000010c00f48947 */ /* 0x004fea0003800000 */
.L_x_35:
[----:B------:R2:W-:Y:S01]  /*2020*/  @!P4 SYNCS.ARRIVE.TRANS64 RZ, [UR33], R2 ;  /* 0x00000002ffffc9a7 */ /* 0x0005e20008000021 */
[----:B------:R-:W-:-:S04]  /*2030*/  ULOP3.LUT UR4, UR44, 0x2, URZ, 0xfc, !UPT ;  /* 0x000000022c047892 */ /* 0x000fc8000f8efcff */
[----:B------:R-:W-:-:S09]  /*2040*/  UISETP.NE.AND UP0, UPT, UR4, 0x2, UPT ;  /* 0x000000020400788c */ /* 0x000fd2000bf05270 */
[----:B------:R-:W-:Y:S05]  /*2050*/  BRA.U UP0, `(.L_x_37) ;  /* 0x0000000100047547 */ /* 0x000fea000b800000 */
[----:B------:R-:W-:Y:S05]  /*2060*/  BPT.TRAP 0x1 ;  /* 0x000000040000795c */ /* 0x000fea0000300000 */
.L_x_37:
[----:B------:R-:W-:Y:S04]  /*2070*/  BSSY.RECONVERGENT B0, `(.L_x_38) ;  /* 0x0000003000007945 */ /* 0x000fe80003800200 */
[----:B------:R-:W-:Y:S05]  /*2080*/  @P3 BRA `(.L_x_39) ;  /* 0x0000000000043947 */ /* 0x000fea0003800000 */
[----:B------:R-:W-:Y:S05]  /*2090*/  BPT.TRAP 0x1 ;  /* 0x000000040000795c */ /* 0x000fea0000300000 */
.L_x_39:
[----:B------:R-:W-:Y:S05]  /*20a0*/  BSYNC.RECONVERGENT B0 ;  /* 0x0000000000007941 */ /* 0x000fea0003800200 */
.L_x_38:
        /* <DEDUP_REMOVED lines=9> */
[----:B------:R1:W3:Y:S01]  /*2140*/  SYNCS.PHASECHK.TRANS64.TRYWAIT P1, [UR4+0x18], R0 ;  /* 0x00001800ff0075a7 */ /* 0x0002e20008021104 */
[----:B------:R-:W-:Y:S05]  /*2150*/  @!P0 BRA `(.L_x_41) ;  /* 0x00000000008c8947 */ /* 0x000fea0003800000 */
[----:B------:R-:W-:Y:S02]  /*2160*/  ULEA UR32, UR5, UR7, 0xe ;  /* 0x0000000705207291 */ /* 0x000fe4000f8e70ff */
[----:B------:R-:W-:Y:S02]  /*2170*/  UIADD3 UR30, UP3, UPT, UR42, 0x80, URZ ;  /* 0x000000802a1e7890 */ /* 0x000fe4000ff7e0ff */
[----:B------:R-:W-:Y:S02]  /*2180*/  ULEA UR24, UR5, UR46, 0xf ;  /* 0x0000002e05187291 */ /* 0x000fe4000f8e78ff */
[----:B------:R-:W-:Y:S02]  /*2190*/  UIADD3 UR22, UP2, UPT, UR42, 0x180, URZ ;  /* 0x000001802a167890 */ /* 0x000fe4000ff5e0ff */
[----:B------:R-:W-:Y:S02]  /*21a0*/  ULEA UR8, UR5, UR7, 0xb ;  /* 0x0000000705087291 */ /* 0x000fe4000f8e58ff */
[----:B------:R-:W-:-:S02]  /*21b0*/  UIADD3 UR38, UP1, UPT, UR42, 0x280, URZ ;  /* 0x000002802a267890 */ /* 0x000fc4000ff3e0ff */
[----:B------:R-:W-:Y:S02]  /*21c0*/  UIADD3 UR40, UP0, UPT, UR42, 0x380, URZ ;  /* 0x000003802a287890 */ /* 0x000fe4000ff1e0ff */
[----:B------:R-:W-:Y:S02]  /*21d0*/  USHF.L.U32 UR11, UR14, 0x2, URZ ;  /* 0x000000020e0b7899 */ /* 0x000fe400080006ff */
[----:B------:R-:W-:Y:S02]  /*21e0*/  USHF.L.U32 UR34, UR14, 0x8, URZ ;  /* 0x000000080e227899 */ /* 0x000fe400080006ff */
[----:B------:R-:W-:Y:S02]  /*21f0*/  UIADD3.X UR31, UPT, UPT, URZ, UR43, URZ, UP3, !UPT ;  /* 0x0000002bff1f7290 */ /* 0x000fe40009ffe4ff */
[----:B------:R-:W-:Y:S02]  /*2200*/  UIADD3 UR32, UPT, UPT, UR32, 0x8400, URZ ;  /* 0x0000840020207890 */ /* 0x000fe4000fffe0ff */
[----:B------:R-:W-:-:S02]  /*2210*/  UIADD3.X UR23, UPT, UPT, URZ, UR43, URZ, UP2, !UPT ;  /* 0x0000002bff177290 */ /* 0x000fc400097fe4ff */
[----:B------:R-:W-:Y:S02]  /*2220*/  UIADD3 UR24, UPT, UPT, UR7, 0x14400, UR24 ;  /* 0x0001440007187890 */ /* 0x000fe4000fffe018 */
[----:B------:R-:W-:Y:S02]  /*2230*/  UIADD3.X UR39, UPT, UPT, URZ, UR43, URZ, UP1, !UPT ;  /* 0x0000002bff277290 */ /* 0x000fe40008ffe4ff */
[----:B------:R-:W-:Y:S02]  /*2240*/  UIADD3 UR8, UPT, UPT, UR8, 0x2c400, URZ ;  /* 0x0002c40008087890 */ /* 0x000fe4000fffe0ff */
[----:B------:R-:W-:Y:S02]  /*2250*/  ULEA UR16, UR5, UR50, 0xc ;  /* 0x0000003205107291 */ /* 0x000fe4000f8e60ff */
[----:B------:R-:W-:Y:S02]  /*2260*/  ULEA.HI UR20, UR29, UR11, URZ, 0x16 ;  /* 0x0000000b1d147291 */ /* 0x000fe4000f8fb0ff */
[----:B------:R-:W-:Y:S01]  /*2270*/  UIADD3.X UR41, UPT, UPT, URZ, UR43, URZ, UP0, !UPT ;  /* 0x0000002bff297290 */ /* 0x000fe200087fe4ff */
        /* <DEDUP_REMOVED lines=17> */
.L_x_41:
[----:B------:R-:W-:Y:S05]  /*2390*/  BSYNC.RECONVERGENT B0 ;  /* 0x0000000000007941 */ /* 0x000fea0003800200 */
.L_x_40:
[----:B------:R-:W-:Y:S01]  /*23a0*/  UIADD3 UR14, UPT, UPT, UR14, 0x1, URZ ;  /* 0x000000010e0e7890 */ /* 0x000fe2000fffe0ff */
[----:B------:R-:W-:-:S03]  /*23b0*/  UMOV UR5, UR15 ;  /* 0x0000000f00057c82 */ /* 0x000fc60008000000 */
[----:B------:R-:W-:-:S09]  /*23c0*/  UISETP.NE.AND UP0, UPT, UR14, UR47, UPT ;  /* 0x0000002f0e00728c */ /* 0x000fd2000bf05270 */
[----:B------:R-:W-:Y:S05]  /*23d0*/  BRA.U UP0, `(.L_x_42) ;  /* 0xfffffff900f87547 */ /* 0x000fea000b83ffff */
.L_x_34:
[C---:B------:R-:W-:Y:S01]  /*23e0*/  LEA R3, R11.reuse, UR7, 0x3 ;  /* 0x000000070b037c11 */ /* 0x040fe2000f8e18ff */
[----:B------:R-:W-:Y:S01]  /*23f0*/  NOP ;  /* 0x0000000000007918 */ /* 0x000fe20000000000 */
[----:B-1----:R-:W-:Y:S02]  /*2400*/  SHF.L.U32 R0, R10, 0x1f, RZ ;  /* 0x0000001f0a007819 */ /* 0x002fe400000006ff */
[----:B------:R-:W-:Y:S02]  /*2410*/  LEA R5, R11, UR7, 0x4 ;  /* 0x000000070b057c11 */ /* 0x000fe4000f8e20ff */
[----:B------:R-:W1:Y:S02]  /*2420*/  SYNCS.PHASECHK.TRANS64.TRYWAIT P0, [R3+URZ+0x80], R0 ;  /* 0x00008000030075a7 */ /* 0x000e6400080011ff */
[----:B-1----:R-:W-:Y:S05]  /*2430*/  @!P0 BRA `(.L_x_43) ;  /* 0x0000010c00048947 */ /* 0x002fea0003800000 */
.L_x_198:
[----:B------:R-:W4:Y:S01]  /*2440*/  LDS.128 R4, [R5+0xe0] ;  /* 0x0000e00005047984 */ /* 0x000f220000000c00 */
[----:B------:R-:W-:Y:S01]  /*2450*/  UISETP.GE.AND UP0, UPT, UR45, 0x1, UPT ;  /* 0x000000012d00788c */ /* 0x000fe2000bf06270 */
[----:B------:R-:W-:Y:S01]  /*2460*/  @!PT LDS RZ, [RZ] ;  /* 0x00000000fffff984 */ /* 0x000fe20000000800 */
[----:B------:R-:W-:Y:S01]  /*2470*/  @!PT LDS RZ, [RZ] ;  /* 0x00000000fffff984 */ /* 0x000fe20000000800 */
[----:B------:R-:W-:Y:S01]  /*2480*/  @!PT LDS RZ, [RZ] ;  /* 0x00000000fffff984 */ /* 0x000fe20000000800 */
[----:B------:R-:W-:Y:S01]  /*2490*/  @!PT LDS RZ, [RZ] ;  /* 0x00000000fffff984 */ /* 0x000fe20000000800 */
[----:B------:R1:W-:Y:S06]  /*24a0*/  MEMBAR.ALL.CTA ;  /* 0x0000000000007992 */ /* 0x0003ec0000008000 */
[----:B-1----:R-:W1:Y:S01]  /*24b0*/  FENCE.VIEW.ASYNC.S ;  /* 0x00000000000073c6 */ /* 0x002e620000000000 */
[----:B----4-:R-:W-:-:S13]  /*24c0*/  LOP3.LUT P0, RZ, R6, 0x1, RZ, 0xc0, !PT ;  /* 0x0000000106ff7812 */ /* 0x010fda000780c0ff */
[----:B-1----:R-:W-:Y:S01]  /*24d0*/  VOTEU.ANY UP1, P0 ;  /* 0x0000000000ff7886 */ /* 0x002fe20000020100 */
[----:B------:R-:W-:-:S13]  /*24e0*/  PLOP3.LUT P0, PT, PT, PT, UP1, 0x80, 0x8 ;  /* 0x000000000008781c */ /* 0x000fda0003f0f018 */
[----:B------:R-:W-:Y:S02]  /*24f0*/  @P0 LOP3.LUT R0, R5, 0xffff, RZ, 0xc0, !PT ;  /* 0x0000ffff05000812 */ /* 0x000fe400078ec0ff */
[----:B--2---:R-:W-:Y:S02]  /*2500*/  @P0 MOV R2, R4 ;  /* 0x0000000400020202 */ /* 0x004fe40000000f00 */
[----:B------:R-:W-:Y:S01]  /*2510*/  @P0 R2UR UR5, R0 ;  /* 0x00000000000502ca */ /* 0x000fe200000e0000 */
[----:B------:R-:W-:Y:S01]  /*2520*/  VIADD R0, R3, 0x90 ;  /* 0x0000009003007836 */ /* 0x000fe20000000000 */
[----:B------:R-:W-:Y:S02]  /*2530*/  @P0 SHF.R.U32.HI R4, RZ, 0x10, R5 ;  /* 0x00000010ff040819 */ /* 0x000fe40000011605 */
[----:B------:R-:W-:Y:S02]  /*2540*/  @P0 R2UR UR6, R2 ;  /* 0x00000000020602ca */ /* 0x000fe400000e0000 */
[----:B------:R-:W-:-:S02]  /*2550*/  PRMT R0, RZ, 0x654, R0 ;  /* 0x00000654ff007816 */ /* 0x000fc40000000000 */
[----:B------:R-:W-:Y:S02]  /*2560*/  @P0 R2UR UR4, R4 ;  /* 0x00000000040402ca */ /* 0x000fe400000e0000 */
[----:B------:R1:W-:Y:S03]  /*2570*/  SYNCS.ARRIVE.TRANS64.RED.A1T0 RZ, [R0+URZ], RZ ;  /* 0x000000ff00ff79a7 */ /* 0x0003e600081004ff */
[----:B------:R-:W-:-:S04]  /*2580*/  @UP1 UMOV UR51, UR5 ;  /* 0x0000000500331c82 */ /* 0x000fc80008000000 */
[----:B------:R-:W-:-:S04]  /*2590*/  @UP1 UMOV UR52, UR6 ;  /* 0x0000000600341c82 */ /* 0x000fc80008000000 */
[----:B------:R-:W-:Y:S01]  /*25a0*/  @UP1 UMOV UR36, UR4 ;  /* 0x0000000400241c82 */ /* 0x000fe20008000000 */
[----:B------:R-:W-:Y:S05]  /*25b0*/  BRA.U !UP0, `(.L_x_44) ;  /* 0x0000000108d47547 */ /* 0x000fea000b800000 */
[----:B------:R-:W2:Y:S01]  /*25c0*/  LDCU.128 UR16, c[0x0][0xf10] ;  /* 0x0001e200ff1077ac */ /* 0x000ea20008000c00 */
[----:B------:R-:W4:Y:S01]  /*25d0*/  LDCU UR22, c[0x0][0xf20] ;  /* 0x0001e400ff1677ac */ /* 0x000f220008000800 */
[----:B------:R-:W3:Y:S01]  /*25e0*/  LDCU UR14, c[0x0][0xf0c] ;  /* 0x0001e180ff0e77ac */ /* 0x000ee20008000800 */
[----:B------:R-:W1:Y:S01]  /*25f0*/  LDCU.64 UR8, c[0x0][0xf28] ;  /* 0x0001e500ff0877ac */ /* 0x000e620008000a00 */
[----:B------:R-:W-:Y:S02]  /*2600*/  UISETP.NE.AND UP3, UPT, UR45, 0x1, UPT ;  /* 0x000000012d00788c */ /* 0x000fe4000bf65270 */
[----:B--2---:R-:W-:Y:S02]  /*2610*/  UIMAD.WIDE.U32 UR10, UR53, UR19, URZ ;  /* 0x00000013350a72a5 */ /* 0x004fe4000f8e00ff */
[----:B------:R-:W-:Y:S02]  /*2620*/  UIMAD.WIDE.U32 UR4, UR54, UR16, URZ ;  /* 0x00000010360472a5 */ /* 0x000fe4000f8e00ff */
[----:B------:R-:W-:-:S02]  /*2630*/  UISETP.NE.AND UP0, UPT, UR18, 0x1, UPT ;  /* 0x000000011200788c */ /* 0x000fc4000bf05270 */
[----:B------:R-:W-:Y:S01]  /*2640*/  UIMAD.WIDE.U32 UR20, UR51, UR19, URZ ;  /* 0x00000013331472a5 */ /* 0x000fe2000f8e00ff */
[----:B------:R-:W-:Y:S02]  /*2650*/  UMOV UR10, UR11 ;  /* 0x0000000b000a7c82 */ /* 0x000fe40008000000 */
[----:B------:R-:W-:Y:S01]  /*2660*/  UMOV UR4, UR5 ;  /* 0x0000000500047c82 */ /* 0x000fe20008000000 */
[----:B----4-:R-:W-:Y:S02]  /*2670*/  USHF.R.U32.HI UR10, URZ, UR22, UR10 ;  /* 0x00000016ff0a7299 */ /* 0x010fe4000801160a */
[----:B---3--:R-:W-:Y:S02]  /*2680*/  UISETP.NE.AND UP2, UPT, UR14, 0x1, UPT ;  /* 0x000000010e00788c */ /* 0x008fe4000bf45270 */
[----:B------:R-:W-:Y:S02]  /*2690*/  USHF.R.U32.HI UR4, URZ, UR17, UR4 ;  /* 0x00000011ff047299 */ /* 0x000fe40008011604 */
[----:B------:R-:W-:-:S02]  /*26a0*/  USEL UR5, UR53, UR10, !UP0 ;  /* 0x0000000a35057287 */ /* 0x000fc4000c000000 */
[----:B------:R-:W-:Y:S02]  /*26b0*/  USEL UR6, UR54, UR4, !UP2 ;  /* 0x0000000436067287 */ /* 0x000fe4000d000000 */
[----:B-1----:R-:W-:Y:S01]  /*26c0*/  UIMAD.WIDE.U32 UR10, UR5, UR8, URZ ;  /* 0x00000008050a72a5 */ /* 0x002fe2000f8e00ff */
[----:B------:R-:W-:Y:S01]  /*26d0*/  UMOV UR4, UR21 ;  /* 0x0000001500047c82 */ /* 0x000fe20008000000 */
[----:B------:R-:W-:Y:S02]  /*26e0*/  UIMAD.WIDE.U32 UR12, UR52, UR16, URZ ;  /* 0x00000010340c72a5 */ /* 0x000fe4000f8e00ff */
[----:B------:R-:W-:-:S03]  /*26f0*/  UIMAD.WIDE.U32 UR20, UR6, UR8, URZ ;  /* 0x00000008061472a5 */ /* 0x000fc6000f8e00ff */
[----:B------:R-:W-:Y:S01]  /*2700*/  UMOV UR10, UR11 ;  /* 0x0000000b000a7c82 */ /* 0x000fe20008000000 */
[----:B------:R-:W-:Y:S02]  /*2710*/  USHF.R.U32.HI UR4, URZ, UR22, UR4 ;  /* 0x00000016ff047299 */ /* 0x000fe40008011604 */
[----:B------:R-:W-:Y:S01]  /*2720*/  @UP3 USHF.R.U32.HI UR5, URZ, UR9, UR10 ;  /* 0x00000009ff053299 */ /* 0x000fe2000801160a */
[----:B------:R-:W-:Y:S01]  /*2730*/  UMOV UR12, UR13 ;  /* 0x0000000d000c7c82 */ /* 0x000fe20008000000 */
[----:B------:R-:W-:Y:S01]  /*2740*/  UMOV UR20, UR21 ;  /* 0x0000001500147c82 */ /* 0x000fe20008000000 */
[----:B------:R-:W-:Y:S02]  /*2750*/  USHF.R.U32.HI UR17, URZ, UR17, UR12 ;  /* 0x00000011ff117299 */ /* 0x000fe4000801160c */
[----:B------:R-:W-:Y:S02]  /*2760*/  USEL UR4, UR51, UR4, !UP0 ;  /* 0x0000000433047287 */ /* 0x000fe4000c000000 */
[----:B------:R-:W-:-:S02]  /*2770*/  @UP3 USHF.R.U32.HI UR6, URZ, UR9, UR20 ;  /* 0x00000009ff063299 */ /* 0x000fc40008011614 */
[----:B------:R-:W-:Y:S02]  /*2780*/  UIMAD UR10, UR45, UR5, URZ ;  /* 0x000000052d0a72a4 */ /* 0x000fe4000f8e02ff */
[----:B------:R-:W-:Y:S02]  /*2790*/  USEL UR5, UR52, UR17, !UP2 ;  /* 0x0000001134057287 */ /* 0x000fe4000d000000 */
[----:B------:R-:W-:Y:S02]  /*27a0*/  UIMAD UR12, UR45, UR6, URZ ;  /* 0x000000062d0c72a4 */ /* 0x000fe4000f8e02ff */
[----:B------:R-:W-:Y:S02]  /*27b0*/  UISETP.GE.AND UP0, UPT, UR4, UR10, UPT ;  /* 0x0000000a0400728c */ /* 0x000fe4000bf06270 */
[----:B------:R-:W-:Y:S02]  /*27c0*/  UIMAD.WIDE.U32 UR10, UR4, UR8, URZ ;  /* 0x00000008040a72a5 */ /* 0x000fe4000f8e00ff */
[----:B------:R-:W-:-:S02]  /*27d0*/  UISETP.GE.OR UP0, UPT, UR5, UR12, UP0 ;  /* 0x0000000c0500728c */ /* 0x000fc40008706670 */
[----:B------:R-:W-:Y:S02]  /*27e0*/  UIMAD.WIDE.U32 UR12, UR5, UR8, URZ ;  /* 0x00000008050c72a5 */ /* 0x000fe4000f8e00ff */
[----:B------:R-:W-:Y:S01]  /*27f0*/  UIADD3 UR12, UPT, UPT, -UR5, URZ, URZ ;  /* 0x000000ff050c7290 */ /* 0x000fe2000fffe1ff */
[----:B------:R-:W-:Y:S01]  /*2800*/  UMOV UR10, UR11 ;  /* 0x0000000b000a7c82 */ /* 0x000fe20008000000 */
[----:B------:R-:W-:Y:S02]  /*2810*/  UIADD3 UR11, UPT, UPT, -UR4, URZ, URZ ;  /* 0x000000ff040b7290 */ /* 0x000fe4000fffe1ff */
[----:B------:R-:W-:-:S03]  /*2820*/  USHF.R.U32.HI UR10, URZ, UR9, UR10 ;  /* 0x00000009ff0a7299 */ /* 0x000fc6000801160a */
[----:B------:R-:W-:Y:S01]  /*2830*/  @!UP0 UMOV UR8, UR13 ;  /* 0x0000000d00088c82 */ /* 0x000fe20008000000 */
[----:B------:R-:W-:Y:S02]  /*2840*/  UIMAD UR11, UR18, UR11, UR51 ;  /* 0x0000000b120b72a4 */ /* 0x000fe4000f8e0233 */
[----:B------:R-:W-:Y:S02]  /*2850*/  USEL UR10, UR4, UR10, !UP3 ;  /* 0x0000000a040a7287 */ /* 0x000fe4000d800000 */
[----:B------:R-:W-:Y:S02]  /*2860*/  @!UP0 USHF.R.U32.HI UR8, URZ, UR9, UR8 ;  /* 0x00000009ff088299 */ /* 0x000fe40008011608 */
[----:B------:R-:W-:Y:S02]  /*2870*/  UIADD3 UR9, UPT, UPT, -UR10, URZ, URZ ;  /* 0x000000ff0a097290 */ /* 0x000fe4000fffe1ff */
[----:B------:R-:W-:Y:S02]  /*2880*/  @!UP0 USEL UR8, UR5, UR8, !UP3 ;  /* 0x0000000805088287 */ /* 0x000fe4000d800000 */
[----:B------:R-:W-:-:S02]  /*2890*/  UIMAD UR9, UR45, UR9, UR4 ;  /* 0x000000092d0972a4 */ /* 0x000fc4000f8e0204 */
[----:B------:R-:W-:Y:S02]  /*28a0*/  @!UP0 UIADD3 UR10, UPT, UPT, UR10, -UR8, URZ ;  /* 0x800000080a0a8290 */ /* 0x000fe4000fffe0ff */
[----:B------:R-:W-:Y:S02]  /*28b0*/  @!UP0 UIMAD UR8, UR9, UR6, UR8 ;  /* 0x00000006090882a4 */ /* 0x000fe4000f8e0208 */
[----:B------:R-:W-:Y:S02]  /*28c0*/  @!UP0 UIMAD UR4, UR45, UR10, UR5 ;  /* 0x0000000a2d0482a4 */ /* 0x000fe4000f8e0205 */
[----:B------:R-:W-:Y:S02]  /*28d0*/  UIMAD UR6, UR14, UR12, UR52 ;  /* 0x0000000c0e0672a4 */ /* 0x000fe4000f8e0234 */
[----:B------:R-:W-:Y:S01]  /*28e0*/  UIMAD UR51, UR4, UR18, UR11 ;  /* 0x00000012043372a4 */ /* 0x000fe2000f8e020b */
[----:B------:R-:W-:Y:S02]  /*28f0*/  @!UP0 UMOV UR5, UR8 ;  /* 0x0000000800058c82 */ /* 0x000fe40008000000 */
[----:B------:R-:W-:-:S12]  /*2900*/  UIMAD UR52, UR5, UR14, UR6 ;  /* 0x0000000e053472a4 */ /* 0x000fd8000f8e0206 */
.L_x_44:
[----:B------:R-:W2:Y:S02]  /*2910*/  LDCU UR4, c[0x0][0xf30] ;  /* 0x0001e600ff0477ac */ /* 0x000ea40008000800 */
[----:B--2---:R-:W-:-:S09]  /*2920*/  UISETP.NE.AND UP0, UPT, UR4, 0x1, UPT ;  /* 0x000000010400788c */ /* 0x004fd2000bf05270 */
[----:B------:R-:W-:Y:S05]  /*2930*/  BRA.U UP0, `(.L_x_45) ;  /* 0x0000000100447547 */ /* 0x000fea000b800000 */
[----:B------:R-:W2:Y:S01]  /*2940*/  LDCU.128 UR16, c[0x0][0xf10] ;  /* 0x0001e200ff1077ac */ /* 0x000ea20008000c00 */
[----:B------:R-:W4:Y:S01]  /*2950*/  LDCU UR10, c[0x0][0xf0c] ;  /* 0x0001e180ff0a77ac */ /* 0x000f220008000800 */
[----:B------:R-:W1:Y:S01]  /*2960*/  LDCU UR6, c[0x0][0xf20] ;  /* 0x0001e400ff0677ac */ /* 0x000e620008000800 */
[----:B--2---:R-:W-:Y:S02]  /*2970*/  UIMAD.WIDE.U32 UR8, UR52, UR16, URZ ;  /* 0x00000010340872a5 */ /* 0x004fe4000f8e00ff */
[----:B------:R-:W-:Y:S02]  /*2980*/  UIMAD.WIDE.U32 UR4, UR51, UR19, URZ ;  /* 0x00000013330472a5 */ /* 0x000fe4000f8e00ff */
[----:B----4-:R-:W-:Y:S02]  /*2990*/  UISETP.NE.AND UP2, UPT, UR10, 0x1, UPT ;  /* 0x000000010a00788c */ /* 0x010fe4000bf45270 */
[----:B------:R-:W-:Y:S01]  /*29a0*/  UISETP.NE.AND UP0, UPT, UR18, 0x1, UPT ;  /* 0x000000011200788c */ /* 0x000fe2000bf05270 */
[----:B------:R-:W-:-:S02]  /*29b0*/  UMOV UR8, UR9 ;  /* 0x0000000900087c82 */ /* 0x000fc40008000000 */
[----:B------:R-:W-:Y:S01]  /*29c0*/  UMOV UR4, UR5 ;  /* 0x0000000500047c82 */ /* 0x000fe20008000000 */
[----:B------:R-:W-:Y:S02]  /*29d0*/  USHF.R.U32.HI UR17, URZ, UR17, UR8 ;  /* 0x00000011ff117299 */ /* 0x000fe40008011608 */
[----:B-1----:R-:W-:Y:S02]  /*29e0*/  USHF.R.U32.HI UR4, URZ, UR6, UR4 ;  /* 0x00000006ff047299 */ /* 0x002fe40008011604 */
[----:B------:R-:W-:Y:S02]  /*29f0*/  USEL UR5, UR52, UR17, !UP2 ;  /* 0x0000001134057287 */ /* 0x000fe4000d000000 */
[----:B------:R-:W-:-:S04]  /*2a00*/  USEL UR4, UR51, UR4, !UP0 ;  /* 0x0000000433047287 */ /* 0x000fc8000c000000 */
[----:B------:R-:W-:Y:S02]  /*2a10*/  UIADD3 UR6, UPT, UPT, UR5, -UR4, URZ ;  /* 0x8000000405067290 */ /* 0x000fe4000fffe0ff */
[----:B------:R-:W-:Y:S02]  /*2a20*/  UIADD3 UR4, UPT, UPT, -UR5, UR4, URZ ;  /* 0x0000000405047290 */ /* 0x000fe4000fffe1ff */
[----:B------:R-:W-:Y:S02]  /*2a30*/  UIMAD UR51, UR6, UR18, UR51 ;  /* 0x00000012063372a4 */ /* 0x000fe4000f8e0233 */
[----:B------:R-:W-:-:S12]  /*2a40*/  UIMAD UR52, UR4, UR10, UR52 ;  /* 0x0000000a043472a4 */ /* 0x000fd8000f8e0234 */
.L_x_45:
[----:B------:R-:W-:Y:S01]  /*2a50*/  VIADD R11, R11, 0x1 ;  /* 0x000000010b0b7836 */ /* 0x000fe20000000000 */
[----:B------:R-:W-:Y:S02]  /*2a60*/  R2UR UR5, R178 ;  /* 0x00000000b20572ca */ /* 0x000fe400000e0000 */
[----:B------:R-:W-:Y:S02]  /*2a70*/  R2UR UR4, R179 ;  /* 0x00000000b30472ca */ /* 0x000fe400000e0000 */
[C---:B------:R-:W-:Y:S02]  /*2a80*/  ISETP.NE.AND P0, PT, R11.reuse, 0x2, PT ;  /* 0x000000020b00780c */ /* 0x040fe40003f05270 */
[----:B------:R-:W-:Y:S02]  /*2a90*/  PLOP3.LUT P2, PT, PT, PT, PT, 0x80, 0x8 ;  /* 0x000000000008781c */ /* 0x000fe40003f4f070 */
[----:B------:R-:W-:Y:S02]  /*2aa0*/  SEL R3, RZ, 0x1, P0 ;  /* 0x00000001ff037807 */ /* 0x000fe40000000000 */
[----:B------:R-:W-:-:S02]  /*2ab0*/  SEL R11, R11, RZ, P0 ;  /* 0x000000ff0b0b7207 */ /* 0x000fc40000000000 */
[----:B------:R-:W-:Y:S01]  /*2ac0*/  LOP3.LUT R10, R10, R3, RZ, 0x3c, !PT ;  /* 0x000000030a0a7212 */ /* 0x000fe200078e3cff */
[----:B------:R-:W-:Y:S02]  /*2ad0*/  UIADD3 UR27, UPT, UPT, UR51, UR5, URZ ;  /* 0x00000005331b7290 */ /* 0x000fe4000fffe0ff */
[----:B------:R-:W-:Y:S01]  /*2ae0*/  UIADD3 UR12, UPT, UPT, UR52, UR4, URZ ;  /* 0x00000004340c7290 */ /* 0x000fe2000fffe0ff */
[----:B------:R-:W-:Y:S11]  /*2af0*/  BRA.U UP1, `(.L_x_46) ;  /* 0xffffffed01a07547 */ /* 0x000ff6000b83ffff */
[----:B------:R-:W-:Y:S01]  /*2b00*/  UIADD3 UR7, UPT, UPT, UR7, 0x18, URZ ;  /* 0x0000001807077890 */ /* 0x000fe2000fffe0ff */
[----:B------:R-:W-:-:S03]  /*2b10*/  SHF.L.U32 R3, R12, 0x1f, RZ ;  /* 0x0000001f0c037819 */ /* 0x000fc600000006ff */
[----:B------:R-:W-:-:S09]  /*2b20*/  ULEA UR4, UR15, UR7, 0x3 ;  /* 0x000000070f047291 */ /* 0x000fd2000f8e18ff */
[----:B------:R-:W2:Y:S02]  /*2b30*/  SYNCS.PHASECHK.TRANS64.TRYWAIT P0, [UR4], R3 ;  /* 0x00000003ff0075a7 */ /* 0x000ea40008001104 */
[----:B--2---:R-:W-:Y:S05]  /*2b40*/  @!P0 BRA `(.L_x_47) ;  /* 0x0000010400548947 */ /* 0x004fea0003800000 */
.L_x_200:
[----:B------:R-:W-:-:S04]  /*2b50*/  UIADD3 UR4, UPT, UPT, UR15, 0x1, URZ ;  /* 0x000000010f047890 */ /* 0x000fc8000fffe0ff */
[----:B------:R-:W-:-:S04]  /*2b60*/  UISETP.NE.AND UP0, UPT, UR4, 0x3, UPT ;  /* 0x000000030400788c */ /* 0x000fc8000bf05270 */
[----:B------:R-:W-:Y:S02]  /*2b70*/  USEL UR6, URZ, 0x1, UP0 ;  /* 0x00000001ff067887 */ /* 0x000fe40008000000 */
[----:B------:R-:W-:-:S04]  /*2b80*/  USEL UR4, UR4, URZ, UP0 ;  /* 0x000000ff04047287 */ /* 0x000fc80008000000 */
[----:B------:R-:W-:Y:S01]  /*2b90*/  ULEA UR5, UR4, UR7, 0x3 ;  /* 0x0000000704057291 */ /* 0x000fe2000f8e18ff */
[----:B------:R-:W-:-:S04]  /*2ba0*/  LOP3.LUT R12, R12, UR6, RZ, 0x3c, !PT ;  /* 0x000000060c0c7c12 */ /* 0x000fc8000f8e3cff */
[----:B-1----:R-:W-:-:S04]  /*2bb0*/  SHF.L.U32 R3, R12, 0x1f, RZ ;  /* 0x0000001f0c037819 */ /* 0x002fc800000006ff */
[----:B------:R-:W1:Y:S02]  /*2bc0*/  SYNCS.PHASECHK.TRANS64.TRYWAIT P0, [UR5], R3 ;  /* 0x00000003ff0075a7 */ /* 0x000e640008001105 */
[----:B-1----:R-:W-:Y:S05]  /*2bd0*/  @!P0 BRA `(.L_x_48) ;  /* 0x0000010400488947 */ /* 0x002fea0003800000 */
.L_x_202:
[----:B------:R-:W-:-:S04]  /*2be0*/  UIADD3 UR4, UPT, UPT, UR4, 0x1, URZ ;  /* 0x0000000104047890 */ /* 0x000fc8000fffe0ff */
[----:B------:R-:W-:-:S04]  /*2bf0*/  UISETP.NE.AND UP0, UPT, UR4, 0x3, UPT ;  /* 0x000000030400788c */ /* 0x000fc8000bf05270 */
[----:B------:R-:W-:Y:S02]  /*2c00*/  USEL UR5, URZ, 0x1, UP0 ;  /* 0x00000001ff057887 */ /* 0x000fe40008000000 */
[----:B------:R-:W-:-:S04]  /*2c10*/  USEL UR4, UR4, URZ, UP0 ;  /* 0x000000ff04047287 */ /* 0x000fc80008000000 */
[----:B------:R-:W-:Y:S01]  /*2c20*/  ULEA UR4, UR4, UR7, 0x3 ;  /* 0x0000000704047291 */ /* 0x000fe2000f8e18ff */
[----:B-1----:R-:W-:-:S04]  /*2c30*/  LOP3.LUT R3, R12, UR5, RZ, 0x3c, !PT ;  /* 0x000000050c037c12 */ /* 0x002fc8000f8e3cff */
[----:B------:R-:W-:Y:S01]  /*2c40*/  SHF.L.U32 R3, R3, 0x1f, RZ ;  /* 0x0000001f03037819 */ /* 0x000fe200000006ff */
[----:B------:R-:W-:-:S07]  /*2c50*/  IMAD.U32 R0, RZ, RZ, UR4 ;  /* 0x00000004ff007e24 */ /* 0x000fce000f8e00ff */
.L_x_49:
[----:B-1----:R1:W2:Y:S02]  /*2c60*/  SYNCS.PHASECHK.TRANS64.TRYWAIT P0, [R0+URZ], R3 ;  /* 0x00000003000075a7 */ /* 0x0022a400080011ff */
[----:B--2---:R-:W-:Y:S05]  /*2c70*/  @!P0 NANOSLEEP.SYNCS 0x989680 ;  /* 0x009896800000895d */ /* 0x004fea0003900000 */
[----:B------:R-:W2:Y:S02]  /*2c80*/  @!P0 SYNCS.PHASECHK.TRANS64 P0, [R0+URZ], R3 ;  /* 0x00000003000085a7 */ /* 0x000ea400080010ff */
[----:B--2---:R-:W-:Y:S05]  /*2c90*/  @P0 EXIT ;  /* 0x000000000000094d */ /* 0x004fea0003800000 */
[----:B------:R-:W-:Y:S05]  /*2ca0*/  BRA `(.L_x_49) ;  /* 0xfffffffc00ec7947 */ /* 0x000fea000383ffff */
.L_x_22:
[----:B------:R-:W2:Y:S02]  /*2cb0*/  S2UR UR4, SR_CgaCtaId ;  /* 0x00000000000479c3 */ /* 0x000ea40000008800 */
[----:B--2---:R-:W-:-:S04]  /*2cc0*/  UISETP.NE.AND UP0, UPT, UR4, URZ, UPT ;  /* 0x000000ff0400728c */ /* 0x004fc8000bf05270 */
[----:B------:R-:W-:-:S09]  /*2cd0*/  UISETP.NE.OR UP0, UPT, UR20, 0x1, UP0 ;  /* 0x000000011400788c */ /* 0x000fd20008705670 */
[----:B------:R-:W-:Y:S05]  /*2ce0*/  BRA.U UP0, `(.L_x_50) ;  /* 0x00000005004c7547 */ /* 0x000fea000b800000 */
[----:B------:R-:W2:Y:S01]  /*2cf0*/  S2UR UR5, SR_CgaCtaId ;  /* 0x00000000000579c3 */ /* 0x000ea20000008800 */
[----:B------:R-:W-:Y:S01]  /*2d00*/  UMOV UR4, 0x400 ;  /* 0x0000040000047882 */ /* 0x000fe20000000000 */
[----:B------:R-:W-:Y:S01]  /*2d10*/  ISETP.GE.U32.AND P2, PT, R0, 0x4, PT ;  /* 0x000000040000780c */ /* 0x000fe20003f46070 */
[----:B------:R-:W-:Y:S01]  /*2d20*/  IMAD.MOV.U32 R12, RZ, RZ, 0x1 ;  /* 0x00000001ff0c7424 */ /* 0x000fe200078e00ff */
[----:B------:R-:W-:Y:S02]  /*2d30*/  CS2R R10, SRZ ;  /* 0x00000000000a7805 */ /* 0x000fe4000001ff00 */
[----:B------:R-:W-:Y:S01]  /*2d40*/  CS2R R8, SRZ ;  /* 0x0000000000087805 */ /* 0x000fe2000001ff00 */
[----:B--2---:R-:W-:-:S03]  /*2d50*/  ULEA UR6, UR5, UR4, 0x18 ;  /* 0x0000000405067291 */ /* 0x004fc6000f8ec0ff */
[----:B------:R-:W-:-:S09]  /*2d60*/  UMOV UR5, URZ ;  /* 0x000000ff00057c82 */ /* 0x000fd20008000000 */
.L_x_54:
[----:B------:R-:W-:Y:S02]  /*2d70*/  LEA R2, R8, UR6, 0x3 ;  /* 0x0000000608027c11 */ /* 0x000fe4000f8e18ff */
[----:B------:R-:W-:-:S03]  /*2d80*/  SHF.L.U32 R5, R9, 0x1f, RZ ;  /* 0x0000001f09057819 */ /* 0x000fc600000006ff */
[----:B------:R-:W-:Y:S01]  /*2d90*/  VIADD R4, R2, 0xc0 ;  /* 0x000000c002047836 */ /* 0x000fe20000000000 */
[----:B------:R-:W2:Y:S02]  /*2da0*/  SYNCS.PHASECHK.TRANS64.TRYWAIT P0, [R2+URZ+0xb0], R5 ;  /* 0x0000b005020075a7 */ /* 0x000ea400080011ff */
[----:B--2---:R-:W-:Y:S05]  /*2db0*/  @!P0 BRA `(.L_x_51) ;  /* 0x0000010000e88947 */ /* 0x004fea0003800000 */
.L_x_203:
[----:B------:R-:W-:Y:S01]  /*2dc0*/  ULEA UR4, UR5, UR6, 0x3 ;  /* 0x0000000605047291 */ /* 0x000fe2000f8e18ff */
[----:B------:R-:W-:Y:S02]  /*2dd0*/  PRMT R4, RZ, 0x654, R4 ;  /* 0x00000654ff047816 */ /* 0x000fe40000000004 */
[----:B--2---:R-:W-:Y:S01]  /*2de0*/  SHF.L.U32 R5, R12, 0x1f, RZ ;  /* 0x0000001f0c057819 */ /* 0x004fe200000006ff */
[----:B------:R-:W-:Y:S01]  /*2df0*/  UIADD3 UR7, UPT, UPT, UR4, 0x80, URZ ;  /* 0x0000008004077890 */ /* 0x000fe2000fffe0ff */
[----:B------:R2:W-:Y:S05]  /*2e00*/  SYNCS.ARRIVE.TRANS64.RED.A1T0 RZ, [R4+URZ], RZ ;  /* 0x000000ff04ff79a7 */ /* 0x0005ea00081004ff */
[----:B------:R-:W-:Y:S01]  /*2e10*/  IMAD.U32 R7, RZ, RZ, UR7 ;  /* 0x00000007ff077e24 */ /* 0x000fe2000f8e00ff */
[----:B------:R-:W3:Y:S04]  /*2e20*/  SYNCS.PHASECHK.TRANS64.TRYWAIT P0, [UR4+0x90], R5 ;  /* 0x00009005ff0075a7 */ /* 0x000ee80008001104 */
[----:B------:R-:W-:Y:S01]  /*2e30*/  PRMT R6, R0, 0x654, R7 ;  /* 0x0000065400067816 */ /* 0x000fe20000000007 */
[----:B--2---:R-:W-:Y:S01]  /*2e40*/  @!P2 IMAD.MOV.U32 R4, RZ, RZ, 0x10 ;  /* 0x00000010ff04a424 */ /* 0x004fe200078e00ff */
[----:B---3--:R-:W-:Y:S06]  /*2e50*/  @!P0 BRA `(.L_x_52) ;  /* 0x0000010000d48947 */ /* 0x008fec0003800000 */
.L_x_205:
[----:B------:R-:W-:Y:S01]  /*2e60*/  ULEA UR8, UR5, UR6, 0x4 ;  /* 0x0000000605087291 */ /* 0x000fe2000f8e20ff */
[----:B------:R-:W-:Y:S01]  /*2e70*/  SEL R3, R6, R3, !P2 ;  /* 0x0000000306037207 */ /* 0x000fe20005000000 */
[----:B------:R-:W-:Y:S01]  /*2e80*/  UIADD3 UR9, UPT, UPT, UR4, 0x80, URZ ;  /* 0x0000008004097890 */ /* 0x000fe2000fffe0ff */
[----:B--2---:R-:W-:Y:S01]  /*2e90*/  LEA R2, R11, UR6, 0x3 ;  /* 0x000000060b027c11 */ /* 0x004fe2000f8e18ff */
[----:B------:R-:W-:Y:S01]  /*2ea0*/  UIADD3 UR8, UPT, UPT, UR8, 0xe0, URZ ;  /* 0x000000e008087890 */ /* 0x000fe2000fffe0ff */
[----:B------:R-:W-:Y:S01]  /*2eb0*/  SHF.L.U32 R5, R10, 0x1f, RZ ;  /* 0x0000001f0a057819 */ /* 0x000fe200000006ff */
[----:B------:R2:W-:Y:S01]  /*2ec0*/  @!P2 SYNCS.ARRIVE.TRANS64.RED RZ, [R3+URZ], R4 ;  /* 0x0000000403ffa9a7 */ /* 0x0005e200080004ff */
[----:B------:R-:W-:Y:S01]  /*2ed0*/  UIADD3 UR4, UPT, UPT, UR5, 0x1, URZ ;  /* 0x0000000105047890 */ /* 0x000fe2000fffe0ff */
[----:B------:R-:W-:-:S03]  /*2ee0*/  VIADD R8, R8, 0x1 ;  /* 0x0000000108087836 */ /* 0x000fc60000000000 */
[----:B------:R-:W-:Y:S02]  /*2ef0*/  UISETP.NE.AND UP0, UPT, UR4, 0x2, UPT ;  /* 0x000000020400788c */ /* 0x000fe4000bf05270 */
[----:B------:R-:W-:Y:S06]  /*2f00*/  UGETNEXTWORKID.BROADCAST [UR8], [UR9] ;  /* 0x00000000080073ca */ /* 0x000fec0008000100 */
[----:B------:R-:W-:Y:S01]  /*2f10*/  USEL UR7, URZ, 0x1, UP0 ;  /* 0x00000001ff077887 */ /* 0x000fe20008000000 */
[----:B------:R-:W-:Y:S01]  /*2f20*/  ISETP.NE.AND P0, PT, R8, 0x2, PT ;  /* 0x000000020800780c */ /* 0x000fe20003f05270 */
[----:B------:R-:W-:Y:S01]  /*2f30*/  USEL UR5, UR4, URZ, UP0 ;  /* 0x000000ff04057287 */ /* 0x000fe20008000000 */
[----:B------:R-:W3:Y:S03]  /*2f40*/  SYNCS.PHASECHK.TRANS64.TRYWAIT P1, [R2+URZ+0x80], R5 ;  /* 0x00008005020075a7 */ /* 0x000ee600080211ff */
[----:B------:R-:W-:Y:S01]  /*2f50*/  LOP3.LUT R12, R12, UR7, RZ, 0x3c, !PT ;  /* 0x000000070c0c7c12 */ /* 0x000fe2000f8e3cff */
[----:B--23--:R-:W-:Y:S07]  /*2f60*/  @!P1 BRA `(.L_x_53) ;  /* 0x0000010000a89947 */ /* 0x00cfee0003800000 */
.L_x_206:
[C---:B------:R-:W-:Y:S01]  /*2f70*/  LEA R4, R11.reuse, UR6, 0x4 ;  /* 0x000000060b047c11 */ /* 0x040fe2000f8e20ff */
[----:B--2---:R-:W-:Y:S01]  /*2f80*/  VIADD R2, R2, 0x90 ;  /* 0x0000009002027836 */ /* 0x004fe20000000000 */
[----:B------:R-:W-:Y:S01]  /*2f90*/  SEL R8, R8, RZ, P0 ;  /* 0x000000ff08087207 */ /* 0x000fe20000000000 */
[----:B------:R-:W-:-:S03]  /*2fa0*/  VIADD R11, R11, 0x1 ;  /* 0x000000010b0b7836 */ /* 0x000fc60000000000 */
[----:B------:R-:W2:Y:S01]  /*2fb0*/  LDS.128 R4, [R4+0xe0] ;  /* 0x0000e00004047984 */ /* 0x000ea20000000c00 */
[----:B------:R-:W-:Y:S02]  /*2fc0*/  PRMT R2, RZ, 0x654, R2 ;  /* 0x00000654ff027816 */ /* 0x000fe40000000002 */
[C---:B------:R-:W-:Y:S01]  /*2fd0*/  ISETP.NE.AND P1, PT, R11.reuse, 0x2, PT ;  /* 0x000000020b00780c */ /* 0x040fe20003f25270 */
[----:B------:R-:W-:Y:S01]  /*2fe0*/  @!PT LDS RZ, [RZ] ;  /* 0x00000000fffff984 */ /* 0x000fe20000000800 */
[----:B------:R-:W-:Y:S01]  /*2ff0*/  @!PT LDS RZ, [RZ] ;  /* 0x00000000fffff984 */ /* 0x000fe20000000800 */
[----:B------:R-:W-:Y:S01]  /*3000*/  @!PT LDS RZ, [RZ] ;  /* 0x00000000fffff984 */ /* 0x000fe20000000800 */
[----:B------:R-:W-:Y:S01]  /*3010*/  @!PT LDS RZ, [RZ] ;  /* 0x00000000fffff984 */ /* 0x000fe20000000800 */
[----:B------:R3:W-:Y:S06]  /*3020*/  MEMBAR.ALL.CTA ;  /* 0x0000000000007992 */ /* 0x0007ec0000008000 */
[----:B---3--:R-:W3:Y:S01]  /*3030*/  FENCE.VIEW.ASYNC.S ;  /* 0x00000000000073c6 */ /* 0x008ee20000000000 */
[----:B------:R-:W-:Y:S01]  /*3040*/  SEL R11, R11, RZ, P1 ;  /* 0x000000ff0b0b7207 */ /* 0x000fe20000800000 */
[----:B---3--:R3:W-:Y:S01]  /*3050*/  SYNCS.ARRIVE.TRANS64.RED.A1T0 RZ, [R2+URZ], RZ ;  /* 0x000000ff02ff79a7 */ /* 0x0087e200081004ff */
[----:B--2---:R-:W-:-:S02]  /*3060*/  LOP3.LUT P3, RZ, R6, 0x1, RZ, 0xc0, !PT ;  /* 0x0000000106ff7812 */ /* 0x004fc4000786c0ff */
[----:B------:R-:W-:-:S04]  /*3070*/  SEL R5, RZ, 0x1, P1 ;  /* 0x00000001ff057807 */ /* 0x000fc80000800000 */
[----:B------:R-:W-:Y:S02]  /*3080*/  LOP3.LUT R10, R10, R5, RZ, 0x3c, !PT ;  /* 0x000000050a0a7212 */ /* 0x000fe400078e3cff */
[----:B---3--:R-:W-:-:S04]  /*3090*/  SEL R2, RZ, 0x1, P0 ;  /* 0x00000001ff027807 */ /* 0x008fc80000000000 */
[----:B------:R-:W-:Y:S01]  /*30a0*/  LOP3.LUT R9, R9, R2, RZ, 0x3c, !PT ;  /* 0x0000000209097212 */ /* 0x000fe200078e3cff */
[----:B------:R-:W-:Y:S06]  /*30b0*/  @P3 BRA `(.L_x_54) ;  /* 0xfffffffc002c3947 */ /* 0x000fec000383ffff */
[----:B------:R-:W-:Y:S01]  /*30c0*/  ULEA UR4, UR5, UR6, 0x3 ;  /* 0x0000000605047291 */ /* 0x000fe2000f8e18ff */
[----:B------:R-:W-:-:S08]  /*30d0*/  SHF.L.U32 R3, R12, 0x1f, RZ ;  /* 0x0000001f0c037819 */ /* 0x000fd000000006ff */
[----:B------:R-:W2:Y:S02]  /*30e0*/  SYNCS.PHASECHK.TRANS64 P0, [UR4+0x90], R3 ;  /* 0x00009003ff0075a7 */ /* 0x000ea40008001004 */
[----:B--2---:R-:W-:Y:S05]  /*30f0*/  @P0 BRA `(.L_x_55) ;  /* 0x0000000000080947 */ /* 0x004fea0003800000 */
[----:B------:R-:W2:Y:S02]  /*3100*/  SYNCS.PHASECHK.TRANS64.TRYWAIT P0, [UR4+0x90], R3 ;  /* 0x00009003ff0075a7 */ /* 0x000ea40008001104 */
[----:B--2---:R-:W-:Y:S05]  /*3110*/  @!P0 BRA `(.L_x_56) ;  /* 0x0000010000508947 */ /* 0x004fea0003800000 */
.L_x_55:
[----:B------:R-:W-:-:S04]  /*3120*/  UIADD3 UR7, UPT, UPT, UR5, 0x1, URZ ;  /* 0x0000000105077890 */ /* 0x000fc8000fffe0ff */
[----:B------:R-:W-:-:S04]  /*3130*/  UISETP.NE.AND UP0, UPT, UR7, 0x2, UPT ;  /* 0x000000020700788c */ /* 0x000fc8000bf05270 */
[----:B------:R-:W-:Y:S02]  /*3140*/  USEL UR8, URZ, 0x1, UP0 ;  /* 0x00000001ff087887 */ /* 0x000fe40008000000 */
[----:B------:R-:W-:-:S04]  /*3150*/  USEL UR7, UR7, URZ, UP0 ;  /* 0x000000ff07077287 */ /* 0x000fc80008000000 */
[----:B------:R-:W-:Y:S01]  /*3160*/  ULEA UR7, UR7, UR6, 0x3 ;  /* 0x0000000607077291 */ /* 0x000fe2000f8e18ff */
[----:B--2---:R-:W-:-:S04]  /*3170*/  LOP3.LUT R3, R12, UR8, RZ, 0x3c, !PT ;  /* 0x000000080c037c12 */ /* 0x004fc8000f8e3cff */
[----:B------:R-:W-:-:S04]  /*3180*/  SHF.L.U32 R0, R3, 0x1f, RZ ;  /* 0x0000001f03007819 */ /* 0x000fc800000006ff */
[----:B------:R-:W2:Y:S02]  /*3190*/  SYNCS.PHASECHK.TRANS64 P0, [UR7+0x90], R0 ;  /* 0x00009000ff0075a7 */ /* 0x000ea40008001007 */
[----:B-12---:R-:W-:Y:S05]  /*31a0*/  @P0 EXIT ;  /* 0x000000000000094d */ /* 0x006fea0003800000 */
[----:B------:R-:W-:Y:S02]  /*31b0*/  SHF.L.U32 R3, R3, 0x1f, RZ ;  /* 0x0000001f03037819 */ /* 0x000fe400000006ff */
[----:B------:R-:W-:-:S07]  /*31c0*/  MOV R0, UR7 ;  /* 0x0000000700007c02 */ /* 0x000fce0008000f00 */
.L_x_57:
[----:B-1----:R1:W2:Y:S02]  /*31d0*/  SYNCS.PHASECHK.TRANS64.TRYWAIT P0, [R0+URZ+0x90], R3 ;  /* 0x00009003000075a7 */ /* 0x0022a400080011ff */
[----:B--2---:R-:W-:Y:S05]  /*31e0*/  @!P0 NANOSLEEP.SYNCS 0x989680 ;  /* 0x009896800000895d */ /* 0x004fea0003900000 */
[----:B------:R-:W2:Y:S02]  /*31f0*/  @!P0 SYNCS.PHASECHK.TRANS64 P0, [R0+URZ+0x90], R3 ;  /* 0x00009003000085a7 */ /* 0x000ea400080010ff */
[----:B--2---:R-:W-:Y:S05]  /*3200*/  @P0 EXIT ;  /* 0x000000000000094d */ /* 0x004fea0003800000 */
[----:B------:R-:W-:Y:S05]  /*3210*/  BRA `(.L_x_57) ;  /* 0xfffffffc00ec7947 */ /* 0x000fea000383ffff */
.L_x_50:
[----:B------:R-:W-:Y:S05]  /*3220*/  BRA.U UP4, `(.L_x_58) ;  /* 0x0000001904147547 */ /* 0x000fea000b800000 */
[----:B------:R-:W2:Y:S01]  /*3230*/  S2UR UR7, SR_CgaCtaId ;  /* 0x00000000000779c3 */ /* 0x000ea20000008800 */
[----:B------:R-:W-:Y:S01]  /*3240*/  UMOV UR4, 0x40 ;  /* 0x0000004000047882 */ /* 0x000fe20000000000 */
[----:B------:R-:W-:Y:S01]  /*3250*/  NOP ;  /* 0x0000000000007918 */ /* 0x000fe20000000000 */
[----:B------:R-:W-:Y:S01]  /*3260*/  UMOV UR6, 0x400 ;  /* 0x0000040000067882 */ /* 0x000fe20000000000 */
[----:B--2---:R-:W-:Y:S02]  /*3270*/  ULEA UR5, UR7, UR4, 0x18 ;  /* 0x0000000407057291 */ /* 0x004fe4000f8ec0ff */
[----:B------:R-:W-:-:S07]  /*3280*/  ULEA UR6, UR7, UR6, 0x18 ;  /* 0x0000000607067291 */ /* 0x000fce000f8ec0ff */
[----:B------:R-:W2:Y:S02]  /*3290*/  LDS.U8 R0, [UR5+0x1c] ;  /* 0x00001c05ff007984 */ /* 0x000ea40008000000 */
[----:B--2---:R-:W-:-:S13]  /*32a0*/  ISETP.NE.AND P0, PT, R0, RZ, PT ;  /* 0x000000ff0000720c */ /* 0x004fda0003f05270 */
[----:B------:R-:W-:Y:S05]  /*32b0*/  @P0 BRA `(.L_x_59) ;  /* 0x0000000000580947 */ /* 0x000fea0003800000 */
[----:B------:R-:W-:-:S13]  /*32c0*/  ELECT P0, URZ, PT ;  /* 0x0000000000ff782f */ /* 0x000fda0003800000 */
[----:B------:R-:W-:Y:S05]  /*32d0*/  @!P0 BRA `(.L_x_60) ;  /* 0x0000000000608947 */ /* 0x000fea0003800000 */
[----:B------:R-:W-:Y:S01]  /*32e0*/  UMOV UR4, 0x10 ;  /* 0x0000001000047882 */ /* 0x000fe20000000000 */
[----:B------:R-:W-:Y:S01]  /*32f0*/  HFMA2 R0, -RZ, RZ, 0, 5.9604644775390625e-08 ;  /* 0x00000001ff007431 */ /* 0x000fe200000001ff */
[----:B------:R-:W-:-:S03]  /*3300*/  MOV R3, 0xffff ;  /* 0x0000ffff00037802 */ /* 0x000fc60000000f00 */
[----:B------:R-:W-:Y:S04]  /*3310*/  DEPBAR.LE SB2, 0x36 ;  /* 0x0000ad800000791a */ /* 0x000fe80000000000 */
[----:B------:R-:W2:Y:S02]  /*3320*/  UTCATOMSWS.FIND_AND_SET.ALIGN UP0, UR4, UR4 ;  /* 0x00000004000475e3 */ /* 0x000ea40008000800 */
[----:B--2---:R-:W-:Y:S01]  /*3330*/  MOV R4, UR4 ;  /* 0x0000000400047c02 */ /* 0x004fe20008000f00 */
[----:B------:R-:W-:Y:S06]  /*3340*/  BRA.U UP0, `(.L_x_61) ;  /* 0x0000000100187547 */ /* 0x000fec000b800000 */
.L_x_62:
[----:B------:R-:W-:Y:S05]  /*3350*/  NANOSLEEP 0x64 ;  /* 0x000000640000795d */ /* 0x000fea0003800000 */
[----:B------:R-:W-:-:S05]  /*3360*/  UMOV UR4, 0x10 ;  /* 0x0000001000047882 */ /* 0x000fca0000000000 */
[----:B------:R-:W-:Y:S04]  /*3370*/  DEPBAR.LE SB2, 0x36 ;  /* 0x0000ad800000791a */ /* 0x000fe80000000000 */
[----:B------:R-:W2:Y:S02]  /*3380*/  UTCATOMSWS.FIND_AND_SET.ALIGN UP0, UR4, UR4 ;  /* 0x00000004000475e3 */ /* 0x000ea40008000800 */
[----:B--2---:R-:W-:Y:S01]  /*3390*/  MOV R4, UR4 ;  /* 0x0000000400047c02 */ /* 0x004fe20008000f00 */
[----:B------:R-:W-:Y:S05]  /*33a0*/  BRA.U !UP0, `(.L_x_62) ;  /* 0xfffffffd08e87547 */ /* 0x000fea000b83ffff */
.L_x_61:
[-C--:B------:R-:W-:Y:S02]  /*33b0*/  SHF.L.U32 R3, R3, R4.reuse, RZ ;  /* 0x0000000403037219 */ /* 0x080fe400000006ff */
[----:B------:R-:W-:Y:S01]  /*33c0*/  SHF.L.U32 R0, R0, R4, RZ ;  /* 0x0000000400007219 */ /* 0x000fe200000006ff */
[----:B------:R-:W-:Y:S02]  /*33d0*/  IMAD.SHL.U32 R4, R4, 0x20, RZ ;  /* 0x0000002004047824 */ /* 0x000fe400078e00ff */
[----:B------:R2:W-:Y:S04]  /*33e0*/  ATOMS.OR RZ, [UR5+0x14], R3 ;  /* 0x00001403ffff798c */ /* 0x0005e8000b000005 */
[----:B------:R2:W-:Y:S04]  /*33f0*/  ATOMS.OR RZ, [UR5+0x18], R0 ;  /* 0x00001800ffff798c */ /* 0x0005e8000b000005 */
[----:B------:R2:W-:Y:S01]  /*3400*/  STS [UR6+0x100], R4 ;  /* 0x00010004ff007988 */ /* 0x0005e20008000806 */
[----:B------:R-:W-:Y:S05]  /*3410*/  BRA `(.L_x_60) ;  /* 0x0000000000107947 */ /* 0x000fea0003800000 */
.L_x_59:
[----:B------:R-:W-:Y:S02]  /*3420*/  MOV R0, 0xffffffff ;  /* 0xffffffff00007802 */ /* 0x000fe40000000f00 */
[----:B------:R-:W-:-:S03]  /*3430*/  MOV R4, 0x3460 ;  /* 0x0000346000047802 */ /* 0x000fc60000000f00 */
[----:B------:R2:W-:Y:S04]  /*3440*/  STS [UR6+0x100], R0 ;  /* 0x00010000ff007988 */ /* 0x0005e80008000806 */
[----:B-12--5:R-:W-:Y:S05]  /*3450*/  CALL.REL.NOINC `($__internal_1_$__cuda_sm10x_tcgen05_guardrail_trap_phase_invalid_during_alloc) ;  /* 0x00000108001c7944 */ /* 0x026fea0003c00000 */
.L_x_60:
[----:B------:R-:W-:Y:S05]  /*3460*/  WARPSYNC.ALL ;  /* 0x0000000000007948 */ /* 0x000fea0003800000 */
[----:B------:R-:W3:Y:S01]  /*3470*/  S2UR UR4, SR_CgaCtaId ;  /* 0x00000000000479c3 */ /* 0x000ee20000008800 */
[----:B------:R-:W-:Y:S01]  /*3480*/  UMOV UR50, 0x400 ;  /* 0x0000040000327882 */ /* 0x000fe20000000000 */
[----:B------:R-:W-:-:S06]  /*3490*/  NOP ;  /* 0x0000000000007918 */ /* 0x000fcc0000000000 */
[----:B------:R-:W-:Y:S06]  /*34a0*/  BAR.ARV 0x6, 0xa0 ;  /* 0x0182800000007b1d */ /* 0x000fec0000002000 */
[----:B------:R-:W4:Y:S01]  /*34b0*/  LDCU UR11, c[0x0][0x38c] ;  /* 0x00007180ff0b77ac */ /* 0x000f220008000800 */
[----:B--2---:R-:W-:Y:S01]  /*34c0*/  HFMA2 R3, -RZ, RZ, 0, 0 ;  /* 0x00000000ff037431 */ /* 0x004fe200000001ff */
[----:B------:R-:W-:Y:S01]  /*34d0*/  CS2R R8, SRZ ;  /* 0x0000000000087805 */ /* 0x000fe2000001ff00 */
[----:B------:R-:W-:Y:S01]  /*34e0*/  UMOV UR13, 0x1 ;  /* 0x00000001000d7882 */ /* 0x000fe20000000000 */
[----:B------:R-:W-:Y:S01]  /*34f0*/  UMOV UR47, URZ ;  /* 0x000000ff002f7c82 */ /* 0x000fe20008000000 */
[----:B------:R-:W-:Y:S01]  /*3500*/  UMOV UR76, URZ ;  /* 0x000000ff004c7c82 */ /* 0x000fe20008000000 */
[----:B------:R-:W-:Y:S01]  /*3510*/  UMOV UR74, URZ ;  /* 0x000000ff004a7c82 */ /* 0x000fe20008000000 */
[----:B------:R-:W-:Y:S01]  /*3520*/  UMOV UR72, URZ ;  /* 0x000000ff00487c82 */ /* 0x000fe20008000000 */
[----:B------:R-:W-:Y:S01]  /*3530*/  UMOV UR58, URZ ;  /* 0x000000ff003a7c82 */ /* 0x000fe20008000000 */
[----:B---3--:R-:W-:Y:S01]  /*3540*/  ULEA UR50, UR4, UR50, 0x18 ;  /* 0x0000003204327291 */ /* 0x008fe2000f8ec0ff */
[----:B------:R-:W2:Y:S03]  /*3550*/  LDCU UR4, c[0x0][0x38c] ;  /* 0x00007180ff0477ac */ /* 0x000ea60008000800 */
[----:B------:R-:W-:-:S02]  /*3560*/  UIADD3 UR6, UPT, UPT, UR50, 0x8400, URZ ;  /* 0x0000840032067890 */ /* 0x000fc4000fffe0ff */
[----:B------:R-:W-:-:S03]  /*3570*/  UIADD3 UR5, UPT, UPT, UR50, 0x14400, URZ ;  /* 0x0001440032057890 */ /* 0x000fc6000fffe0ff */
[----:B------:R-:W3:Y:S01]  /*3580*/  LDS R0, [UR50+0x100] ;  /* 0x00010032ff007984 */ /* 0x000ee20008000800 */
[----:B----4-:R-:W-:Y:S02]  /*3590*/  UIADD3 UR11, UPT, UPT, UR11, 0xff, URZ ;  /* 0x000000ff0b0b7890 */ /* 0x010fe4000fffe0ff */
[----:B------:R-:W-:Y:S02]  /*35a0*/  UIADD3 UR7, UPT, UPT, UR50, 0x2dc00, URZ ;  /* 0x0002dc0032077890 */ /* 0x000fe4000fffe0ff */
[----:B------:R-:W-:Y:S02]  /*35b0*/  USHF.R.U32.HI UR10, URZ, 0x4, UR6 ;  /* 0x00000004ff0a7899 */ /* 0x000fe40008011606 */
[----:B------:R-:W-:Y:S02]  /*35c0*/  USHF.R.U32.HI UR8, URZ, 0x4, UR5 ;  /* 0x00000004ff087899 */ /* 0x000fe40008011605 */
[----:B------:R-:W-:Y:S02]  /*35d0*/  USHF.R.S32.HI UR9, URZ, 0x1f, UR11 ;  /* 0x0000001fff097899 */ /* 0x000fe4000801140b */
[----:B--2---:R-:W-:-:S02]  /*35e0*/  UISETP.GE.AND UP3, UPT, UR4, 0x1, UPT ;  /* 0x000000010400788c */ /* 0x004fc4000bf66270 */
[----:B------:R-:W-:Y:S02]  /*35f0*/  UISETP.GE.U32.AND UP2, UPT, UR4, 0x101, UPT ;  /* 0x000001010400788c */ /* 0x000fe4000bf46070 */
[----:B------:R-:W-:Y:S02]  /*3600*/  UIADD3 UR4, UPT, UPT, UR50, 0x2c400, URZ ;  /* 0x0002c40032047890 */ /* 0x000fe4000fffe0ff */
[----:B------:R-:W-:Y:S02]  /*3610*/  USHF.R.U32.HI UR5, URZ, 0x4, UR7 ;  /* 0x00000004ff057899 */ /* 0x000fe40008011607 */
[----:B------:R-:W-:Y:S02]  /*3620*/  USHF.R.U32.HI UR6, URZ, 0x4, UR4 ;  /* 0x00000004ff067899 */ /* 0x000fe40008011604 */
[----:B------:R-:W-:Y:S02]  /*3630*/  ULOP3.LUT UR8, UR8, 0x3fff, URZ, 0xc0, !UPT ;  /* 0x00003fff08087892 */ /* 0x000fe4000f8ec0ff */
[----:B------:R-:W-:-:S02]  /*3640*/  ULEA.HI UR4, UR9, UR11, URZ, 0x8 ;  /* 0x0000000b09047291 */ /* 0x000fc4000f8f40ff */
[----:B------:R-:W-:Y:S02]  /*3650*/  ULOP3.LUT UR6, UR6, 0x3fff, URZ, 0xc0, !UPT ;  /* 0x00003fff06067892 */ /* 0x000fe4000f8ec0ff */
[----:B------:R-:W-:Y:S02]  /*3660*/  ULOP3.LUT UR5, UR5, 0x3fff, URZ, 0xc0, !UPT ;  /* 0x00003fff05057892 */ /* 0x000fe4000f8ec0ff */
[----:B------:R-:W-:Y:S02]  /*3670*/  UIADD3 UR14, UPT, UPT, UR50, 0xa0, URZ ;  /* 0x000000a0320e7890 */ /* 0x000fe4000fffe0ff */
[----:B------:R-:W-:Y:S02]  /*3680*/  ULOP3.LUT UR68, UR8, 0x10000, URZ, 0xfc, !UPT ;  /* 0x0001000008447892 */ /* 0x000fe4000f8efcff */
[----:B------:R-:W-:Y:S02]  /*3690*/  ULOP3.LUT UR10, UR10, 0x3fff, URZ, 0xc0, !UPT ;  /* 0x00003fff0a0a7892 */ /* 0x000fe4000f8ec0ff */
[----:B------:R-:W-:-:S02]  /*36a0*/  USHF.R.S32.HI UR17, URZ, 0x8, UR4 ;  /* 0x00000008ff117899 */ /* 0x000fc40008011404 */
[----:B------:R-:W-:Y:S02]  /*36b0*/  ULOP3.LUT UR69, UR6, 0x10000, URZ, 0xfc, !UPT ;  /* 0x0001000006457892 */ /* 0x000fe4000f8efcff */
[----:B------:R-:W-:Y:S01]  /*36c0*/  ULOP3.LUT UR70, UR5, 0x10000, URZ, 0xfc, !UPT ;  /* 0x0001000005467892 */ /* 0x000fe2000f8efcff */
[----:B---3--:R-:W-:Y:S01]  /*36d0*/  R2UR UR12, R0 ;  /* 0x00000000000c72ca */ /* 0x008fe200000e0000 */
[----:B------:R-:W-:Y:S01]  /*36e0*/  IMAD.U32 R0, RZ, RZ, UR14 ;  /* 0x0000000eff007e24 */ /* 0x000fe2000f8e00ff */
[----:B------:R-:W-:Y:S01]  /*36f0*/  ULOP3.LUT UR51, UR10, 0x10000, URZ, 0xfc, !UPT ;  /* 0x000100000a337892 */ /* 0x000fe2000f8efcff */
[----:B------:R-:W-:Y:S01]  /*3700*/  IMAD.U32 R10, RZ, RZ, UR17 ;  /* 0x00000011ff0a7e24 */ /* 0x000fe2000f8e00ff */
[----:B------:R-:W-:Y:S01]  /*3710*/  UMOV UR56, URZ ;  /* 0x000000ff00387c82 */ /* 0x000fe20008000000 */
[----:B------:R-:W-:Y:S01]  /*3720*/  UMOV UR54, URZ ;  /* 0x000000ff00367c82 */ /* 0x000fe20008000000 */
[----:B------:R-:W-:-:S07]  /*3730*/  UMOV UR52, URZ ;  /* 0x000000ff00347c82 */ /* 0x000fce0008000000 */
[----:B------:R-:W-:Y:S02]  /*3740*/  UIADD3 UR66, UPT, UPT, UR12, 0x1c0, URZ ;  /* 0x000001c00c427890 */ /* 0x000fe4000fffe0ff */
[----:B------:R-:W-:Y:S02]  /*3750*/  UIADD3 UR67, UPT, UPT, UR12, 0x1d0, URZ ;  /* 0x000001d00c437890 */ /* 0x000fe4000fffe0ff */
[----:B------:R-:W-:Y:S02]  /*3760*/  UIADD3 UR64, UPT, UPT, UR12, 0x1c4, URZ ;  /* 0x000001c40c407890 */ /* 0x000fe4000fffe0ff */
[----:B------:R-:W-:Y:S02]  /*3770*/  UIADD3 UR62, UPT, UPT, UR12, 0x1c8, URZ ;  /* 0x000001c80c3e7890 */ /* 0x000fe4000fffe0ff */
[----:B------:R-:W-:Y:S02]  /*3780*/  UIADD3 UR65, UPT, UPT, UR12, 0x1d8, URZ ;  /* 0x000001d80c417890 */ /* 0x000fe4000fffe0ff */
[----:B------:R-:W-:-:S02]  /*3790*/  UIADD3 UR60, UPT, UPT, UR12, 0x1cc, URZ ;  /* 0x000001cc0c3c7890 */ /* 0x000fc4000fffe0ff */
[----:B------:R-:W-:Y:S02]  /*37a0*/  UIADD3 UR63, UPT, UPT, UR12, 0x1e0, URZ ;  /* 0x000001e00c3f7890 */ /* 0x000fe4000fffe0ff */
[----:B------:R-:W-:Y:S02]  /*37b0*/  UIADD3 UR61, UPT, UPT, UR12, 0x1e8, URZ ;  /* 0x000001e80c3d7890 */ /* 0x000fe4000fffe0ff */
[----:B------:R-:W-:Y:S02]  /*37c0*/  USHF.R.U32.HI UR8, URZ, 0x11, UR66 ;  /* 0x00000011ff087899 */ /* 0x000fe40008011642 */
[----:B------:R-:W-:Y:S02]  /*37d0*/  USHF.R.U32.HI UR7, URZ, 0x1a, UR67 ;  /* 0x0000001aff077899 */ /* 0x000fe40008011643 */
[----:B------:R-:W-:Y:S02]  /*37e0*/  USHF.R.U32.HI UR6, URZ, 0x11, UR64 ;  /* 0x00000011ff067899 */ /* 0x000fe40008011640 */
[----:B------:R-:W-:-:S02]  /*37f0*/  USHF.R.U32.HI UR5, URZ, 0x1a, UR65 ;  /* 0x0000001aff057899 */ /* 0x000fc40008011641 */
[----:B------:R-:W-:Y:S02]  /*3800*/  USHF.R.U32.HI UR4, URZ, 0x11, UR62 ;  /* 0x00000011ff047899 */ /* 0x000fe4000801163e */
[----:B------:R-:W-:Y:S02]  /*3810*/  USHF.R.U32.HI UR9, URZ, 0x1a, UR63 ;  /* 0x0000001aff097899 */ /* 0x000fe4000801163f */
[----:B------:R-:W-:Y:S02]  /*3820*/  USHF.R.U32.HI UR11, URZ, 0x11, UR60 ;  /* 0x00000011ff0b7899 */ /* 0x000fe4000801163c */
[----:B------:R-:W-:Y:S02]  /*3830*/  USHF.R.U32.HI UR15, URZ, 0x1a, UR61 ;  /* 0x0000001aff0f7899 */ /* 0x000fe4000801163d */
[----:B------:R-:W-:Y:S02]  /*3840*/  ULOP3.LUT UR16, UR8, 0x6000, URZ, 0xc0, !UPT ;  /* 0x0000600008107892 */ /* 0x000fe4000f8ec0ff */
[----:B------:R-:W-:-:S02]  /*3850*/  ULOP3.LUT UR14, UR7, 0x30, URZ, 0xc0, !UPT ;  /* 0x00000030070e7892 */ /* 0x000fc4000f8ec0ff */
[----:B------:R-:W-:Y:S02]  /*3860*/  ULOP3.LUT UR10, UR6, 0x6000, URZ, 0xc0, !UPT ;  /* 0x00006000060a7892 */ /* 0x000fe4000f8ec0ff */
[----:B------:R-:W-:Y:S02]  /*3870*/  ULOP3.LUT UR8, UR5, 0x30, URZ, 0xc0, !UPT ;  /* 0x0000003005087892 */ /* 0x000fe4000f8ec0ff */
[----:B------:R-:W-:Y:S02]  /*3880*/  ULOP3.LUT UR7, UR4, 0x6000, URZ, 0xc0, !UPT ;  /* 0x0000600004077892 */ /* 0x000fe4000f8ec0ff */
[----:B------:R-:W-:Y:S02]  /*3890*/  ULOP3.LUT UR6, UR9, 0x30, URZ, 0xc0, !UPT ;  /* 0x0000003009067892 */ /* 0x000fe4000f8ec0ff */
        /* <DEDUP_REMOVED lines=10> */
[----:B------:R-:W-:Y:S02]  /*3940*/  UIADD3 UR11, UPT, UPT, UR17, -0x1, URZ ;  /* 0xffffffff110b7890 */ /* 0x000fe4000fffe0ff */
[----:B------:R-:W-:Y:S02]  /*3950*/  UPRMT UR15, UR9, 0x5410, UR16 ;  /* 0x00005410090f7896 */ /* 0x000fe40008000010 */
[----:B------:R-:W-:Y:S02]  /*3960*/  UPRMT UR77, UR8, 0x5410, UR10 ;  /* 0x00005410084d7896 */ /* 0x000fe4000800000a */
[----:B------:R-:W-:Y:S01]  /*3970*/  UPRMT UR75, UR6, 0x5410, UR7 ;  /* 0x00005410064b7896 */ /* 0x000fe20008000007 */
[----:B------:R-:W-:Y:S01]  /*3980*/  IMAD.U32 R11, RZ, RZ, UR11 ;  /* 0x0000000bff0b7e24 */ /* 0x000fe2000f8e00ff */
[----:B------:R-:W-:Y:S01]  /*3990*/  UPRMT UR73, UR4, 0x5410, UR5 ;  /* 0x0000541004497896 */ /* 0x000fe20008000005 */
[----:B------:R-:W-:Y:S01]  /*39a0*/  IMAD.U32 R13, RZ, RZ, UR15 ;  /* 0x0000000fff0d7e24 */ /* 0x000fe2000f8e00ff */
[----:B------:R-:W-:Y:S01]  /*39b0*/  UMOV UR14, URZ ;  /* 0x000000ff000e7c82 */ /* 0x000fe20008000000 */
[----:B------:R-:W-:Y:S01]  /*39c0*/  UMOV UR59, UR15 ;  /* 0x0000000f003b7c82 */ /* 0x000fe20008000000 */
[----:B------:R-:W-:Y:S01]  /*39d0*/  MOV R12, UR14 ;  /* 0x0000000e000c7c02 */ /* 0x000fe20008000f00 */
[----:B------:R-:W-:Y:S01]  /*39e0*/  UMOV UR57, UR77 ;  /* 0x0000004d00397c82 */ /* 0x000fe20008000000 */
[----:B------:R-:W-:Y:S01]  /*39f0*/  UMOV UR55, UR75 ;  /* 0x0000004b00377c82 */ /* 0x000fe20008000000 */
[----:B------:R-:W-:-:S05]  /*3a00*/  UMOV UR53, UR73 ;  /* 0x0000004900357c82 */ /* 0x000fca0008000000 */
.L_x_74:
[C---:B------:R-:W-:Y:S02]  /*3a10*/  LEA R0, R9.reuse, UR50, 0x3 ;  /* 0x0000003209007c11 */ /* 0x040fe4000f8e18ff */
[----:B------:R-:W-:Y:S02]  /*3a20*/  SHF.L.U32 R5, R8, 0x1f, RZ ;  /* 0x0000001f08057819 */ /* 0x000fe400000006ff */
[----:B------:R-:W-:Y:S02]  /*3a30*/  LEA R4, R9, UR50, 0x4 ;  /* 0x0000003209047c11 */ /* 0x000fe4000f8e20ff */
[----:B--2---:R-:W2:Y:S02]  /*3a40*/  SYNCS.PHASECHK.TRANS64.TRYWAIT P0, [R0+URZ+0x80], R5 ;  /* 0x00008005000075a7 */ /* 0x004ea400080011ff */
[----:B--2---:R-:W-:Y:S05]  /*3a50*/  @!P0 BRA `(.L_x_63) ;  /* 0x000000f800188947 */ /* 0x004fea0003800000 */
.L_x_208:
[----:B--2---:R-:W2:Y:S01]  /*3a60*/  LDS.128 R4, [R4+0xe0] ;  /* 0x0000e00004047984 */ /* 0x004ea20000000c00 */
[----:B------:R-:W-:Y:S01]  /*3a70*/  VIADD R0, R0, 0x90 ;  /* 0x0000009000007836 */ /* 0x000fe20000000000 */
[----:B------:R-:W-:Y:S01]  /*3a80*/  R2UR UR5, R10 ;  /* 0x000000000a0572ca */ /* 0x000fe200000e0000 */
[----:B------:R-:W-:Y:S01]  /*3a90*/  ULOP3.LUT UR71, UR13, 0x1, URZ, 0x3c, !UPT ;  /* 0x000000010d477892 */ /* 0x000fe2000f8e3cff */
[----:B------:R-:W-:Y:S01]  /*3aa0*/  @!PT LDS RZ, [RZ] ;  /* 0x00000000fffff984 */ /* 0x000fe20000000800 */
[----:B------:R-:W-:Y:S01]  /*3ab0*/  @!PT LDS RZ, [RZ] ;  /* 0x00000000fffff984 */ /* 0x000fe20000000800 */
[----:B------:R-:W-:Y:S01]  /*3ac0*/  @!PT LDS RZ, [RZ] ;  /* 0x00000000fffff984 */ /* 0x000fe20000000800 */
[----:B------:R-:W-:Y:S01]  /*3ad0*/  @!PT LDS RZ, [RZ] ;  /* 0x00000000fffff984 */ /* 0x000fe20000000800 */
[----:B------:R3:W-:Y:S06]  /*3ae0*/  MEMBAR.ALL.CTA ;  /* 0x0000000000007992 */ /* 0x0007ec0000008000 */
[----:B---3--:R-:W3:Y:S01]  /*3af0*/  FENCE.VIEW.ASYNC.S ;  /* 0x00000000000073c6 */ /* 0x008ee20000000000 */
[----:B------:R-:W-:Y:S01]  /*3b00*/  VIADD R9, R9, 0x1 ;  /* 0x0000000109097836 */ /* 0x000fe20000000000 */
[----:B------:R-:W-:Y:S01]  /*3b10*/  PRMT R0, RZ, 0x654, R0 ;  /* 0x00000654ff007816 */ /* 0x000fe20000000000 */
[----:B------:R-:W-:Y:S01]  /*3b20*/  UIMAD UR46, UR71, 0xc0, UR12 ;  /* 0x000000c0472e78a4 */ /* 0x000fe2000f8e020c */
[----:B------:R-:W-:Y:S01]  /*3b30*/  UMOV UR4, 0x1 ;  /* 0x0000000100047882 */ /* 0x000fe20000000000 */
[----:B------:R-:W-:Y:S01]  /*3b40*/  UMOV UR9, URZ ;  /* 0x000000ff00097c82 */ /* 0x000fe20008000000 */
[----:B---3--:R3:W-:Y:S01]  /*3b50*/  SYNCS.ARRIVE.TRANS64.RED.A1T0 RZ, [R0+URZ], RZ ;  /* 0x000000ff00ff79a7 */ /* 0x0087e200081004ff */
[----:B--2---:R-:W-:Y:S01]  /*3b60*/  LOP3.LUT P2, RZ, R6, 0x1, RZ, 0xc0, !PT ;  /* 0x0000000106ff7812 */ /* 0x004fe2000784c0ff */
[----:B---3--:R-:W-:-:S12]  /*3b70*/  BRA.U !UP3, `(.L_x_64) ;  /* 0x000000050b747547 */ /* 0x008fd8000b800000 */
[----:B------:R-:W-:Y:S01]  /*3b80*/  ULEA UR5, UR47, UR50, 0x3 ;  /* 0x000000322f057291 */ /* 0x000fe2000f8e18ff */
[----:B------:R-:W-:-:S08]  /*3b90*/  SHF.L.U32 R5, R3, 0x1f, RZ ;  /* 0x0000001f03057819 */ /* 0x000fd000000006ff */
[----:B------:R-:W2:Y:S02]  /*3ba0*/  SYNCS.PHASECHK.TRANS64.TRYWAIT P0, [UR5], R5 ;  /* 0x00000005ff0075a7 */ /* 0x000ea40008001105 */
[----:B--2---:R-:W-:Y:S05]  /*3bb0*/  @P0 BRA `(.L_x_65) ;  /* 0x0000000000080947 */ /* 0x004fea0003800000 */
[----:B------:R-:W2:Y:S02]  /*3bc0*/  SYNCS.PHASECHK.TRANS64.TRYWAIT P0, [UR5], R5 ;  /* 0x00000005ff0075a7 */ /* 0x000ea40008001105 */
[----:B--2---:R-:W-:Y:S05]  /*3bd0*/  @!P0 BRA `(.L_x_66) ;  /* 0x000000f400cc8947 */ /* 0x004fea0003800000 */
.L_x_65:
[----:B------:R-:W-:Y:S01]  /*3be0*/  UIADD3 UR4, UPT, UPT, UR47, 0x1, URZ ;  /* 0x000000012f047890 */ /* 0x000fe2000fffe0ff */
[----:B------:R-:W-:Y:S02]  /*3bf0*/  PLOP3.LUT P1, PT, PT, PT, UP2, 0x80, 0x8 ;  /* 0x000000000008781c */ /* 0x000fe40003f2f028 */
[----:B------:R-:W-:Y:S01]  /*3c00*/  ELECT P3, URZ, PT ;  /* 0x0000000000ff782f */ /* 0x000fe20003860000 */
[----:B--2---:R-:W-:Y:S01]  /*3c10*/  IMAD.U32 R5, RZ, RZ, UR13 ;  /* 0x0000000dff057e24 */ /* 0x004fe2000f8e00ff */
[----:B------:R-:W-:Y:S01]  /*3c20*/  UISETP.NE.AND UP0, UPT, UR4, 0x3, UPT ;  /* 0x000000030400788c */ /* 0x000fe2000bf05270 */
[----:B------:R-:W-:Y:S03]  /*3c30*/  BSSY.RECONVERGENT B0, `(.L_x_67) ;  /* 0x0000031000007945 */ /* 0x000fe60003800200 */
[----:B------:R-:W-:Y:S01]  /*3c40*/  USEL UR6, URZ, 0x1, UP0 ;  /* 0x00000001ff067887 */ /* 0x000fe20008000000 */
[----:B------:R-:W-:Y:S01]  /*3c50*/  SHF.L.U32 R5, R5, 0x1f, RZ ;  /* 0x0000001f05057819 */ /* 0x000fe200000006ff */
[----:B------:R-:W-:-:S04]  /*3c60*/  USEL UR32, UR4, URZ, UP0 ;  /* 0x000000ff04207287 */ /* 0x000fc80008000000 */
[----:B------:R-:W-:Y:S01]  /*3c70*/  @UP2 ULEA UR4, UR32, UR50, 0x3 ;  /* 0x0000003220042291 */ /* 0x000fe2000f8e18ff */
[----:B------:R-:W-:-:S04]  /*3c80*/  LOP3.LUT R3, R3, UR6, RZ, 0x3c, !PT ;  /* 0x0000000603037c12 */ /* 0x000fc8000f8e3cff */
[----:B------:R-:W-:-:S04]  /*3c90*/  @P1 SHF.L.U32 R0, R3, 0x1f, RZ ;  /* 0x0000001f03001819 */ /* 0x000fc800000006ff */
[----:B------:R-:W2:Y:S01]  /*3ca0*/  @P1 SYNCS.PHASECHK.TRANS64.TRYWAIT P0, [UR4], R0 ;  /* 0x00000000ff0015a7 */ /* 0x000ea20008001104 */
[----:B------:R-:W-:Y:S01]  /*3cb0*/  UMOV UR4, 0x1 ;  /* 0x0000000100047882 */ /* 0x000fe20000000000 */
[----:B--2---:R-:W-:Y:S01]  /*3cc0*/  @P1 VOTEU.ANY UP0, P0 ;  /* 0x0000000000ff1886 */ /* 0x004fe20000000100 */
[----:B------:R-:W-:Y:S01]  /*3cd0*/  @UP2 USEL UR4, URZ, 0x1, !UP0 ;  /* 0x00000001ff042887 */ /* 0x000fe2000c000000 */
[----:B------:R-:W-:Y:S11]  /*3ce0*/  @!P3 BRA `(.L_x_68) ;  /* 0x000000000094b947 */ /* 0x000ff60003800000 */
[----:B------:R-:W-:Y:S02]  /*3cf0*/  ULEA UR8, UR47, UR69, 0x7 ;  /* 0x000000452f087291 */ /* 0x000fe4000f8e38ff */
[----:B------:R-:W-:Y:S02]  /*3d00*/  ULEA UR6, UR47, UR70, 0x8 ;  /* 0x000000462f067291 */ /* 0x000fe4000f8e40ff */
[----:B------:R-:W-:Y:S02]  /*3d10*/  UIADD3 UR26, UPT, UPT, UR8, 0x20, URZ ;  /* 0x00000020081a7890 */ /* 0x000fe4000fffe0ff */
[----:B------:R-:W-:Y:S02]  /*3d20*/  UIADD3 UR28, UPT, UPT, UR8, 0x40, URZ ;  /* 0x00000040081c7890 */ /* 0x000fe4000fffe0ff */
[----:B------:R-:W-:Y:S02]  /*3d30*/  UIADD3 UR30, UPT, UPT, UR8, 0x60, URZ ;  /* 0x00000060081e7890 */ /* 0x000fe4000fffe0ff */
[----:B------:R-:W-:-:S02]  /*3d40*/  UIADD3 UR10, UPT, UPT, UR6, 0x20, URZ ;  /* 0x00000020060a7890 */ /* 0x000fc4000fffe0ff */
[----:B------:R-:W-:Y:S02]  /*3d50*/  UIADD3 UR14, UPT, UPT, UR6, 0x40, URZ ;  /* 0x00000040060e7890 */ /* 0x000fe4000fffe0ff */
[----:B------:R-:W-:Y:S01]  /*3d60*/  UIADD3 UR16, UPT, UPT, UR6, 0x60, URZ ;  /* 0x0000006006107890 */ /* 0x000fe2000fffe0ff */
[----:B------:R-:W-:Y:S01]  /*3d70*/  UMOV UR9, 0x4008 ;  /* 0x0000400800097882 */ /* 0x000fe20000000000 */
[----:B------:R-:W-:Y:S01]  /*3d80*/  UIADD3 UR18, UPT, UPT, UR6, 0x80, URZ ;  /* 0x0000008006127890 */ /* 0x000fe2000fffe0ff */
[----:B------:R2:W-:Y:S01]  /*3d90*/  UTCCP.T.S.4x32dp128bit tmem[UR12+0x1c0], gdesc[UR8] ;  /* 0x0001c0080c0079e7 */ /* 0x0005e20009100000 */
        /* <DEDUP_REMOVED lines=10> */
[----:B------:R-:W-:Y:S01]  /*3e40*/  UMOV UR11, 0x4008 ;  /* 0x00004008000b7882 */ /* 0x000fe20000000000 */
[----:B------:R-:W-:Y:S01]  /*3e50*/  UMOV UR15, 0x4008 ;  /* 0x00004008000f7882 */ /* 0x000fe20000000000 */
[----:B------:R2:W-:Y:S01]  /*3e60*/  UTCCP.T.S.4x32dp128bit tmem[UR12+0x1d0], gdesc[UR6] ;  /* 0x0001d0060c0079e7 */ /* 0x0005e20009100000 */
        /* <DEDUP_REMOVED lines=10> */
[----:B------:R2:W-:Y:S01]  /*3f10*/  UTCCP.T.S.4x32dp128bit tmem[UR12+0x1e8], gdesc[UR22] ;  /* 0x0001e8160c0079e7 */ /* 0x0005e20009100000 */
[----:B------:R2:W-:Y:S01]  /*3f20*/  UTCCP.T.S.4x32dp128bit tmem[UR12+0x1ec], gdesc[UR24] ;  /* 0x0001ec180c0079e7 */ /* 0x0005e20009100000 */
[----:B------:R-:W-:Y:S01]  /*3f30*/  NOP ;  /* 0x0000000000007918 */ /* 0x000fe20000000000 */
.L_x_68:
[----:B-12---:R-:W-:Y:S05]  /*3f40*/  BSYNC.RECONVERGENT B0 ;  /* 0x0000000000007941 */ /* 0x006fea0003800200 */
.L_x_67:
[----:B------:R-:W1:Y:S02]  /*3f50*/  SYNCS.PHASECHK.TRANS64.TRYWAIT P0, [UR50+0xa8], R5 ;  /* 0x0000a805ff0075a7 */ /* 0x000e640008001132 */
[----:B-1----:R-:W-:Y:S05]  /*3f60*/  @!P0 BRA `(.L_x_69) ;  /* 0x000000f400008947 */ /* 0x002fea0003800000 */
.L_x_211:
[----:B------:R-:W-:Y:S02]  /*3f70*/  ELECT P0, URZ, PT ;  /* 0x0000000000ff782f */ /* 0x000fe40003800000 */
[----:B------:R-:W-:Y:S01]  /*3f80*/  R2UR UR26, R12 ;  /* 0x000000000c1a72ca */ /* 0x000fe200000e0000 */
[----:B------:R-:W-:Y:S01]  /*3f90*/  ULEA UR8, UR47, UR68, 0xb ;  /* 0x000000442f087291 */ /* 0x000fe2000f8e58ff */
[----:B------:R-:W-:Y:S01]  /*3fa0*/  R2UR UR27, R13 ;  /* 0x000000000d1b72ca */ /* 0x000fe200000e0000 */
[----:B------:R-:W-:Y:S02]  /*3fb0*/  ULEA UR6, UR47, UR51, 0xa ;  /* 0x000000332f067291 */ /* 0x000fe4000f8e50ff */
[----:B------:R-:W-:Y:S02]  /*3fc0*/  UIADD3 UR22, UPT, UPT, UR8, 0x2, URZ ;  /* 0x0000000208167890 */ /* 0x000fe4000fffe0ff */
[----:B------:R-:W-:Y:S02]  /*3fd0*/  UIADD3 UR20, UPT, UPT, UR6, 0x2, URZ ;  /* 0x0000000206147890 */ /* 0x000fe4000fffe0ff */
[----:B------:R-:W-:-:S02]  /*3fe0*/  UIADD3 UR18, UPT, UPT, UR8, 0x4, URZ ;  /* 0x0000000408127890 */ /* 0x000fc4000fffe0ff */
[----:B------:R-:W-:Y:S01]  /*3ff0*/  UIADD3 UR16, UPT, UPT, UR6, 0x4, URZ ;  /* 0x0000000406107890 */ /* 0x000fe2000fffe0ff */
[----:B-1----:R-:W-:Y:S01]  /*4000*/  @P0 LOP3.LUT R0, R2, 0xffff, RZ, 0xc0, !PT ;  /* 0x0000ffff02000812 */ /* 0x002fe200078ec0ff */
[----:B------:R-:W-:Y:S02]  /*4010*/  UIADD3 UR10, UPT, UPT, UR6, 0x6, URZ ;  /* 0x00000006060a7890 */ /* 0x000fe4000fffe0ff */
[----:B------:R-:W-:Y:S01]  /*4020*/  UIADD3 UR14, UPT, UPT, UR8, 0x6, URZ ;  /* 0x00000006080e7890 */ /* 0x000fe2000fffe0ff */
[----:B------:R-:W-:Y:S01]  /*4030*/  @P0 R2UR UR13, R0 ;  /* 0x00000000000d02ca */ /* 0x000fe200000e0000 */
[----:B------:R-:W-:Y:S01]  /*4040*/  UIADD3 UR24, UPT, UPT, UR5, 0x18, URZ ;  /* 0x0000001805187890 */ /* 0x000fe2000fffe0ff */
[----:B------:R-:W-:Y:S01]  /*4050*/  R2UR UR5, R11 ;  /* 0x000000000b0572ca */ /* 0x000fe200000e0000 */
[----:B------:R-:W-:Y:S01]  /*4060*/  UMOV UR9, 0x40004040 ;  /* 0x4000404000097882 */ /* 0x000fe20000000000 */
[----:B------:R-:W-:Y:S01]  /*4070*/  UMOV UR7, 0x40004040 ;  /* 0x4000404000077882 */ /* 0x000fe20000000000 */
[----:B------:R-:W-:Y:S01]  /*4080*/  UMOV UR23, 0x40004040 ;  /* 0x4000404000177882 */ /* 0x000fe20000000000 */
[----:B------:R-:W-:Y:S01]  /*4090*/  UMOV UR21, 0x40004040 ;  /* 0x4000404000157882 */ /* 0x000fe20000000000 */
[----:B------:R1:W-:Y:S01]  /*40a0*/  UTCOMMA.4X gdesc[UR6], gdesc[UR8], tmem[UR46], tmem[UR26], idesc[UR27], tmem[UR66], !UPT ;  /* 0x80421a08060075ea */ /* 0x0003e2000f80002e */
[----:B------:R-:W-:Y:S01]  /*40b0*/  UMOV UR19, 0x40004040 ;  /* 0x4000404000137882 */ /* 0x000fe20000000000 */
[----:B------:R-:W-:Y:S01]  /*40c0*/  UMOV UR17, 0x40004040 ;  /* 0x4000404000117882 */ /* 0x000fe20000000000 */
[----:B------:R-:W-:Y:S01]  /*40d0*/  UMOV UR15, 0x40004040 ;  /* 0x40004040000f7882 */ /* 0x000fe20000000000 */
[----:B------:R-:W-:Y:S01]  /*40e0*/  UMOV UR11, 0x40004040 ;  /* 0x40004040000b7882 */ /* 0x000fe20000000000 */
[----:B------:R2:W-:Y:S01]  /*40f0*/  UTCOMMA.4X gdesc[UR20], gdesc[UR22], tmem[UR46], tmem[UR76], idesc[UR77], tmem[UR64], UPT ;  /* 0x80404c16140075ea */ /* 0x0005e2000b80002e */
[----:B------:R2:W-:Y:S01]  /*4100*/  UTCOMMA.4X gdesc[UR16], gdesc[UR18], tmem[UR46], tmem[UR74], idesc[UR75], tmem[UR62], UPT ;  /* 0x803e4a12100075ea */ /* 0x0005e2000b80002e */
[----:B------:R2:W-:Y:S01]  /*4110*/  UTCOMMA.4X gdesc[UR10], gdesc[UR14], tmem[UR46], tmem[UR72], idesc[UR73], tmem[UR60], UPT ;  /* 0x803c480e0a0075ea */ /* 0x0005e2000b80002e */
[----:B------:R2:W-:Y:S01]  /*4120*/  UTCBAR.MULTICAST [UR24], URZ, UR13 ;  /* 0x000000ff180073e9 */ /* 0x0005e2000800080d */
[----:B------:R-:W-:Y:S01]  /*4130*/  UMOV UR47, UR32 ;  /* 0x00000020002f7c82 */ /* 0x000fe20008000000 */
[----:B-1----:R-:W-:-:S05]  /*4140*/  UMOV UR9, 0x1 ;  /* 0x0000000100097882 */ /* 0x002fca0000000000 */
.L_x_64:
[----:B------:R-:W-:-:S09]  /*4150*/  UISETP.GE.AND UP0, UPT, UR5, 0x1, UPT ;  /* 0x000000010500788c */ /* 0x000fd2000bf06270 */
[----:B------:R-:W-:Y:S05]  /*4160*/  BRA.U !UP0, `(.L_x_70) ;  /* 0x0000000508687547 */ /* 0x000fea000b800000 */
[----:B--2---:R-:W-:-:S03]  /*4170*/  UIADD3 UR13, UPT, UPT, UR5, -0x1, URZ ;  /* 0xffffffff050d7890 */ /* 0x004fc6000fffe0ff */
[----:B------:R-:W-:-:S09]  /*4180*/  UMOV UR5, UR47 ;  /* 0x0000002f00057c82 */ /* 0x000fd20008000000 */
.L_x_73:
[----:B------:R-:W-:Y:S02]  /*4190*/  UISETP.NE.AND UP0, UPT, UR4, URZ, UPT ;  /* 0x000000ff0400728c */ /* 0x000fe4000bf05270 */
[----:B------:R-:W-:Y:S07]  /*41a0*/  ULEA UR7, UR5, UR50, 0x3 ;  /* 0x0000003205077291 */ /* 0x000fee000f8e18ff */
[----:B------:R-:W-:Y:S05]  /*41b0*/  BRA.U UP0, `(.L_x_71) ;  /* 0x00000001000c7547 */ /* 0x000fea000b800000 */
[----:B------:R-:W-:Y:S04]  /*41c0*/  SHF.L.U32 R5, R3, 0x1f, RZ ;  /* 0x0000001f03057819 */ /* 0x000fe800000006ff */
[----:B------:R-:W2:Y:S02]  /*41d0*/  SYNCS.PHASECHK.TRANS64.TRYWAIT P0, [UR7], R5 ;  /* 0x00000005ff0075a7 */ /* 0x000ea40008001107 */
[----:B--2---:R-:W-:Y:S05]  /*41e0*/  @!P0 BRA `(.L_x_72) ;  /* 0x000000f000788947 */ /* 0x004fea0003800000 */
.L_x_71:
[----:B------:R-:W-:Y:S02]  /*41f0*/  UISETP.NE.AND UP1, UPT, UR13, URZ, UPT ;  /* 0x000000ff0d00728c */ /* 0x000fe4000bf25270 */
[----:B------:R-:W-:Y:S02]  /*4200*/  UIADD3 UR4, UPT, UPT, UR5, 0x1, URZ ;  /* 0x0000000105047890 */ /* 0x000fe4000fffe0ff */
[----:B------:R-:W-:Y:S02]  /*4210*/  ULEA UR10, UR5, UR69, 0x7 ;  /* 0x00000045050a7291 */ /* 0x000fe4000f8e38ff */
[----:B------:R-:W-:Y:S01]  /*4220*/  UISETP.NE.AND UP0, UPT, UR4, 0x3, UPT ;  /* 0x000000030400788c */ /* 0x000fe2000bf05270 */
[----:B------:R-:W-:Y:S01]  /*4230*/  PLOP3.LUT P1, PT, PT, PT, UP1, 0x80, 0x8 ;  /* 0x000000000008781c */ /* 0x000fe20003f2f018 */
[----:B------:R-:W-:Y:S02]  /*4240*/  UIADD3 UR40, UPT, UPT, UR10, 0x20, URZ ;  /* 0x000000200a287890 */ /* 0x000fe4000fffe0ff */
[----:B------:R-:W-:Y:S02]  /*4250*/  USEL UR6, URZ, 0x1, UP0 ;  /* 0x00000001ff067887 */ /* 0x000fe40008000000 */
[----:B------:R-:W-:Y:S01]  /*4260*/  USEL UR47, UR4, URZ, UP0 ;  /* 0x000000ff042f7287 */ /* 0x000fe20008000000 */
[----:B------:R-:W-:Y:S03]  /*4270*/  ELECT P3, URZ, PT ;  /* 0x0000000000ff782f */ /* 0x000fe60003860000 */
[----:B------:R-:W-:Y:S01]  /*4280*/  @UP1 ULEA UR4, UR47, UR50, 0x3 ;  /* 0x000000322f041291 */ /* 0x000fe2000f8e18ff */
[----:B------:R-:W-:Y:S01]  /*4290*/  LOP3.LUT R3, R3, UR6, RZ, 0x3c, !PT ;  /* 0x0000000603037c12 */ /* 0x000fe2000f8e3cff */
[----:B------:R-:W-:Y:S02]  /*42a0*/  UIADD3 UR42, UPT, UPT, UR10, 0x40, URZ ;  /* 0x000000400a2a7890 */ /* 0x000fe4000fffe0ff */
[----:B------:R-:W-:Y:S01]  /*42b0*/  UIADD3 UR44, UPT, UPT, UR10, 0x60, URZ ;  /* 0x000000600a2c7890 */ /* 0x000fe2000fffe0ff */
[----:B------:R-:W-:Y:S01]  /*42c0*/  @P1 SHF.L.U32 R4, R3, 0x1f, RZ ;  /* 0x0000001f03041819 */ /* 0x000fe200000006ff */
[----:B------:R-:W-:Y:S02]  /*42d0*/  ULEA UR8, UR5, UR68, 0xb ;  /* 0x0000004405087291 */ /* 0x000fe4000f8e58ff */
[----:B------:R-:W-:Y:S01]  /*42e0*/  ULEA UR6, UR5, UR51, 0xa ;  /* 0x0000003305067291 */ /* 0x000fe2000f8e50ff */
[----:B------:R-:W3:Y:S01]  /*42f0*/  @P1 SYNCS.PHASECHK.TRANS64.TRYWAIT P0, [UR4], R4 ;  /* 0x00000004ff0015a7 */ /* 0x000ee20008001104 */
[----:B------:R-:W-:Y:S01]  /*4300*/  ULEA UR4, UR5, UR70, 0x8 ;  /* 0x0000004605047291 */ /* 0x000fe2000f8e40ff */
[----:B--2---:R-:W-:Y:S01]  /*4310*/  @P3 LOP3.LUT R0, R2, 0xffff, RZ, 0xc0, !PT ;  /* 0x0000ffff02003812 */ /* 0x004fe200078ec0ff */
[----:B------:R-:W-:Y:S02]  /*4320*/  UISETP.NE.U32.AND UP0, UPT, UR9, URZ, UPT ;  /* 0x000000ff0900728c */ /* 0x000fe4000bf05070 */
[----:B------:R-:W-:Y:S01]  /*4330*/  UIADD3 UR26, UPT, UPT, UR4, 0x20, URZ ;  /* 0x00000020041a7890 */ /* 0x000fe2000fffe0ff */
[----:B------:R-:W-:Y:S01]  /*4340*/  @P3 R2UR UR48, R0 ;  /* 0x00000000003032ca */ /* 0x000fe200000e0000 */
[----:B------:R-:W-:Y:S02]  /*4350*/  UIADD3 UR28, UPT, UPT, UR4, 0x40, URZ ;  /* 0x00000040041c7890 */ /* 0x000fe4000fffe0ff */
[----:B------:R-:W-:Y:S02]  /*4360*/  UIADD3 UR30, UPT, UPT, UR4, 0x60, URZ ;  /* 0x00000060041e7890 */ /* 0x000fe4000fffe0ff */
[----:B------:R-:W-:Y:S02]  /*4370*/  UIADD3 UR32, UPT, UPT, UR4, 0x80, URZ ;  /* 0x0000008004207890 */ /* 0x000fe4000fffe0ff */
[----:B------:R-:W-:Y:S02]  /*4380*/  UIADD3 UR34, UPT, UPT, UR4, 0xa0, URZ ;  /* 0x000000a004227890 */ /* 0x000fe4000fffe0ff */
[----:B-1----:R-:W-:Y:S02]  /*4390*/  UIADD3 UR36, UPT, UPT, UR4, 0xc0, URZ ;  /* 0x000000c004247890 */ /* 0x002fe4000fffe0ff */
[----:B------:R-:W-:Y:S02]  /*43a0*/  UIADD3 UR38, UPT, UPT, UR4, 0xe0, URZ ;  /* 0x000000e004267890 */ /* 0x000fe4000fffe0ff */
[----:B------:R-:W-:Y:S02]  /*43b0*/  UIADD3 UR24, UPT, UPT, UR8, 0x2, URZ ;  /* 0x0000000208187890 */ /* 0x000fe4000fffe0ff */
[----:B------:R-:W-:Y:S02]  /*43c0*/  UIADD3 UR22, UPT, UPT, UR6, 0x2, URZ ;  /* 0x0000000206167890 */ /* 0x000fe4000fffe0ff */
[----:B------:R-:W-:Y:S02]  /*43d0*/  UIADD3 UR20, UPT, UPT, UR8, 0x4, URZ ;  /* 0x0000000408147890 */ /* 0x000fe4000fffe0ff */
[----:B------:R-:W-:Y:S02]  /*43e0*/  UIADD3 UR18, UPT, UPT, UR6, 0x4, URZ ;  /* 0x0000000406127890 */ /* 0x000fe4000fffe0ff */
[----:B------:R-:W-:Y:S02]  /*43f0*/  UIADD3 UR16, UPT, UPT, UR8, 0x6, URZ ;  /* 0x0000000608107890 */ /* 0x000fe4000fffe0ff */
[----:B------:R-:W-:Y:S02]  /*4400*/  UIADD3 UR14, UPT, UPT, UR6, 0x6, URZ ;  /* 0x00000006060e7890 */ /* 0x000fe4000fffe0ff */
[----:B------:R-:W-:Y:S01]  /*4410*/  UIADD3 UR49, UPT, UPT, UR7, 0x18, URZ ;  /* 0x0000001807317890 */ /* 0x000fe2000fffe0ff */
[----:B------:R-:W-:Y:S01]  /*4420*/  UMOV UR11, 0x4008 ;  /* 0x00004008000b7882 */ /* 0x000fe20000000000 */
[----:B------:R-:W-:Y:S01]  /*4430*/  UMOV UR41, 0x4008 ;  /* 0x0000400800297882 */ /* 0x000fe20000000000 */
[----:B------:R1:W-:Y:S01]  /*4440*/  UTCCP.T.S.4x32dp128bit tmem[UR12+0x1c0], gdesc[UR10] ;  /* 0x0001c00a0c0079e7 */ /* 0x0003e20009100000 */
[----:B------:R-:W-:Y:S01]  /*4450*/  UTCCP.T.S.4x32dp128bit tmem[UR12+0x1c4], gdesc[UR40] ;  /* 0x0001c4280c0079e7 */ /* 0x000fe20009100000 */
[----:B------:R-:W-:Y:S01]  /*4460*/  UMOV UR43, 0x4008 ;  /* 0x00004008002b7882 */ /* 0x000fe20000000000 */
[----:B------:R-:W-:Y:S01]  /*4470*/  UMOV UR45, 0x4008 ;  /* 0x00004008002d7882 */ /* 0x000fe20000000000 */
[----:B------:R-:W-:Y:S01]  /*4480*/  UTCCP.T.S.4x32dp128bit tmem[UR12+0x1c8], gdesc[UR42] ;  /* 0x0001c82a0c0079e7 */ /* 0x000fe20009100000 */
[----:B------:R-:W-:Y:S01]  /*4490*/  UTCCP.T.S.4x32dp128bit tmem[UR12+0x1cc], gdesc[UR44] ;  /* 0x0001cc2c0c0079e7 */ /* 0x000fe20009100000 */
        /* <DEDUP_REMOVED lines=18> */
[----:B-1----:R-:W-:Y:S01]  /*45c0*/  UIADD3 UR10, UPT, UPT, UR13, -0x1, URZ ;  /* 0xffffffff0d0a7890 */ /* 0x002fe2000fffe0ff */
[----:B------:R1:W-:Y:S01]  /*45d0*/  UTCOMMA.4X gdesc[UR6], gdesc[UR8], tmem[UR46], tmem[UR58], idesc[UR59], tmem[UR66], UP0 ;  /* 0x80423a08060075ea */ /* 0x0003e2000800002e */
[----:B------:R-:W-:Y:S01]  /*45e0*/  UMOV UR25, 0x40004040 ;  /* 0x4000404000197882 */ /* 0x000fe20000000000 */
[----:B------:R-:W-:Y:S01]  /*45f0*/  UMOV UR23, 0x40004040 ;  /* 0x4000404000177882 */ /* 0x000fe20000000000 */
[----:B------:R-:W-:Y:S01]  /*4600*/  UMOV UR21, 0x40004040 ;  /* 0x4000404000157882 */ /* 0x000fe20000000000 */
[----:B------:R4:W-:Y:S01]  /*4610*/  UTCOMMA.4X gdesc[UR22], gdesc[UR24], tmem[UR46], tmem[UR56], idesc[UR57], tmem[UR64], UPT ;  /* 0x80403818160075ea */ /* 0x0009e2000b80002e */
[----:B------:R-:W-:Y:S01]  /*4620*/  UMOV UR19, 0x40004040 ;  /* 0x4000404000137882 */ /* 0x000fe20000000000 */
[----:B------:R-:W-:Y:S01]  /*4630*/  UMOV UR17, 0x40004040 ;  /* 0x4000404000117882 */ /* 0x000fe20000000000 */
[----:B--2---:R-:W-:Y:S01]  /*4640*/  UIADD3 UR5, UPT, UPT, UR13, 0x1, URZ ;  /* 0x000000010d057890 */ /* 0x004fe2000fffe0ff */
[----:B------:R4:W-:Y:S01]  /*4650*/  UTCOMMA.4X gdesc[UR18], gdesc[UR20], tmem[UR46], tmem[UR54], idesc[UR55], tmem[UR62], UPT ;  /* 0x803e3614120075ea */ /* 0x0009e2000b80002e */
[----:B------:R-:W-:Y:S01]  /*4660*/  UMOV UR15, 0x40004040 ;  /* 0x40004040000f7882 */ /* 0x000fe20000000000 */
[----:B------:R-:W-:Y:S01]  /*4670*/  UMOV UR4, 0x1 ;  /* 0x0000000100047882 */ /* 0x000fe20000000000 */
[----:B------:R4:W-:Y:S01]  /*4680*/  UTCOMMA.4X gdesc[UR14], gdesc[UR16], tmem[UR46], tmem[UR52], idesc[UR53], tmem[UR60], UPT ;  /* 0x803c34100e0075ea */ /* 0x0009e2000b80002e */
[----:B------:R4:W-:Y:S01]  /*4690*/  UTCBAR.MULTICAST [UR49], URZ, UR48 ;  /* 0x000000ff310073e9 */ /* 0x0009e20008000830 */
[----:B------:R-:W-:Y:S01]  /*46a0*/  UMOV UR13, UR10 ;  /* 0x0000000a000d7c82 */ /* 0x000fe20008000000 */
[----:B-1----:R-:W-:Y:S01]  /*46b0*/  UMOV UR9, 0x1 ;  /* 0x0000000100097882 */ /* 0x002fe20000000000 */
[----:B---3--:R-:W-:Y:S01]  /*46c0*/  @P1 VOTEU.ANY UP0, P0 ;  /* 0x0000000000ff1886 */ /* 0x008fe20000000100 */
[----:B------:R-:W-:Y:S02]  /*46d0*/  @UP1 USEL UR4, URZ, 0x1, !UP0 ;  /* 0x00000001ff041887 */ /* 0x000fe4000c000000 */
[----:B------:R-:W-:Y:S03]  /*46e0*/  UISETP.GT.U32.AND UP0, UPT, UR5, 0x1, UPT ;  /* 0x000000010500788c */ /* 0x000fe6000bf04070 */
[----:B------:R-:W-:Y:S06]  /*46f0*/  UMOV UR5, UR47 ;  /* 0x0000002f00057c82 */ /* 0x000fec0008000000 */
[----:B----4-:R-:W-:Y:S05]  /*4700*/  BRA.U UP0, `(.L_x_73) ;  /* 0xfffffff900a07547 */ /* 0x010fea000b83ffff */
.L_x_70:
[----:B------:R-:W-:Y:S01]  /*4710*/  UIADD3 UR4, UPT, UPT, UR50, 0xa0, URZ ;  /* 0x000000a032047890 */ /* 0x000fe2000fffe0ff */
[----:B------:R-:W-:Y:S01]  /*4720*/  ISETP.NE.AND P0, PT, R9, 0x2, PT ;  /* 0x000000020900780c */ /* 0x000fe20003f05270 */
[----:B--2---:R-:W-:-:S03]  /*4730*/  UMOV UR13, UR71 ;  /* 0x00000047000d7c82 */ /* 0x004fc60008000000 */
[----:B------:R-:W-:Y:S02]  /*4740*/  SEL R5, RZ, 0x1, P0 ;  /* 0x00000001ff057807 */ /* 0x000fe40000000000 */
[----:B------:R-:W-:Y:S02]  /*4750*/  SEL R9, R9, RZ, P0 ;  /* 0x000000ff09097207 */ /* 0x000fe40000000000 */
[----:B------:R2:W-:Y:S01]  /*4760*/  UTCBAR [UR4], URZ ;  /* 0x000000ff040073e9 */ /* 0x0005e200080000ff */
[----:B------:R-:W-:Y:S01]  /*4770*/  LOP3.LUT R8, R8, R5, RZ, 0x3c, !PT ;  /* 0x0000000508087212 */ /* 0x000fe200078e3cff */
[----:B------:R-:W-:Y:S06]  /*4780*/  @P2 BRA `(.L_x_74) ;  /* 0xfffffff000a02947 */ /* 0x000fec000383ffff */
[----:B------:R-:W3:Y:S01]  /*4790*/  S2UR UR6, SR_CgaCtaId ;  /* 0x00000000000679c3 */ /* 0x000ee20000008800 */
[----:B------:R-:W-:Y:S01]  /*47a0*/  ELECT P0, URZ, PT ;  /* 0x0000000000ff782f */ /* 0x000fe20003800000 */
[----:B------:R-:W-:Y:S01]  /*47b0*/  IMAD.MOV.U32 R0, RZ, RZ, 0x1 ;  /* 0x00000001ff007424 */ /* 0x000fe200078e00ff */
[----:B--2---:R-:W-:Y:S01]  /*47c0*/  UMOV UR4, 0x40 ;  /* 0x0000004000047882 */ /* 0x004fe20000000000 */
[----:B------:R-:W-:-:S04]  /*47d0*/  SHF.L.U32 R3, RZ, 0x1f, RZ ;  /* 0x0000001fff037819 */ /* 0x000fc800000006ff */
[----:B------:R-:W-:Y:S01]  /*47e0*/  UVIRTCOUNT.DEALLOC.SMPOOL 0x80 ;  /* 0x000000800000784c */ /* 0x000fe20000000000 */
[----:B---3--:R-:W-:-:S09]  /*47f0*/  ULEA UR6, UR6, UR4, 0x18 ;  /* 0x0000000406067291 */ /* 0x008fd2000f8ec0ff */
[----:B------:R2:W-:Y:S01]  /*4800*/  @P0 STS.U8 [UR6+0x1c], R0 ;  /* 0x00001c00ff000988 */ /* 0x0005e20008000006 */
[----:B------:R-:W3:Y:S02]  /*4810*/  SYNCS.PHASECHK.TRANS64.TRYWAIT P0, [UR50+0xd0], R3 ;  /* 0x0000d003ff0075a7 */ /* 0x000ee40008001132 */
[----:B--23--:R-:W-:Y:S05]  /*4820*/  @!P0 BRA `(.L_x_75) ;  /* 0x000000ec00008947 */ /* 0x00cfea0003800000 */
.L_x_214:
[----:B------:R-:W-:Y:S01]  /*4830*/  NOP ;  /* 0x0000000000007918 */ /* 0x000fe20000000000 */
[----:B--2---:R-:W2:Y:S01]  /*4840*/  LDS R0, [UR6+0x14] ;  /* 0x00001406ff007984 */ /* 0x004ea20008000800 */
[----:B------:R-:W-:Y:S01]  /*4850*/  ULOP3.LUT UR4, UR12, 0xffff, URZ, 0xc0, !UPT ;  /* 0x0000ffff0c047892 */ /* 0x000fe2000f8ec0ff */
[----:B------:R-:W-:Y:S01]  /*4860*/  UMOV UR5, 0xffff ;  /* 0x0000ffff00057882 */ /* 0x000fe20000000000 */
[----:B------:R-:W-:Y:S02]  /*4870*/  UMOV UR7, 0x1 ;  /* 0x0000000100077882 */ /* 0x000fe40000000000 */
[----:B------:R-:W-:-:S04]  /*4880*/  USHF.R.U32.HI UR4, URZ, 0x5, UR4 ;  /* 0x00000005ff047899 */ /* 0x000fc80008011604 */
[----:B------:R-:W-:Y:S02]  /*4890*/  USHF.L.U32 UR5, UR5, UR4, URZ ;  /* 0x0000000405057299 */ /* 0x000fe400080006ff */
[----:B------:R-:W-:-:S04]  /*48a0*/  USHF.L.U32 UR4, UR7, UR4, URZ ;  /* 0x0000000407047299 */ /* 0x000fc800080006ff */
[----:B--2---:R-:W-:-:S04]  /*48b0*/  LOP3.LUT R0, R0, UR5, RZ, 0xc0, !PT ;  /* 0x0000000500007c12 */ /* 0x004fc8000f8ec0ff */
[----:B------:R-:W-:-:S13]  /*48c0*/  ISETP.NE.AND P0, PT, R0, UR5, PT ;  /* 0x0000000500007c0c */ /* 0x000fda000bf05270 */
[----:B------:R-:W-:Y:S05]  /*48d0*/  @P0 BRA `(.L_x_76) ;  /* 0x0000000000580947 */ /* 0x000fea0003800000 */
[----:B------:R-:W2:Y:S02]  /*48e0*/  LDS R0, [UR6+0x18] ;  /* 0x00001806ff007984 */ /* 0x000ea40008000800 */
[----:B--2---:R-:W-:-:S04]  /*48f0*/  LOP3.LUT R0, R0, UR4, RZ, 0xc0, !PT ;  /* 0x0000000400007c12 */ /* 0x004fc8000f8ec0ff */
[----:B------:R-:W-:-:S13]  /*4900*/  ISETP.NE.AND P0, PT, R0, UR4, PT ;  /* 0x0000000400007c0c */ /* 0x000fda000bf05270 */
[----:B------:R-:W-:Y:S05]  /*4910*/  @P0 BRA `(.L_x_77) ;  /* 0x00000000003c0947 */ /* 0x000fea0003800000 */
[----:B------:R-:W2:Y:S01]  /*4920*/  S2R R2, SR_LANEID ;  /* 0x0000000000027919 */ /* 0x000ea20000000000 */
[----:B------:R-:W-:Y:S01]  /*4930*/  ULOP3.LUT UR5, URZ, UR5, URZ, 0x33, !UPT ;  /* 0x00000005ff057292 */ /* 0x000fe2000f8e33ff */
[----:B------:R-:W-:Y:S01]  /*4940*/  LOP3.LUT R4, RZ, UR4, RZ, 0x33, !PT ;  /* 0x00000004ff047c12 */ /* 0x000fe2000f8e33ff */
[----:B------:R-:W-:Y:S02]  /*4950*/  VOTEU.ANY UR4, UPT, PT ;  /* 0x0000000000047886 */ /* 0x000fe400038e0100 */
[----:B------:R-:W-:Y:S01]  /*4960*/  UFLO.U32 UR4, UR4 ;  /* 0x00000004000472bd */ /* 0x000fe200080e0000 */
[----:B------:R-:W3:Y:S01]  /*4970*/  REDUX UR7, R4 ;  /* 0x00000000040773c4 */ /* 0x000ee20000000000 */
[----:B------:R-:W-:-:S06]  /*4980*/  IMAD.U32 R0, RZ, RZ, UR5 ;  /* 0x00000005ff007e24 */ /* 0x000fcc000f8e00ff */
[----:B------:R4:W-:Y:S01]  /*4990*/  UTCATOMSWS.AND URZ, UR5 ;  /* 0x0000000500ff79e3 */ /* 0x0009e20008000000 */
[----:B------:R-:W1:Y:S01]  /*49a0*/  REDUX UR8, R0 ;  /* 0x00000000000873c4 */ /* 0x000e620000000000 */
[----:B--2---:R-:W-:Y:S01]  /*49b0*/  ISETP.EQ.U32.AND P0, PT, R2, UR4, PT ;  /* 0x0000000402007c0c */ /* 0x004fe2000bf02070 */
[----:B---3--:R-:W-:Y:S01]  /*49c0*/  IMAD.U32 R2, RZ, RZ, UR7 ;  /* 0x00000007ff027e24 */ /* 0x008fe2000f8e00ff */
[----:B-1----:R-:W-:-:S11]  /*49d0*/  MOV R3, UR8 ;  /* 0x0000000800037c02 */ /* 0x002fd60008000f00 */
[----:B------:R4:W-:Y:S04]  /*49e0*/  @P0 ATOMS.AND RZ, [UR6+0x14], R3 ;  /* 0x00001403ffff098c */ /* 0x0009e8000a800006 */
[----:B------:R4:W-:Y:S01]  /*49f0*/  @P0 ATOMS.AND RZ, [UR6+0x18], R2 ;  /* 0x00001802ffff098c */ /* 0x0009e2000a800006 */
[----:B------:R-:W-:Y:S05]  /*4a00*/  BRA `(.L_x_78) ;  /* 0x0000000000147947 */ /* 0x000fea0003800000 */
.L_x_77:
[----:B------:R-:W-:Y:S02]  /*4a10*/  MOV R2, 0x4a30 ;  /* 0x00004a3000027802 */ /* 0x000fe40000000f00 */
[----:B-1---5:R-:W-:Y:S05]  /*4a20*/  CALL.REL.NOINC `($__internal_0_$__cuda_sm10x_tcgen05_guardrail_trap_col_being_dealloced_not_returned_by_alloc) ;  /* 0x000000f0009c7944 */ /* 0x022fea0003c00000 */
[----:B------:R-:W-:Y:S05]  /*4a30*/  BRA `(.L_x_78) ;  /* 0x0000000000087947 */ /* 0x000fea0003800000 */
.L_x_76:
[----:B------:R-:W-:Y:S02]  /*4a40*/  MOV R2, 0x4a60 ;  /* 0x00004a6000027802 */ /* 0x000fe40000000f00 */
[----:B-1---5:R-:W-:Y:S05]  /*4a50*/  CALL.REL.NOINC `($__internal_2_$__cuda_sm10x_tcgen05_guardrail_trap_unallocated_columns_being_dealloced) ;  /* 0x000000f000a87944 */ /* 0x022fea0003c00000 */
.L_x_78:
[----:B------:R-:W-:Y:S01]  /*4a60*/  NOP ;  /* 0x0000000000007918 */ /* 0x000fe20000000000 */
[----:B----4-:R-:W-:Y:S05]  /*4a70*/  EXIT ;  /* 0x000000000000794d */ /* 0x010fea0003800000 */
.L_x_58:
[----:B------:R-:W-:-:S09]  /*4a80*/  UISETP.NE.OR UP0, UPT, UR20, 0x3, !UP3 ;  /* 0x000000031400788c */ /* 0x000fd2000df05670 */
[----:B------:R-:W-:Y:S05]  /*4a90*/  BRA.U UP0, `(.L_x_79) ;  /* 0x0000001900f87547 */ /* 0x000fea000b800000 */
[----:B------:R-:W2:Y:S01]  /*4aa0*/  LDCU.64 UR4, c[0x0][0xc88] ;  /* 0x00019100ff0477ac */ /* 0x000ea20008000a00 */
[----:B------:R-:W3:Y:S01]  /*4ab0*/  S2UR UR10, SR_CgaCtaId ;  /* 0x00000000000a79c3 */ /* 0x000ee20000008800 */
[----:B------:R-:W-:Y:S01]  /*4ac0*/  HFMA2 R10, -RZ, RZ, 0, 0 ;  /* 0x00000000ff0a7431 */ /* 0x000fe200000001ff */
[----:B------:R-:W-:Y:S01]  /*4ad0*/  MOV R9, RZ ;  /* 0x000000ff00097202 */ /* 0x000fe20000000f00 */
[----:B------:R-:W4:Y:S01]  /*4ae0*/  LDCU UR61, c[0x0][0x370] ;  /* 0x00006e00ff3d77ac */ /* 0x000f220008000800 */
[----:B------:R-:W-:Y:S01]  /*4af0*/  HFMA2 R3, -RZ, RZ, 0, 0.0078125 ;  /* 0x00002000ff037431 */ /* 0x000fe200000001ff */
[----:B------:R-:W4:Y:S03]  /*4b00*/  LDCU.128 UR64, c[0x0][0xf10] ;  /* 0x0001e200ff4077ac */ /* 0x000f260008000c00 */
[----:B------:R-:W1:Y:S01]  /*4b10*/  LDC.64 R12, c[0x0][0x348] ;  /* 0x0000d200ff0c7b82 */ /* 0x000e620000000a00 */
[----:B------:R-:W3:Y:S01]  /*4b20*/  LDCU UR53, c[0x0][0x374] ;  /* 0x00006e80ff3577ac */ /* 0x000ee20008000800 */
[----:B------:R-:W3:Y:S01]  /*4b30*/  LDCU.64 UR54, c[0x0][0xc90] ;  /* 0x00019200ff3677ac */ /* 0x000ee20008000a00 */
[----:B--2---:R-:W-:Y:S01]  /*4b40*/  UISETP.NE.U32.AND UP0, UPT, UR4, URZ, UPT ;  /* 0x000000ff0400728c */ /* 0x004fe2000bf05070 */
[----:B------:R-:W2:Y:S01]  /*4b50*/  LDCU UR15, c[0x0][0xf0c] ;  /* 0x0001e180ff0f77ac */ /* 0x000ea20008000800 */
[----:B------:R-:W2:Y:S01]  /*4b60*/  LDCU UR69, c[0x0][0xf20] ;  /* 0x0001e400ff4577ac */ /* 0x000ea20008000800 */
[----:B------:R-:W2:Y:S01]  /*4b70*/  LDCU UR4, c[0x0][0xf30] ;  /* 0x0001e600ff0477ac */ /* 0x000ea20008000800 */
[----:B------:R-:W-:Y:S01]  /*4b80*/  UMOV UR21, 0x400 ;  /* 0x0000040000157882 */ /* 0x000fe20000000000 */
[----:B----4-:R-:W-:-:S02]  /*4b90*/  UIMAD.WIDE.U32 UR6, UR61, UR64, URZ ;  /* 0x000000403d0672a5 */ /* 0x010fc4000f8e00ff */
[----:B---3--:R-:W-:Y:S02]  /*4ba0*/  UIMAD.WIDE.U32 UR8, UR53, UR67, URZ ;  /* 0x00000043350872a5 */ /* 0x008fe4000f8e00ff */
[----:B------:R-:W-:Y:S02]  /*4bb0*/  ULEA UR21, UR10, UR21, 0x18 ;  /* 0x000000150a157291 */ /* 0x000fe4000f8ec0ff */
[----:B------:R-:W-:Y:S02]  /*4bc0*/  UISETP.NE.AND.EX UP6, UPT, UR5, URZ, UPT, UP0 ;  /* 0x000000ff0500728c */ /* 0x000fe4000bfc5300 */
[----:B------:R-:W-:Y:S02]  /*4bd0*/  UISETP.NE.AND UP0, UPT, UR45, 0x1, UPT ;  /* 0x000000012d00788c */ /* 0x000fe4000bf05270 */
[----:B------:R-:W-:Y:S02]  /*4be0*/  UISETP.NE.U32.AND UP0, UPT, UR54, URZ, UPT ;  /* 0x000000ff3600728c */ /* 0x000fe4000bf05070 */
[----:B------:R-:W-:-:S02]  /*4bf0*/  UIADD3 UR57, UPT, UPT, UR21, 0x30, URZ ;  /* 0x0000003015397890 */ /* 0x000fc4000fffe0ff */
[----:B------:R-:W-:Y:S02]  /*4c00*/  UIADD3 UR49, UPT, UPT, UR21, 0x38, URZ ;  /* 0x0000003815317890 */ /* 0x000fe4000fffe0ff */
[----:B------:R-:W-:Y:S02]  /*4c10*/  UIADD3 UR41, UPT, UPT, UR21, 0x40, URZ ;  /* 0x0000004015297890 */ /* 0x000fe4000fffe0ff */
[----:B------:R-:W-:Y:S02]  /*4c20*/  UIADD3 UR33, UPT, UPT, UR21, 0x48, URZ ;  /* 0x0000004815217890 */ /* 0x000fe4000fffe0ff */
[----:B------:R-:W-:Y:S01]  /*4c30*/  USEL UR68, URZ, 0x1, UP5 ;  /* 0x00000001ff447887 */ /* 0x000fe2000a800000 */
[----:B------:R-:W-:Y:S01]  /*4c40*/  UMOV UR6, UR7 ;  /* 0x0000000700067c82 */ /* 0x000fe20008000000 */
[----:B------:R-:W-:Y:S01]  /*4c50*/  UMOV UR62, UR9 ;  /* 0x00000009003e7c82 */ /* 0x000fe20008000000 */
[----:B------:R-:W-:Y:S02]  /*4c60*/  UISETP.GE.AND UP3, UPT, UR45, 0x1, UPT ;  /* 0x000000012d00788c */ /* 0x000fe4000bf66270 */
[----:B------:R-:W-:Y:S01]  /*4c70*/  UISETP.NE.AND.EX UP5, UPT, UR55, URZ, UPT, UP0 ;  /* 0x000000ff3700728c */ /* 0x000fe2000bfa5300 */
[----:B------:R-:W-:Y:S01]  /*4c80*/  UMOV UR29, URZ ;  /* 0x000000ff001d7c82 */ /* 0x000fe20008000000 */
[----:B------:R-:W-:Y:S01]  /*4c90*/  UPLOP3.LUT UP1, UPT, UPT, UPT, UPT, 0x40, 0x4 ;  /* 0x000000000004789c */ /* 0x000fe20003f2e870 */
[----:B------:R-:W3:Y:S01]  /*4ca0*/  LDCU.64 UR22, c[0x0][0xf28] ;  /* 0x0001e500ff1677ac */ /* 0x000ee20008000a00 */
[----:B--2---:R-:W-:-:S02]  /*4cb0*/  UISETP.NE.AND UP3, UPT, UR15, 0x1, UPT ;  /* 0x000000010f00788c */ /* 0x004fc4000bf65270 */
[----:B------:R-:W-:Y:S02]  /*4cc0*/  UPRMT UR46, UR10, 0x654, UR57 ;  /* 0x000006540a2e7896 */ /* 0x000fe40008000039 */
[----:B------:R-:W-:Y:S02]  /*4cd0*/  UPRMT UR39, UR10, 0x654, UR49 ;  /* 0x000006540a277896 */ /* 0x000fe40008000031 */
[----:B------:R-:W-:Y:S02]  /*4ce0*/  UPRMT UR38, UR10, 0x654, UR41 ;  /* 0x000006540a267896 */ /* 0x000fe40008000029 */
[----:B------:R-:W-:Y:S02]  /*4cf0*/  UPRMT UR37, UR10, 0x654, UR33 ;  /* 0x000006540a257896 */ /* 0x000fe40008000021 */
[----:B------:R-:W-:Y:S02]  /*4d00*/  USHF.R.U32.HI UR63, URZ, UR65, UR6 ;  /* 0x00000041ff3f7299 */ /* 0x000fe40008011606 */
[----:B------:R-:W-:-:S02]  /*4d10*/  USHF.R.U32.HI UR62, URZ, UR69, UR62 ;  /* 0x00000045ff3e7299 */ /* 0x000fc4000801163e */
[----:B------:R-:W-:Y:S02]  /*4d20*/  UISETP.NE.AND UP0, UPT, UR66, 0x1, UPT ;  /* 0x000000014200788c */ /* 0x000fe4000bf05270 */
[----:B-1----:R-:W-:-:S11]  /*4d30*/  UISETP.NE.AND UP4, UPT, UR4, 0x1, UPT ;  /* 0x000000010400788c */ /* 0x002fd6000bf85270 */
.L_x_94:
[C---:B------:R-:W-:Y:S02]  /*4d40*/  LEA R8, R10.reuse, UR21, 0x3 ;  /* 0x000000150a087c11 */ /* 0x040fe4000f8e18ff */
[----:B------:R-:W-:Y:S02]  /*4d50*/  SHF.L.U32 R5, R9, 0x1f, RZ ;  /* 0x0000001f09057819 */ /* 0x000fe400000006ff */
[----:B------:R-:W-:Y:S02]  /*4d60*/  LEA R6, R10, UR21, 0x4 ;  /* 0x000000150a067c11 */ /* 0x000fe4000f8e20ff */
[----:B------:R-:W1:Y:S02]  /*4d70*/  SYNCS.PHASECHK.TRANS64.TRYWAIT P0, [R8+URZ+0x80], R5 ;  /* 0x00008005080075a7 */ /* 0x000e6400080011ff */
[----:B-12---:R-:W-:Y:S05]  /*4d80*/  @!P0 BRA `(.L_x_80) ;  /* 0x000000e400c08947 */ /* 0x006fea0003800000 */
.L_x_215:
[----:B-1----:R-:W1:Y:S01]  /*4d90*/  LDS.128 R4, [R6+0xe0] ;  /* 0x0000e00006047984 */ /* 0x002e620000000c00 */
[----:B------:R-:W-:Y:S01]  /*4da0*/  UISETP.GE.AND UP0, UPT, UR45, 0x1, UPT ;  /* 0x000000012d00788c */ /* 0x000fe2000bf06270 */
[----:B------:R-:W-:Y:S01]  /*4db0*/  @!PT LDS RZ, [RZ] ;  /* 0x00000000fffff984 */ /* 0x000fe20000000800 */
[----:B------:R-:W-:Y:S01]  /*4dc0*/  @!PT LDS RZ, [RZ] ;  /* 0x00000000fffff984 */ /* 0x000fe20000000800 */
[----:B------:R-:W-:Y:S01]  /*4dd0*/  @!PT LDS RZ, [RZ] ;  /* 0x00000000fffff984 */ /* 0x000fe20000000800 */
[----:B------:R-:W-:Y:S01]  /*4de0*/  @!PT LDS RZ, [RZ] ;  /* 0x00000000fffff984 */ /* 0x000fe20000000800 */
[----:B------:R2:W-:Y:S06]  /*4df0*/  MEMBAR.ALL.CTA ;  /* 0x0000000000007992 */ /* 0x0005ec0000008000 */
[----:B--2---:R-:W2:Y:S01]  /*4e00*/  FENCE.VIEW.ASYNC.S ;  /* 0x00000000000073c6 */ /* 0x004ea20000000000 */
[----:B-1----:R-:W-:Y:S11]  /*4e10*/  LOP3.LUT P0, RZ, R6, 0x1, RZ, 0xc0, !PT ;  /* 0x0000000106ff7812 */ /* 0x002ff6000780c0ff */
[----:B------:R-:W-:Y:S02]  /*4e20*/  @!UPT UIADD3 URZ, UPT, UPT, URZ, URZ, URZ ;  /* 0x000000fffffff290 */ /* 0x000fe4000fffe0ff */
[----:B--2---:R-:W-:Y:S01]  /*4e30*/  VOTEU.ANY UP3, P0 ;  /* 0x0000000000ff7886 */ /* 0x004fe20000060100 */
[----:B------:R-:W-:Y:S11]  /*4e40*/  PLOP3.LUT P0, PT, PT, PT, UP3, 0x80, 0x8 ;  /* 0x000000000008781c */ /* 0x000ff60003f0f038 */
[----:B------:R-:W-:Y:S02]  /*4e50*/  @!UPT UIADD3 URZ, UPT, UPT, URZ, URZ, URZ ;  /* 0x000000fffffff290 */ /* 0x000fe4000fffe0ff */
[----:B------:R-:W-:Y:S02]  /*4e60*/  @P0 SHF.R.U32.HI R0, RZ, 0x10, R5 ;  /* 0x00000010ff000819 */ /* 0x000fe40000011605 */
[----:B------:R-:W-:Y:S02]  /*4e70*/  @P0 MOV R2, R4 ;  /* 0x0000000400020202 */ /* 0x000fe40000000f00 */
[----:B------:R-:W-:Y:S01]  /*4e80*/  @P0 R2UR UR4, R0 ;  /* 0x00000000000402ca */ /* 0x000fe200000e0000 */
[----:B------:R-:W-:Y:S01]  /*4e90*/  VIADD R0, R8, 0x90 ;  /* 0x0000009008007836 */ /* 0x000fe20000000000 */
[----:B------:R-:W-:Y:S02]  /*4ea0*/  @P0 LOP3.LUT R4, R5, 0xffff, RZ, 0xc0, !PT ;  /* 0x0000ffff05040812 */ /* 0x000fe400078ec0ff */
[----:B------:R-:W-:Y:S02]  /*4eb0*/  @P0 R2UR UR6, R2 ;  /* 0x00000000020602ca */ /* 0x000fe400000e0000 */
[----:B------:R-:W-:Y:S02]  /*4ec0*/  PRMT R0, RZ, 0x654, R0 ;  /* 0x00000654ff007816 */ /* 0x000fe40000000000 */
[----:B------:R-:W-:Y:S02]  /*4ed0*/  @P0 R2UR UR5, R4 ;  /* 0x00000000040502ca */ /* 0x000fe400000e0000 */
[----:B------:R1:W-:Y:S03]  /*4ee0*/  SYNCS.ARRIVE.TRANS64.RED.A1T0 RZ, [R0+URZ], RZ ;  /* 0x000000ff00ff79a7 */ /* 0x0003e600081004ff */
[----:B------:R-:W-:Y:S04]  /*4ef0*/  @UP3 UMOV UR47, UR4 ;  /* 0x00000004002f3c82 */ /* 0x000fe80008000000 */
[----:B------:R-:W-:Y:S04]  /*4f00*/  @UP3 UMOV UR14, UR6 ;  /* 0x00000006000e3c82 */ /* 0x000fe80008000000 */
[----:B------:R-:W-:Y:S01]  /*4f10*/  @UP3 UMOV UR13, UR5 ;  /* 0x00000005000d3c82 */ /* 0x000fe20008000000 */
[----:B------:R-:W-:Y:S05]  /*4f20*/  BRA.U !UP0, `(.L_x_81) ;  /* 0x0000000108c07547 */ /* 0x000fea000b800000 */
[----:B------:R-:W-:Y:S02]  /*4f30*/  UIMAD.WIDE.U32 UR16, UR13, UR67, URZ ;  /* 0x000000430d1072a5 */ /* 0x000fe4000f8e00ff */
[----:B------:R-:W-:Y:S02]  /*4f40*/  UP2UR UR20, UPR, URZ, 0x4 ;  /* 0x00000004ff147883 */ /* 0x000fe40008000000 */
[----:B------:R-:W-:Y:S02]  /*4f50*/  UISETP.NE.AND UP2, UPT, UR66, 0x1, UPT ;  /* 0x000000014200788c */ /* 0x000fe4000bf45270 */
[----:B------:R-:W-:Y:S02]  /*4f60*/  UIMAD.WIDE.U32 UR18, UR14, UR64, URZ ;  /* 0x000000400e1272a5 */ /* 0x000fe4000f8e00ff */
[----:B------:R-:W-:Y:S02]  /*4f70*/  USEL UR4, UR53, UR62, !UP2 ;  /* 0x0000003e35047287 */ /* 0x000fe4000d000000 */
[----:B------:R-:W-:Y:S02]  /*4f80*/  UISETP.NE.AND UP0, UPT, UR15, 0x1, UPT ;  /* 0x000000010f00788c */ /* 0x000fe4000bf05270 */
[----:B------:R-:W-:Y:S02]  /*4f90*/  UP2UR UR24, UPR, URZ, 0x2 ;  /* 0x00000002ff187883 */ /* 0x000fe40008000000 */
[----:B------:R-:W-:Y:S02]  /*4fa0*/  UISETP.NE.AND UP1, UPT, UR45, 0x1, UPT ;  /* 0x000000012d00788c */ /* 0x000fe4000bf25270 */
[----:B---3--:R-:W-:Y:S02]  /*4fb0*/  UIMAD.WIDE.U32 UR8, UR4, UR22, URZ ;  /* 0x00000016040872a5 */ /* 0x008fe4000f8e00ff */
[----:B------:R-:W-:Y:S01]  /*4fc0*/  USEL UR7, UR61, UR63, !UP0 ;  /* 0x0000003f3d077287 */ /* 0x000fe2000c000000 */
[----:B------:R-:W-:Y:S02]  /*4fd0*/  UMOV UR5, UR17 ;  /* 0x0000001100057c82 */ /* 0x000fe40008000000 */
[----:B------:R-:W-:Y:S02]  /*4fe0*/  USHF.R.U32.HI UR6, URZ, UR69, UR5 ;  /* 0x00000045ff067299 */ /* 0x000fe40008011605 */
[----:B------:R-:W-:Y:S02]  /*4ff0*/  UIMAD.WIDE.U32 UR10, UR7, UR22, URZ ;  /* 0x00000016070a72a5 */ /* 0x000fe4000f8e00ff */
[----:B------:R-:W-:Y:S02]  /*5000*/  USEL UR6, UR13, UR6, !UP2 ;  /* 0x000000060d067287 */ /* 0x000fe4000d000000 */
[----:B------:R-:W-:Y:S01]  /*5010*/  UISETP.NE.AND UP2, UPT, UR20, URZ, UPT ;  /* 0x000000ff1400728c */ /* 0x000fe2000bf45270 */
[----:B------:R-:W-:Y:S02]  /*5020*/  UMOV UR5, UR19 ;  /* 0x0000001300057c82 */ /* 0x000fe40008000000 */
[----:B------:R-:W-:Y:S03]  /*5030*/  USHF.R.U32.HI UR16, URZ, UR65, UR5 ;  /* 0x00000041ff107299 */ /* 0x000fe60008011605 */
[----:B------:R-:W-:Y:S02]  /*5040*/  UMOV UR5, UR9 ;  /* 0x0000000900057c82 */ /* 0x000fe40008000000 */
[----:B------:R-:W-:Y:S03]  /*5050*/  @UP1 USHF.R.U32.HI UR4, URZ, UR23, UR5 ;  /* 0x00000017ff041299 */ /* 0x000fe60008011605 */
[----:B------:R-:W-:Y:S01]  /*5060*/  UMOV UR5, UR11 ;  /* 0x0000000b00057c82 */ /* 0x000fe20008000000 */
[----:B------:R-:W-:Y:S02]  /*5070*/  UIMAD UR4, UR45, UR4, URZ ;  /* 0x000000042d0472a4 */ /* 0x000fe4000f8e02ff */
[----:B------:R-:W-:Y:S02]  /*5080*/  @UP1 USHF.R.U32.HI UR7, URZ, UR23, UR5 ;  /* 0x00000017ff071299 */ /* 0x000fe40008011605 */
[----:B------:R-:W-:Y:S02]  /*5090*/  USEL UR5, UR14, UR16, !UP0 ;  /* 0x000000100e057287 */ /* 0x000fe4000c000000 */
[----:B------:R-:W-:Y:S02]  /*50a0*/  UIMAD.WIDE.U32 UR10, UR6, UR22, URZ ;  /* 0x00000016060a72a5 */ /* 0x000fe4000f8e00ff */
[----:B------:R-:W-:Y:S02]  /*50b0*/  UIMAD UR8, UR45, UR7, URZ ;  /* 0x000000072d0872a4 */ /* 0x000fe4000f8e02ff */
[----:B------:R-:W-:Y:S03]  /*50c0*/  UISETP.GE.AND UP0, UPT, UR6, UR4, UPT ;  /* 0x000000040600728c */ /* 0x000fe6000bf06270 */
[----:B------:R-:W-:Y:S01]  /*50d0*/  UMOV UR4, UR11 ;  /* 0x0000000b00047c82 */ /* 0x000fe20008000000 */
[----:B------:R-:W-:Y:S02]  /*50e0*/  UISETP.GE.OR UP0, UPT, UR5, UR8, UP0 ;  /* 0x000000080500728c */ /* 0x000fe40008706670 */
[----:B------:R-:W-:Y:S02]  /*50f0*/  USHF.R.U32.HI UR4, URZ, UR23, UR4 ;  /* 0x00000017ff047299 */ /* 0x000fe40008011604 */
[----:B------:R-:W-:Y:S02]  /*5100*/  UIMAD.WIDE.U32 UR8, UR5, UR22, URZ ;  /* 0x00000016050872a5 */ /* 0x000fe4000f8e00ff */
[----:B------:R-:W-:Y:S04]  /*5110*/  USEL UR10, UR6, UR4, !UP1 ;  /* 0x00000004060a7287 */ /* 0x000fe8000c800000 */
[----:B------:R-:W-:Y:S01]  /*5120*/  UIADD3 UR11, UPT, UPT, -UR10, URZ, URZ ;  /* 0x000000ff0a0b7290 */ /* 0x000fe2000fffe1ff */
[----:B------:R-:W-:Y:S02]  /*5130*/  @!UP0 UMOV UR4, UR9 ;  /* 0x0000000900048c82 */ /* 0x000fe40008000000 */
[----:B------:R-:W-:Y:S02]  /*5140*/  @!UP0 USHF.R.U32.HI UR4, URZ, UR23, UR4 ;  /* 0x00000017ff048299 */ /* 0x000fe40008011604 */
[----:B------:R-:W-:Y:S02]  /*5150*/  UIMAD UR8, UR45, UR11, UR6 ;  /* 0x0000000b2d0872a4 */ /* 0x000fe4000f8e0206 */
[----:B------:R-:W-:Y:S02]  /*5160*/  @!UP0 USEL UR4, UR5, UR4, !UP1 ;  /* 0x0000000405048287 */ /* 0x000fe4000c800000 */
[----:B------:R-:W-:Y:S02]  /*5170*/  UISETP.NE.AND UP1, UPT, UR24, URZ, UPT ;  /* 0x000000ff1800728c */ /* 0x000fe4000bf25270 */
[----:B------:R-:W-:Y:S02]  /*5180*/  @!UP0 UIMAD UR7, UR7, UR8, UR4 ;  /* 0x00000008070782a4 */ /* 0x000fe4000f8e0204 */
[----:B------:R-:W-:Y:S02]  /*5190*/  @!UP0 UIADD3 UR9, UPT, UPT, UR10, -UR4, URZ ;  /* 0x800000040a098290 */ /* 0x000fe4000fffe0ff */
[----:B------:R-:W-:Y:S02]  /*51a0*/  UIADD3 UR8, UPT, UPT, -UR6, URZ, URZ ;  /* 0x000000ff06087290 */ /* 0x000fe4000fffe1ff */
[----:B------:R-:W-:Y:S02]  /*51b0*/  UIADD3 UR4, UPT, UPT, -UR5, URZ, URZ ;  /* 0x000000ff05047290 */ /* 0x000fe4000fffe1ff */
[----:B------:R-:W-:Y:S03]  /*51c0*/  @!UP0 UIMAD UR6, UR9, UR45, UR5 ;  /* 0x0000002d090682a4 */ /* 0x000fe6000f8e0205 */
[----:B------:R-:W-:Y:S01]  /*51d0*/  @!UP0 UMOV UR5, UR7 ;  /* 0x0000000700058c82 */ /* 0x000fe20008000000 */
[----:B------:R-:W-:Y:S02]  /*51e0*/  UIMAD UR7, UR15, UR4, UR14 ;  /* 0x000000040f0772a4 */ /* 0x000fe4000f8e020e */
[----:B------:R-:W-:Y:S02]  /*51f0*/  UIMAD UR4, UR66, UR8, UR13 ;  /* 0x00000008420472a4 */ /* 0x000fe4000f8e020d */
[----:B------:R-:W-:Y:S02]  /*5200*/  UIMAD UR14, UR5, UR15, UR7 ;  /* 0x0000000f050e72a4 */ /* 0x000fe4000f8e0207 */
[----:B------:R-:W-:Y:S11]  /*5210*/  UIMAD UR13, UR6, UR66, UR4 ;  /* 0x00000042060d72a4 */ /* 0x000ff6000f8e0204 */
[----:B------:R-:W-:Y:S01]  /*5220*/  @!UPT UIADD3 URZ, UPT, UPT, URZ, URZ, URZ ;  /* 0x000000fffffff290 */ /* 0x000fe2000fffe0ff */
.L_x_81:
[----:B------:R-:W2:Y:S01]  /*5230*/  @!UP4 LDCU.128 UR8, c[0x0][0xf10] ;  /* 0x0001e200ff08c7ac */ /* 0x000ea20008000c00 */
[----:B------:R-:W-:Y:S04]  /*5240*/  ISETP.NE.U32.AND P0, PT, RZ, UR54, PT ;  /* 0x00000036ff007c0c */ /* 0x000fe8000bf05070 */
[----:B------:R-:W-:Y:S01]  /*5250*/  ISETP.NE.AND.EX P0, PT, RZ, UR55, PT, P0 ;  /* 0x00000037ff007c0c */ /* 0x000fe2000bf05300 */
[----:B------:R-:W4:Y:S01]  /*5260*/  @!UP4 LDCU UR5, c[0x0][0xf0c] ;  /* 0x0001e180ff05c7ac */ /* 0x000f220008000800 */
[----:B------:R-:W3:Y:S01]  /*5270*/  @!UP4 LDCU UR4, c[0x0][0xf20] ;  /* 0x0001e400ff04c7ac */ /* 0x000ee20008000800 */
[----:B------:R-:W-:Y:S02]  /*5280*/  USHF.L.U32 UR17, UR27, 0x8, URZ ;  /* 0x000000081b117899 */ /* 0x000fe400080006ff */
[----:B--2---:R-:W-:Y:S02]  /*5290*/  UIMAD.WIDE.U32 UR6, UR14, UR8, URZ ;  /* 0x000000080e0672a5 */ /* 0x004fe4000f8e00ff */
[----:B------:R-:W-:Y:S02]  /*52a0*/  UIADD3 UR18, UPT, UPT, UR17, 0x60, URZ ;  /* 0x0000006011127890 */ /* 0x000fe4000fffe0ff */
[----:B------:R-:W-:Y:S02]  /*52b0*/  @!UP4 USHF.R.U32.HI UR7, URZ, UR9, UR7 ;  /* 0x00000009ff07c299 */ /* 0x000fe40008011607 */
[----:B------:R-:W-:Y:S02]  /*52c0*/  UIMAD.WIDE.U32 UR8, UR13, UR11, URZ ;  /* 0x0000000b0d0872a5 */ /* 0x000fe4000f8e00ff */
[----:B----4-:R-:W-:Y:S02]  /*52d0*/  @!UP4 UISETP.NE.AND UP0, UPT, UR5, 0x1, UPT ;  /* 0x000000010500c88c */ /* 0x010fe4000bf05270 */
[----:B------:R-:W-:Y:S02]  /*52e0*/  USHF.L.U32 UR59, UR12, 0x7, URZ ;  /* 0x000000070c3b7899 */ /* 0x000fe400080006ff */
[----:B------:R-:W-:Y:S02]  /*52f0*/  @!UP4 USEL UR7, UR14, UR7, !UP0 ;  /* 0x000000070e07c287 */ /* 0x000fe4000c000000 */
[----:B------:R-:W-:Y:S01]  /*5300*/  @!UP4 UISETP.NE.AND UP0, UPT, UR10, 0x1, UPT ;  /* 0x000000010a00c88c */ /* 0x000fe2000bf05270 */
[----:B------:R-:W-:Y:S01]  /*5310*/  @!UP4 UMOV UR6, UR9 ;  /* 0x000000090006cc82 */ /* 0x000fe20008000000 */
[----:B------:R-:W-:Y:S01]  /*5320*/  UMOV UR58, UR18 ;  /* 0x00000012003a7c82 */ /* 0x000fe20008000000 */
[----:B---3--:R-:W-:Y:S04]  /*5330*/  @!UP4 USHF.R.U32.HI UR6, URZ, UR4, UR6 ;  /* 0x00000004ff06c299 */ /* 0x008fe80008011606 */
[----:B------:R-:W-:Y:S04]  /*5340*/  @!UP4 USEL UR6, UR13, UR6, !UP0 ;  /* 0x000000060d06c287 */ /* 0x000fe8000c000000 */
[----:B------:R-:W-:Y:S02]  /*5350*/  @!UP4 UIADD3 UR4, UPT, UPT, -UR7, UR6, URZ ;  /* 0x000000060704c290 */ /* 0x000fe4000fffe1ff */
[----:B------:R-:W-:Y:S02]  /*5360*/  @!UP4 UIADD3 UR6, UPT, UPT, UR7, -UR6, URZ ;  /* 0x800000060706c290 */ /* 0x000fe4000fffe0ff */
[----:B------:R-:W-:Y:S02]  /*5370*/  @!UP4 UIMAD UR14, UR4, UR5, UR14 ;  /* 0x00000005040ec2a4 */ /* 0x000fe4000f8e020e */
[----:B------:R-:W-:Y:S01]  /*5380*/  @!UP4 UIMAD UR13, UR6, UR10, UR13 ;  /* 0x0000000a060dc2a4 */ /* 0x000fe2000f8e020d */
[----:B------:R-:W-:Y:S11]  /*5390*/  BRA.U UP1, `(.L_x_82) ;  /* 0x0000000101107547 */ /* 0x000ff6000b800000 */
[----:B-1----:R-:W-:Y:S04]  /*53a0*/  MOV R0, UR68 ;  /* 0x0000004400007c02 */ /* 0x002fe80008000f00 */
[----:B------:R-:W-:Y:S04]  /*53b0*/  SHF.L.U32 R5, R0, 0x1f, RZ ;  /* 0x0000001f00057819 */ /* 0x000fe800000006ff */
[----:B------:R-:W1:Y:S02]  /*53c0*/  SYNCS.PHASECHK.TRANS64.TRYWAIT P1, [UR21+0x78], R5 ;  /* 0x00007805ff0075a7 */ /* 0x000e640008021115 */
[----:B-1----:R-:W-:Y:S05]  /*53d0*/  @!P1 BRA `(.L_x_83) ;  /* 0x000000e000409947 */ /* 0x002fea0003800000 */
.L_x_82:
[----:B------:R-:W-:Y:S05]  /*53e0*/  BRA.U !UP5, `(.L_x_84) ;  /* 0x000000010d387547 */ /* 0x000fea000b800000 */
[----:B------:R-:W-:Y:S01]  /*53f0*/  UPLOP3.LUT UP2, UPT, UPT, UPT, UP6, 0x80, 0x8 ;  /* 0x000000000008789c */ /* 0x000fe20003f4f060 */
[----:B-1----:R-:W-:Y:S01]  /*5400*/  HFMA2 R0, -RZ, RZ, 0, 5.9604644775390625e-08 ;  /* 0x00000001ff007431 */ /* 0x002fe200000001ff */
[----:B------:R-:W1:Y:S01]  /*5410*/  LDCU.64 UR8, c[0x0][0x358] ;  /* 0x00006b00ff0877ac */ /* 0x000e620008000a00 */
[----:B------:R-:W-:Y:S03]  /*5420*/  IMAD.MOV.U32 R176, RZ, RZ, 0x1 ;  /* 0x00000001ffb07424 */ /* 0x000fe600078e00ff */
[----:B------:R-:W-:Y:S05]  /*5430*/  PLOP3.LUT P1, PT, PT, PT, UP2, 0x80, 0x8 ;  /* 0x000000000008781c */ /* 0x000fea0003f2f028 */
[----:B------:R-:W2:Y:S01]  /*5440*/  @UP2 LDCU.64 UR4, c[0x0][0xc88] ;  /* 0x00019100ff0427ac */ /* 0x000ea20008000a00 */
[----:B------:R-:W-:Y:S07]  /*5450*/  @UP2 UIMAD UR6, UR36, UR54, URZ ;  /* 0x00000036240622a4 */ /* 0x000fee000f8e02ff */
[----:B------:R-:W-:Y:S01]  /*5460*/  @!P1 PRMT R176, R0, 0x7610, R176 ;  /* 0x0000761000b09816 */ /* 0x000fe200000000b0 */
[----:B--2---:R-:W-:Y:S06]  /*5470*/  @UP2 UIMAD.WIDE UR4, UR6, 0x4, UR4 ;  /* 0x00000004060428a5 */ /* 0x004fec000f8e0204 */
[----:B------:R-:W-:Y:S01]  /*5480*/  IMAD.U32 R4, RZ, RZ, UR4 ;  /* 0x00000004ff047e24 */ /* 0x000fe2000f8e00ff */
[----:B------:R-:W-:Y:S04]  /*5490*/  MOV R5, UR5 ;  /* 0x0000000500057c02 */ /* 0x000fe80008000f00 */
[----:B------:R-:W2:Y:S01]  /*54a0*/  @!UP2 LDCU UR4, c[0x0][0xc80] ;  /* 0x00019000ff04a7ac */ /* 0x000ea20008000800 */
[----:B-1---5:R3:W5:Y:S02]  /*54b0*/  @P1 LDG.E R133, desc[UR8][R4.64] ;  /* 0x0000000804851981 */ /* 0x022764000c1e1900 */
[----:B--23--:R-:W-:Y:S07]  /*54c0*/  @!P1 IMAD.U32 R133, RZ, RZ, UR4 ;  /* 0x00000004ff859e24 */ /* 0x00cfee000f8e00ff */
.L_x_84:
[----:B-----5:R-:W-:Y:S01]  /*54d0*/  @!P0 FSETP.EQ.AND P2, PT, R133, RZ, PT ;  /* 0x000000ff8500820b */ /* 0x020fe20003f42000 */
[----:B------:R-:W-:Y:S01]  /*54e0*/  @!UPT UIADD3 URZ, UPT, UPT, URZ, URZ, URZ ;  /* 0x000000fffffff290 */ /* 0x000fe2000fffe0ff */
[----:B------:R-:W-:Y:S11]  /*54f0*/  @!P0 BRA `(.L_x_85) ;  /* 0x0000000000148947 */ /* 0x000ff60003800000 */
[----:B------:R-:W-:Y:S02]  /*5500*/  LOP3.LUT P0, RZ, R176, 0xff, RZ, 0xc0, !PT ;  /* 0x000000ffb0ff7812 */ /* 0x000fe4000780c0ff */
[----:B------:R-:W-:Y:S04]  /*5510*/  PLOP3.LUT P2, PT, PT, PT, UP2, 0x80, 0x8 ;  /* 0x000000000008781c */ /* 0x000fe80003f4f028 */
[----:B------:R-:W-:Y:S07]  /*5520*/  PLOP3.LUT P2, PT, P2, PT, PT, 0x8, 0x80 ;  /* 0x000000000080781c */ /* 0x000fee000174e170 */
[----:B------:R-:W-:Y:S11]  /*5530*/  @P0 FSETP.EQ.AND P2, PT, R133, RZ, PT ;  /* 0x000000ff8500020b */ /* 0x000ff60003f42000 */
[----:B------:R-:W-:Y:S02]  /*5540*/  @!UPT UIADD3 URZ, UPT, UPT, URZ, URZ, URZ ;  /* 0x000000fffffff290 */ /* 0x000fe4000fffe0ff */
.L_x_85:
[----:B-1----:R-:W-:Y:S01]  /*5550*/  IMAD.MOV.U32 R0, RZ, RZ, 0x1 ;  /* 0x00000001ff007424 */ /* 0x002fe200078e00ff */
[----:B------:R-:W-:Y:S01]  /*5560*/  ULOP3.LUT UP0, UR19, UR29, 0x1, URZ, 0xc0, !UPT ;  /* 0x000000011d137892 */ /* 0x000fe2000f80c0ff */
[----:B------:R-:W-:Y:S03]  /*5570*/  ELECT P1, URZ, PT ;  /* 0x0000000000ff782f */ /* 0x000fe60003820000 */
[----:B------:R-:W-:Y:S02]  /*5580*/  SHF.L.U32 R5, R0, 0x1f, RZ ;  /* 0x0000001f00057819 */ /* 0x000fe400000006ff */
[----:B------:R-:W-:Y:S02]  /*5590*/  PLOP3.LUT P1, PT, P2, P1, PT, 0xf2, 0x2f ;  /* 0x00000000002f781c */ /* 0x000fe40001723e72 */
[----:B------:R-:W1:Y:S03]  /*55a0*/  SYNCS.PHASECHK.TRANS64.TRYWAIT P0, [UR21+0x50], R5 ;  /* 0x00005005ff0075a7 */ /* 0x000e660008001115 */
[----:B------:R-:W-:Y:S01]  /*55b0*/  @UP0 UIADD3 UR58, UPT, UPT, UR17, URZ, URZ ;  /* 0x000000ff113a0290 */ /* 0x000fe2000fffe0ff */
[----:B-1----:R-:W-:Y:S11]  /*55c0*/  @!P0 BRA `(.L_x_86) ;  /* 0x000000dc00dc8947 */ /* 0x002ff60003800000 */
.L_x_218:
[----:B------:R-:W-:Y:S01]  /*55d0*/  @!P1 IADD3 R2, P0, PT, R12, 0x980, RZ ;  /* 0x000009800c029810 */ /* 0x000fe20007f1e0ff */
[----:B------:R-:W-:Y:S01]  /*55e0*/  VOTEU.ALL UP0, P1 ;  /* 0x0000000000ff7886 */ /* 0x000fe20000800000 */
[----:B------:R-:W-:Y:S01]  /*55f0*/  UMOV UR6, 0x0 ;  /* 0x0000000000067882 */ /* 0x000fe20000000000 */
[----:B------:R-:W-:Y:S01]  /*5600*/  UMOV UR7, 0x10000000 ;  /* 0x1000000000077882 */ /* 0x000fe20000000000 */
[----:B------:R-:W-:Y:S01]  /*5610*/  @!P1 R2UR UR5, R2 ;  /* 0x00000000020592ca */ /* 0x000fe200000e0000 */
[----:B-1----:R-:W-:Y:S01]  /*5620*/  @!P1 IMAD.X R0, RZ, RZ, R13, P0 ;  /* 0x000000ffff009224 */ /* 0x002fe200000e060d */
[----:B------:R-:W-:Y:S02]  /*5630*/  @!UP0 UIADD3 UR56, UPT, UPT, UR21, 0x200, URZ ;  /* 0x0000020015388890 */ /* 0x000fe4000fffe0ff */
[----:B------:R-:W-:Y:S02]  /*5640*/  @!UP0 UIADD3 UR10, UPT, UPT, UR58, 0x80, URZ ;  /* 0x000000803a0a8890 */ /* 0x000fe4000fffe0ff */
[----:B------:R-:W-:Y:S01]  /*5650*/  @!P1 R2UR UR4, R0 ;  /* 0x00000000000492ca */ /* 0x000fe200000e0000 */
[----:B------:R-:W-:Y:S01]  /*5660*/  @!UP0 UIADD3 UR8, UPT, UPT, UR21, 0x1200, URZ ;  /* 0x0000120015088890 */ /* 0x000fe2000fffe0ff */
[----:B------:R-:W-:Y:S01]  /*5670*/  @!P1 IMAD.MOV.U32 R0, RZ, RZ, 0x2000 ;  /* 0x00002000ff009424 */ /* 0x000fe200078e00ff */
[----:B------:R-:W-:Y:S01]  /*5680*/  VOTEU.ALL UP0, P1 ;  /* 0x0000000000ff7886 */ /* 0x000fe20000800000 */
[----:B------:R-:W-:Y:S01]  /*5690*/  UMOV UR60, UR36 ;  /* 0x00000024003c7c82 */ /* 0x000fe20008000000 */
[----:B------:R-:W-:Y:S01]  /*56a0*/  UMOV UR9, UR57 ;  /* 0x0000003900097c82 */ /* 0x000fe20008000000 */
[----:B------:R-:W-:Y:S01]  /*56b0*/  UMOV UR11, UR59 ;  /* 0x0000003b000b7c82 */ /* 0x000fe20008000000 */
[----:B------:R-:W-:Y:S01]  /*56c0*/  IMAD.U32 R6, RZ, RZ, UR5 ;  /* 0x00000005ff067e24 */ /* 0x000fe2000f8e00ff */
[----:B------:R-:W-:Y:S05]  /*56d0*/  UMOV UR12, UR36 ;  /* 0x00000024000c7c82 */ /* 0x000fea0008000000 */
[----:B------:R-:W-:Y:S01]  /*56e0*/  IMAD.U32 R7, RZ, RZ, UR4 ;  /* 0x00000004ff077e24 */ /* 0x000fe2000f8e00ff */
[----:B------:R-:W-:Y:S04]  /*56f0*/  @!P1 R2UR UR4, R6 ;  /* 0x00000000060492ca */ /* 0x000fe800000e0000 */
[----:B------:R-:W-:Y:S11]  /*5700*/  @!P1 R2UR UR5, R7 ;  /* 0x00000000070592ca */ /* 0x000ff600000e0000 */
[----:B------:R-:W-:Y:S02]  /*5710*/  @!UPT UIADD3 URZ, UPT, UPT, URZ, URZ, URZ ;  /* 0x000000fffffff290 */ /* 0x000fe4000fffe0ff */
[----:B------:R1:W-:Y:S01]  /*5720*/  @!UP0 UTMALDG.3D [UR56], [UR4], desc[UR6] ;  /* 0x00000638040085b4 */ /* 0x0003e20008011000 */
[----:B------:R-:W-:Y:S05]  /*5730*/  VOTEU.ALL UP0, P1 ;  /* 0x0000000000ff7886 */ /* 0x000fea0000800000 */
[----:B------:R1:W-:Y:S01]  /*5740*/  @!UP0 UTMALDG.3D [UR8], [UR4], desc[UR6] ;  /* 0x00000608040085b4 */ /* 0x0003e20008011000 */
[----:B------:R1:W-:Y:S01]  /*5750*/  @!P1 SYNCS.ARRIVE.TRANS64.RED.A0TR RZ, [UR21+0x30], R0 ;  /* 0x00003000ffff99a7 */ /* 0x0003e20008300415 */
[----:B------:R-:W-:Y:S01]  /*5760*/  SYNCS.ARRIVE.TRANS64.RED.A1T0 RZ, [UR46], RZ ;  /* 0x000000ffffff79a7 */ /* 0x000fe2000810042e */
[----:B------:R-:W2:Y:S02]  /*5770*/  SYNCS.PHASECHK.TRANS64.TRYWAIT P0, [UR21+0x58], R5 ;  /* 0x00005805ff0075a7 */ /* 0x000ea40008001115 */
[----:B-12---:R-:W-:Y:S05]  /*5780*/  @!P0 BRA `(.L_x_87) ;  /* 0x000000dc00848947 */ /* 0x006fea0003800000 */
.L_x_220:
        /* <DEDUP_REMOVED lines=11> */
[----:B------:R-:W-:Y:S01]  /*5840*/  @!UP0 UIADD3 UR8, UPT, UPT, UR21, 0x3200, URZ ;  /* 0x0000320015088890 */ /* 0x000fe2000fffe0ff */
[----:B------:R-:W-:Y:S01]  /*5850*/  VOTEU.ALL UP0, P1 ;  /* 0x0000000000ff7886 */ /* 0x000fe20000800000 */
[----:B------:R-:W-:Y:S02]  /*5860*/  UMOV UR50, UR58 ;  /* 0x0000003a00327c82 */ /* 0x000fe40008000000 */
[----:B------:R-:W-:Y:S01]  /*5870*/  IMAD.U32 R6, RZ, RZ, UR5 ;  /* 0x00000005ff067e24 */ /* 0x000fe2000f8e00ff */
[----:B------:R-:W-:Y:S01]  /*5880*/  UMOV UR52, UR36 ;  /* 0x0000002400347c82 */ /* 0x000fe20008000000 */
[----:B------:R-:W-:Y:S01]  /*5890*/  UMOV UR9, UR49 ;  /* 0x0000003100097c82 */ /* 0x000fe20008000000 */
[----:B------:R-:W-:Y:S01]  /*58a0*/  UMOV UR12, UR36 ;  /* 0x00000024000c7c82 */ /* 0x000fe20008000000 */
[----:B------:R-:W-:Y:S01]  /*58b0*/  UMOV UR11, UR51 ;  /* 0x00000033000b7c82 */ /* 0x000fe20008000000 */
[----:B------:R-:W-:Y:S01]  /*58c0*/  USHF.L.U32 UR16, UR19, 0x5, URZ ;  /* 0x0000000513107899 */ /* 0x000fe200080006ff */
[----:B------:R-:W-:Y:S01]  /*58d0*/  IMAD.U32 R7, RZ, RZ, UR4 ;  /* 0x00000004ff077e24 */ /* 0x000fe2000f8e00ff */
[----:B------:R-:W-:Y:S04]  /*58e0*/  @!P1 R2UR UR4, R6 ;  /* 0x00000000060492ca */ /* 0x000fe800000e0000 */
[----:B------:R-:W-:Y:S11]  /*58f0*/  @!P1 R2UR UR5, R7 ;  /* 0x00000000070592ca */ /* 0x000ff600000e0000 */
[----:B------:R-:W-:Y:S02]  /*5900*/  @!UPT UIADD3 URZ, UPT, UPT, URZ, URZ, URZ ;  /* 0x000000fffffff290 */ /* 0x000fe4000fffe0ff */
[----:B------:R-:W-:Y:S01]  /*5910*/  @!UP0 UTMALDG.3D [UR48], [UR4], desc[UR6] ;  /* 0x00000630040085b4 */ /* 0x000fe20008011000 */
[----:B------:R-:W-:Y:S05]  /*5920*/  VOTEU.ALL UP0, P1 ;  /* 0x0000000000ff7886 */ /* 0x000fea0000800000 */
[----:B------:R1:W-:Y:S01]  /*5930*/  @!UP0 UTMALDG.3D [UR8], [UR4], desc[UR6] ;  /* 0x00000608040085b4 */ /* 0x0003e20008011000 */
[----:B------:R2:W-:Y:S01]  /*5940*/  @!P1 SYNCS.ARRIVE.TRANS64.RED.A0TR RZ, [UR21+0x38], R0 ;  /* 0x00003800ffff99a7 */ /* 0x0005e20008300415 */
[----:B------:R-:W-:Y:S01]  /*5950*/  SYNCS.ARRIVE.TRANS64.RED.A1T0 RZ, [UR39], RZ ;  /* 0x000000ffffff79a7 */ /* 0x000fe20008100427 */
[----:B------:R-:W3:Y:S01]  /*5960*/  SYNCS.PHASECHK.TRANS64.TRYWAIT P0, [UR21+0x60], R5 ;  /* 0x00006005ff0075a7 */ /* 0x000ee20008001115 */
[----:B-1----:R-:W-:Y:S01]  /*5970*/  UIADD3 UR4, UPT, UPT, UR17, -UR16, URZ ;  /* 0x8000001011047290 */ /* 0x002fe2000fffe0ff */
[----:B--23--:R-:W-:Y:S11]  /*5980*/  @!P0 BRA `(.L_x_88) ;  /* 0x000000dc001c8947 */ /* 0x00cff60003800000 */
.L_x_222:
[----:B------:R-:W-:Y:S01]  /*5990*/  @!P1 IADD3 R2, P0, PT, R12, 0x980, RZ ;  /* 0x000009800c029810 */ /* 0x000fe20007f1e0ff */
[----:B------:R-:W-:Y:S01]  /*59a0*/  VOTEU.ALL UP0, P1 ;  /* 0x0000000000ff7886 */ /* 0x000fe20000800000 */
[----:B------:R-:W-:Y:S02]  /*59b0*/  UIADD3 UR42, UPT, UPT, UR4, 0x40, URZ ;  /* 0x00000040042a7890 */ /* 0x000fe4000fffe0ff */
        /* <DEDUP_REMOVED lines=8> */
[----:B------:R-:W-:Y:S01]  /*5a40*/  UMOV UR24, 0x0 ;  /* 0x0000000000187882 */ /* 0x000fe20000000000 */
[----:B------:R-:W-:Y:S01]  /*5a50*/  UMOV UR25, 0x10000000 ;  /* 0x1000000000197882 */ /* 0x000fe20000000000 */
[----:B------:R-:W-:Y:S01]  /*5a60*/  UMOV UR43, UR59 ;  /* 0x0000003b002b7c82 */ /* 0x000fe20008000000 */
[----:B------:R-:W-:Y:S01]  /*5a70*/  IMAD.U32 R6, RZ, RZ, UR6 ;  /* 0x00000006ff067e24 */ /* 0x000fe2000f8e00ff */
[----:B------:R-:W-:Y:S01]  /*5a80*/  UMOV UR44, UR36 ;  /* 0x00000024002c7c82 */ /* 0x000fe20008000000 */
[----:B------:R-:W-:Y:S01]  /*5a90*/  UMOV UR9, UR41 ;  /* 0x0000002900097c82 */ /* 0x000fe20008000000 */
[----:B------:R-:W-:Y:S01]  /*5aa0*/  UMOV UR11, UR59 ;  /* 0x0000003b000b7c82 */ /* 0x000fe20008000000 */
[----:B------:R-:W-:Y:S01]  /*5ab0*/  UMOV UR12, UR36 ;  /* 0x00000024000c7c82 */ /* 0x000fe20008000000 */
[----:B------:R-:W-:Y:S01]  /*5ac0*/  @!P1 R2UR UR6, R6 ;  /* 0x00000000060692ca */ /* 0x000fe200000e0000 */
[----:B------:R-:W-:Y:S05]  /*5ad0*/  IMAD.U32 R7, RZ, RZ, UR5 ;  /* 0x00000005ff077e24 */ /* 0x000fea000f8e00ff */
        /* <DEDUP_REMOVED lines=9> */
.L_x_224:
[----:B------:R-:W-:Y:S01]  /*5b70*/  @!P1 IADD3 R2, P0, PT, R12, 0x980, RZ ;  /* 0x000009800c029810 */ /* 0x000fe20007f1e0ff */
[----:B------:R-:W-:Y:S01]  /*5b80*/  VOTEU.ALL UP0, P1 ;  /* 0x0000000000ff7886 */ /* 0x000fe20000800000 */
[----:B------:R-:W-:Y:S01]  /*5b90*/  UMOV UR6, 0x0 ;  /* 0x0000000000067882 */ /* 0x000fe20000000000 */
[----:B------:R-:W-:Y:S01]  /*5ba0*/  UMOV UR7, 0x10000000 ;  /* 0x1000000000077882 */ /* 0x000fe20000000000 */
[----:B------:R-:W-:Y:S01]  /*5bb0*/  @!P1 R2UR UR5, R2 ;  /* 0x00000000020592ca */ /* 0x000fe200000e0000 */
[----:B-1----:R-:W-:Y:S01]  /*5bc0*/  @!P1 IMAD.X R0, RZ, RZ, R13, P0 ;  /* 0x000000ffff009224 */ /* 0x002fe200000e060d */
[----:B------:R-:W-:Y:S01]  /*5bd0*/  @!UP0 UIADD3 UR10, UPT, UPT, UR4, 0xc0, URZ ;  /* 0x000000c0040a8890 */ /* 0x000fe2000fffe0ff */
[----:B------:R-:W-:Y:S01]  /*5be0*/  SHF.L.U32 R4, RZ, 0x1f, RZ ;  /* 0x0000001fff047819 */ /* 0x000fe200000006ff */
        /* <DEDUP_REMOVED lines=10> */
[----:B------:R-:W-:Y:S03]  /*5c90*/  UMOV UR11, UR35 ;  /* 0x00000023000b7c82 */ /* 0x000fe60008000000 */
        /* <DEDUP_REMOVED lines=10> */
[----:B-1----:R-:W-:Y:S01]  /*5d40*/  UIADD3 UR4, UPT, UPT, UR17, UR16, URZ ;  /* 0x0000001011047290 */ /* 0x002fe2000fffe0ff */
[----:B--23--:R-:W-:Y:S11]  /*5d50*/  @!P0 BRA `(.L_x_90) ;  /* 0x000000d800588947 */ /* 0x00cff60003800000 */
.L_x_226:
[----:B------:R-:W-:Y:S01]  /*5d60*/  @!P1 IADD3 R2, P0, PT, R12, 0x980, RZ ;  /* 0x000009800c029810 */ /* 0x000fe20007f1e0ff */
[----:B------:R-:W-:Y:S01]  /*5d70*/  VOTEU.ALL UP0, P1 ;  /* 0x0000000000ff7886 */ /* 0x000fe20000800000 */
[----:B------:R-:W-:Y:S02]  /*5d80*/  UIADD3 UR26, UPT, UPT, UR4, 0x20, URZ ;  /* 0x00000020041a7890 */ /* 0x000fe4000fffe0ff */
[----:B------:R-:W-:Y:S01]  /*5d90*/  @!P1 R2UR UR6, R2 ;  /* 0x00000000020692ca */ /* 0x000fe200000e0000 */
[----:B------:R-:W-:Y:S01]  /*5da0*/  @!P1 IMAD.X R0, RZ, RZ, R13, P0 ;  /* 0x000000ffff009224 */ /* 0x000fe200000e060d */
        /* <DEDUP_REMOVED lines=15> */
[----:B-1----:R-:W-:Y:S01]  /*5ea0*/  IMAD.U32 R7, RZ, RZ, UR5 ;  /* 0x00000005ff077e24 */ /* 0x002fe2000f8e00ff */
[----:B------:R-:W-:Y:S04]  /*5eb0*/  UMOV UR12, UR36 ;  /* 0x00000024000c7c82 */ /* 0x000fe80008000000 */
        /* <DEDUP_REMOVED lines=9> */
.L_x_228:
[----:B------:R-:W-:Y:S01]  /*5f50*/  @!P1 IADD3 R2, P0, PT, R12, 0x980, RZ ;  /* 0x000009800c029810 */ /* 0x000fe20007f1e0ff */
[----:B------:R-:W-:Y:S01]  /*5f60*/  VOTEU.ALL UP0, P1 ;  /* 0x0000000000ff7886 */ /* 0x000fe20000800000 */
[----:B------:R-:W-:Y:S01]  /*5f70*/  UMOV UR6, 0x0 ;  /* 0x0000000000067882 */ /* 0x000fe20000000000 */
[----:B------:R-:W-:Y:S01]  /*5f80*/  UMOV UR7, 0x10000000 ;  /* 0x1000000000077882 */ /* 0x000fe20000000000 */
[----:B------:R-:W-:Y:S01]  /*5f90*/  @!P1 R2UR UR5, R2 ;  /* 0x00000000020592ca */ /* 0x000fe200000e0000 */
[----:B------:R-:W-:Y:S01]  /*5fa0*/  @!P1 IMAD.X R0, RZ, RZ, R13, P0 ;  /* 0x000000ffff009224 */ /* 0x000fe200000e060d */
[----:B------:R-:W-:Y:S02]  /*5fb0*/  @!UP0 UIADD3 UR10, UPT, UPT, UR4, 0xa0, URZ ;  /* 0x000000a0040a8890 */ /* 0x000fe4000fffe0ff */
[----:B------:R-:W-:Y:S02]  /*5fc0*/  @!UP0 UIADD3 UR27, UPT, UPT, UR59, 0x40, URZ ;  /* 0x000000403b1b8890 */ /* 0x000fe4000fffe0ff */
[----:B------:R-:W-:Y:S01]  /*5fd0*/  @!P1 R2UR UR4, R0 ;  /* 0x00000000000492ca */ /* 0x000fe200000e0000 */
[----:B------:R-:W-:Y:S01]  /*5fe0*/  @!UP0 UIADD3 UR24, UPT, UPT, UR21, 0x2200, URZ ;  /* 0x0000220015188890 */ /* 0x000fe2000fffe0ff */
[----:B------:R-:W-:Y:S01]  /*5ff0*/  @!P1 IMAD.MOV.U32 R0, RZ, RZ, 0x2000 ;  /* 0x00002000ff009424 */ /* 0x000fe200078e00ff */
[----:B------:R-:W-:Y:S02]  /*6000*/  @!UP0 UIADD3 UR8, UPT, UPT, UR21, 0x3200, URZ ;  /* 0x0000320015088890 */ /* 0x000fe4000fffe0ff */
[----:B------:R-:W-:Y:S02]  /*6010*/  UISETP.NE.AND UP0, UPT, UR19, URZ, UPT ;  /* 0x000000ff1300728c */ /* 0x000fe4000bf05270 */
[----:B------:R-:W-:Y:S01]  /*6020*/  IMAD.U32 R6, RZ, RZ, UR5 ;  /* 0x00000005ff067e24 */ /* 0x000fe2000f8e00ff */
[----:B------:R-:W-:Y:S01]  /*6030*/  UMOV UR25, UR49 ;  /* 0x0000003100197c82 */ /* 0x000fe20008000000 */
[----:B------:R-:W-:Y:S01]  /*6040*/  UMOV UR28, UR36 ;  /* 0x00000024001c7c82 */ /* 0x000fe20008000000 */
[----:B------:R-:W-:Y:S01]  /*6050*/  UMOV UR9, UR49 ;  /* 0x0000003100097c82 */ /* 0x000fe20008000000 */
[----:B------:R-:W-:Y:S01]  /*6060*/  UMOV UR12, UR36 ;  /* 0x00000024000c7c82 */ /* 0x000fe20008000000 */
[----:B------:R-:W-:Y:S01]  /*6070*/  UMOV UR11, UR27 ;  /* 0x0000001b000b7c82 */ /* 0x000fe20008000000 */
[----:B-1----:R-:W-:Y:S01]  /*6080*/  IMAD.U32 R7, RZ, RZ, UR4 ;  /* 0x00000004ff077e24 */ /* 0x002fe2000f8e00ff */
[----:B------:R-:W-:Y:S02]  /*6090*/  @!P1 R2UR UR4, R6 ;  /* 0x00000000060492ca */ /* 0x000fe400000e0000 */
[----:B------:R-:W-:Y:S02]  /*60a0*/  @!UP0 UIADD3 UR18, UPT, UPT, UR17, URZ, URZ ;  /* 0x000000ff11128290 */ /* 0x000fe4000fffe0ff */
[----:B------:R-:W-:Y:S01]  /*60b0*/  @!P1 R2UR UR5, R7 ;  /* 0x00000000070592ca */ /* 0x000fe200000e0000 */
[----:B------:R-:W-:Y:S11]  /*60c0*/  VOTEU.ALL UP0, P1 ;  /* 0x0000000000ff7886 */ /* 0x000ff60000800000 */
[----:B------:R-:W-:Y:S01]  /*60d0*/  @!UPT UIADD3 URZ, UPT, UPT, URZ, URZ, URZ ;  /* 0x000000fffffff290 */ /* 0x000fe2000fffe0ff */
[----:B------:R1:W-:Y:S01]  /*60e0*/  @!UP0 UTMALDG.3D [UR24], [UR4], desc[UR6] ;  /* 0x00000618040085b4 */ /* 0x0003e20008011000 */
[----:B------:R-:W-:Y:S05]  /*60f0*/  VOTEU.ALL UP0, P1 ;  /* 0x0000000000ff7886 */ /* 0x000fea0000800000 */
[----:B------:R1:W-:Y:S01]  /*6100*/  @!UP0 UTMALDG.3D [UR8], [UR4], desc[UR6] ;  /* 0x00000608040085b4 */ /* 0x0003e20008011000 */
[----:B------:R1:W-:Y:S01]  /*6110*/  @!P1 SYNCS.ARRIVE.TRANS64.RED.A0TR RZ, [UR21+0x38], R0 ;  /* 0x00003800ffff99a7 */ /* 0x0003e20008300415 */
[----:B------:R-:W-:Y:S01]  /*6120*/  SYNCS.ARRIVE.TRANS64.RED.A1T0 RZ, [UR39], RZ ;  /* 0x000000ffffff79a7 */ /* 0x000fe20008100427 */
[----:B------:R-:W2:Y:S02]  /*6130*/  SYNCS.PHASECHK.TRANS64.TRYWAIT P0, [UR21+0x60], R4 ;  /* 0x00006004ff0075a7 */ /* 0x000ea40008001115 */
[----:B-12---:R-:W-:Y:S05]  /*6140*/  @!P0 BRA `(.L_x_92) ;  /* 0x000000d4008c8947 */ /* 0x006fea0003800000 */
.L_x_230:
[----:B------:R-:W-:Y:S01]  /*6150*/  @!P1 IADD3 R2, P0, PT, R12, 0x980, RZ ;  /* 0x000009800c029810 */ /* 0x000fe20007f1e0ff */
[----:B------:R-:W-:Y:S01]  /*6160*/  VOTEU.ALL UP0, P1 ;  /* 0x0000000000ff7886 */ /* 0x000fe20000800000 */
[----:B------:R-:W-:Y:S01]  /*6170*/  UMOV UR6, 0x0 ;  /* 0x0000000000067882 */ /* 0x000fe20000000000 */
[----:B------:R-:W-:Y:S01]  /*6180*/  UMOV UR7, 0x10000000 ;  /* 0x1000000000077882 */ /* 0x000fe20000000000 */
[----:B------:R-:W-:Y:S01]  /*6190*/  @!P1 R2UR UR5, R2 ;  /* 0x00000000020592ca */ /* 0x000fe200000e0000 */
[----:B------:R-:W-:Y:S01]  /*61a0*/  @!P1 IMAD.X R0, RZ, RZ, R13, P0 ;  /* 0x000000ffff009224 */ /* 0x000fe200000e060d */
[----:B------:R-:W-:Y:S01]  /*61b0*/  @!UP0 UIADD3 UR16, UPT, UPT, UR21, 0x4200, URZ ;  /* 0x0000420015108890 */ /* 0x000fe2000fffe0ff */
[----:B------:R-:W-:Y:S01]  /*61c0*/  VIADD R10, R10, 0x1 ;  /* 0x000000010a0a7836 */ /* 0x000fe20000000000 */
        /* <DEDUP_REMOVED lines=9> */
[----:B------:R-:W-:Y:S01]  /*6260*/  UMOV UR9, UR41 ;  /* 0x0000002900097c82 */ /* 0x000fe20008000000 */
[----:B------:R-:W-:Y:S01]  /*6270*/  UMOV UR11, UR59 ;  /* 0x0000003b000b7c82 */ /* 0x000fe20008000000 */
[----:B------:R-:W-:Y:S03]  /*6280*/  UMOV UR12, UR36 ;  /* 0x00000024000c7c82 */ /* 0x000fe60008000000 */
[----:B-1----:R-:W-:Y:S01]  /*6290*/  IMAD.U32 R7, RZ, RZ, UR4 ;  /* 0x00000004ff077e24 */ /* 0x002fe2000f8e00ff */
        /* <DEDUP_REMOVED lines=10> */
.L_x_232:
[----:B------:R-:W-:Y:S01]  /*6340*/  UIADD3 UR29, UPT, UPT, UR29, 0x1, URZ ;  /* 0x000000011d1d7890 */ /* 0x000fe2000fffe0ff */
[----:B------:R-:W-:Y:S01]  /*6350*/  @!P1 IADD3 R2, P0, PT, R12, 0x980, RZ ;  /* 0x000009800c029810 */ /* 0x000fe20007f1e0ff */
[----:B------:R-:W-:Y:S01]  /*6360*/  UPLOP3.LUT UP1, UPT, UPT, UPT, UPT, 0x80, 0x8 ;  /* 0x000000000008789c */ /* 0x000fe20003f2f070 */
[----:B------:R-:W-:Y:S01]  /*6370*/  R2UR UR25, R178 ;  /* 0x00000000b21972ca */ /* 0x000fe200000e0000 */
[----:B------:R-:W-:Y:S01]  /*6380*/  VOTEU.ALL UP0, P1 ;  /* 0x0000000000ff7886 */ /* 0x000fe20000800000 */
[----:B------:R-:W-:Y:S01]  /*6390*/  @!P1 R2UR UR5, R2 ;  /* 0x00000000020592ca */ /* 0x000fe200000e0000 */
[----:B------:R-:W-:Y:S01]  /*63a0*/  @!P1 IMAD.X R0, RZ, RZ, R13, P0 ;  /* 0x000000ffff009224 */ /* 0x000fe200000e060d */
[----:B------:R-:W-:Y:S01]  /*63b0*/  UMOV UR6, 0x0 ;  /* 0x0000000000067882 */ /* 0x000fe20000000000 */
[----:B------:R-:W-:Y:S01]  /*63c0*/  UMOV UR7, 0x10000000 ;  /* 0x1000000000077882 */ /* 0x000fe20000000000 */
[----:B------:R-:W-:Y:S01]  /*63d0*/  @!UP0 UIADD3 UR19, UPT, UPT, UR59, 0x40, URZ ;  /* 0x000000403b138890 */ /* 0x000fe2000fffe0ff */
[----:B------:R-:W-:Y:S01]  /*63e0*/  R2UR UR24, R179 ;  /* 0x00000000b31872ca */ /* 0x000fe200000e0000 */
[----:B------:R-:W-:Y:S01]  /*63f0*/  @!UP0 UIADD3 UR16, UPT, UPT, UR21, 0x6200, URZ ;  /* 0x0000620015108890 */ /* 0x000fe2000fffe0ff */
[----:B------:R-:W-:Y:S01]  /*6400*/  @!P1 R2UR UR4, R0 ;  /* 0x00000000000492ca */ /* 0x000fe200000e0000 */
[----:B------:R-:W-:Y:S01]  /*6410*/  @!UP0 UIADD3 UR10, UPT, UPT, UR18, 0x80, URZ ;  /* 0x00000080120a8890 */ /* 0x000fe2000fffe0ff */
[----:B------:R-:W-:Y:S01]  /*6420*/  ISETP.NE.AND P0, PT, R10, 0x2, PT ;  /* 0x000000020a00780c */ /* 0x000fe20003f05270 */
[----:B------:R-:W-:Y:S01]  /*6430*/  @!UP0 UIADD3 UR8, UPT, UPT, UR21, 0x7200, URZ ;  /* 0x0000720015088890 */ /* 0x000fe2000fffe0ff */
[----:B------:R-:W-:Y:S02]  /*6440*/  VOTEU.ALL UP0, P1 ;  /* 0x0000000000ff7886 */ /* 0x000fe40000800000 */
[----:B------:R-:W-:Y:S01]  /*6450*/  IMAD.U32 R6, RZ, RZ, UR5 ;  /* 0x00000005ff067e24 */ /* 0x000fe2000f8e00ff */
[----:B------:R-:W-:Y:S01]  /*6460*/  UMOV UR17, UR33 ;  /* 0x0000002100117c82 */ /* 0x000fe20008000000 */
[----:B------:R-:W-:Y:S01]  /*6470*/  UMOV UR20, UR36 ;  /* 0x0000002400147c82 */ /* 0x000fe20008000000 */
[----:B------:R-:W-:Y:S01]  /*6480*/  UMOV UR9, UR33 ;  /* 0x0000002100097c82 */ /* 0x000fe20008000000 */
[----:B------:R-:W-:Y:S01]  /*6490*/  UMOV UR12, UR36 ;  /* 0x00000024000c7c82 */ /* 0x000fe20008000000 */
[----:B------:R-:W-:Y:S01]  /*64a0*/  UMOV UR11, UR19 ;  /* 0x00000013000b7c82 */ /* 0x000fe20008000000 */
[----:B------:R-:W-:Y:S01]  /*64b0*/  SEL R0, RZ, 0x1, P0 ;  /* 0x00000001ff007807 */ /* 0x000fe20000000000 */
[----:B-1----:R-:W-:Y:S01]  /*64c0*/  IMAD.U32 R7, RZ, RZ, UR4 ;  /* 0x00000004ff077e24 */ /* 0x002fe2000f8e00ff */
[----:B------:R-:W-:Y:S01]  /*64d0*/  @!P1 R2UR UR4, R6 ;  /* 0x00000000060492ca */ /* 0x000fe200000e0000 */
[----:B------:R-:W-:Y:S01]  /*64e0*/  UIADD3 UR27, UPT, UPT, UR13, UR25, URZ ;  /* 0x000000190d1b7290 */ /* 0x000fe2000fffe0ff */
[----:B------:R-:W-:Y:S01]  /*64f0*/  LOP3.LUT R9, R9, R0, RZ, 0x3c, !PT ;  /* 0x0000000009097212 */ /* 0x000fe200078e3cff */
[----:B------:R-:W-:Y:S01]  /*6500*/  UMOV UR36, UR47 ;  /* 0x0000002f00247c82 */ /* 0x000fe20008000000 */
[----:B------:R-:W-:Y:S02]  /*6510*/  @!P1 R2UR UR5, R7 ;  /* 0x00000000070592ca */ /* 0x000fe400000e0000 */
[----:B------:R-:W-:Y:S11]  /*6520*/  SEL R10, R10, RZ, P0 ;  /* 0x000000ff0a0a7207 */ /* 0x000ff60000000000 */
[----:B------:R-:W-:Y:S01]  /*6530*/  @!UP0 UTMALDG.3D [UR16], [UR4], desc[UR6] ;  /* 0x00000610040085b4 */ /* 0x000fe20008011000 */
[----:B------:R-:W-:Y:S05]  /*6540*/  VOTEU.ALL UP0, P1 ;  /* 0x0000000000ff7886 */ /* 0x000fea0000800000 */
[----:B------:R1:W-:Y:S01]  /*6550*/  @!UP0 UTMALDG.3D [UR8], [UR4], desc[UR6] ;  /* 0x00000608040085b4 */ /* 0x0003e20008011000 */
[----:B------:R2:W-:Y:S01]  /*6560*/  @!P1 SYNCS.ARRIVE.TRANS64.RED.A0TR RZ, [UR21+0x48], R3 ;  /* 0x00004803ffff99a7 */ /* 0x0005e20008300415 */
[----:B------:R-:W-:Y:S01]  /*6570*/  SYNCS.ARRIVE.TRANS64.RED.A1T0 RZ, [UR37], RZ ;  /* 0x000000ffffff79a7 */ /* 0x000fe20008100425 */
[----:B-1----:R-:W-:Y:S01]  /*6580*/  UIADD3 UR12, UPT, UPT, UR14, UR24, URZ ;  /* 0x000000180e0c7290 */ /* 0x002fe2000fffe0ff */
[----:B------:R-:W-:Y:S11]  /*6590*/  BRA.U UP3, `(.L_x_94) ;  /* 0xffffffe503e87547 */ /* 0x000ff6000b83ffff */
[----:B------:R-:W1:Y:S02]  /*65a0*/  SYNCS.PHASECHK.TRANS64.TRYWAIT P0, [UR21+0x50], R5 ;  /* 0x00005005ff0075a7 */ /* 0x000e640008001115 */
[----:B-1----:R-:W-:Y:S05]  /*65b0*/  @!P0 BRA `(.L_x_95) ;  /* 0x000000d000a08947 */ /* 0x002fea0003800000 */
.L_x_234:
[----:B------:R-:W3:Y:S02]  /*65c0*/  SYNCS.PHASECHK.TRANS64.TRYWAIT P0, [UR21+0x58], R5 ;  /* 0x00005805ff0075a7 */ /* 0x000ee40008001115 */
[----:B---3--:R-:W-:Y:S05]  /*65d0*/  @!P0 BRA `(.L_x_96) ;  /* 0x000000d000b08947 */ /* 0x008fea0003800000 */
.L_x_236:
[----:B------:R-:W3:Y:S01]  /*65e0*/  SYNCS.PHASECHK.TRANS64.TRYWAIT P0, [UR21+0x60], R5 ;  /* 0x00006005ff0075a7 */ /* 0x000ee20008001115 */
[----:B-1----:R-:W-:Y:S01]  /*65f0*/  HFMA2 R0, -RZ, RZ, 0, 5.9604644775390625e-08 ;  /* 0x00000001ff007431 */ /* 0x002fe200000001ff */
[----:B---3--:R-:W-:Y:S06]  /*6600*/  @!P0 BRA `(.L_x_97) ;  /* 0x000000d000bc8947 */ /* 0x008fec0003800000 */
.L_x_238:
[----:B-1----:R-:W-:Y:S02]  /*6610*/  MOV R2, UR21 ;  /* 0x0000001500027c02 */ /* 0x002fe40008000f00 */
[----:B--2---:R-:W-:-:S07]  /*6620*/  SHF.L.U32 R3, R0, 0x1f, RZ ;  /* 0x0000001f00037819 */ /* 0x004fce00000006ff */
.L_x_98:
[----:B-1----:R1:W2:Y:S02]  /*6630*/  SYNCS.PHASECHK.TRANS64.TRYWAIT P0, [R2+URZ+0x68], R3 ;  /* 0x00006803020075a7 */ /* 0x0022a400080011ff */
[----:B--2---:R-:W-:Y:S05]  /*6640*/  @!P0 NANOSLEEP.SYNCS 0x989680 ;  /* 0x009896800000895d */ /* 0x004fea0003900000 */
[----:B------:R-:W2:Y:S02]  /*6650*/  @!P0 SYNCS.PHASECHK.TRANS64 P0, [R2+URZ+0x68], R3 ;  /* 0x00006803020085a7 */ /* 0x000ea400080010ff */
[----:B--2---:R-:W-:Y:S05]  /*6660*/  @P0 EXIT ;  /* 0x000000000000094d */ /* 0x004fea0003800000 */
[----:B------:R-:W-:Y:S05]  /*6670*/  BRA `(.L_x_98) ;  /* 0xfffffffc00ec7947 */ /* 0x000fea000383ffff */
.L_x_79:
[----:B------:R-:W-:-:S06]  /*6680*/  UISETP.GE.AND UP0, UPT, UR20, 0x4, UPT ;  /* 0x000000041400788c */ /* 0x000fcc000bf06270 */
[----:B------:R-:W-:-:S13]  /*6690*/  PLOP3.LUT P0, PT, PT, PT, UP0, 0x80, 0x8 ;  /* 0x000000000008781c */ /* 0x000fda0003f0f008 */
[----:B-1----:R-:W-:Y:S05]  /*66a0*/  @!P0 EXIT ;  /* 0x000000000000894d */ /* 0x002fea0003800000 */
[----:B------:R-:W1:Y:S08]  /*66b0*/  S2UR UR4, SR_CgaCtaId ;  /* 0x00000000000479c3 */ /* 0x000e700000008800 */
[----:B------:R-:W-:Y:S01]  /*66c0*/  BAR.SYNC.DEFER_BLOCKING 0x6, 0xa0 ;  /* 0x0182800000007b1d */ /* 0x000fe20000010000 */
[C---:B------:R-:W-:Y:S01]  /*66d0*/  IMAD.SHL.U32 R5, R184.reuse, 0x20, RZ ;  /* 0x00000020b8057824 */ /* 0x040fe200078e00ff */
[----:B------:R-:W-:Y:S01]  /*66e0*/  LOP3.LUT R185, R184, 0x2, RZ, 0xc0, !PT ;  /* 0x00000002b8b97812 */ /* 0x000fe200078ec0ff */
[----:B------:R-:W-:-:S02]  /*66f0*/  IMAD.SHL.U32 R188, R177, 0x400, RZ ;  /* 0x00000400b1bc7824 */ /* 0x000fc400078e00ff */
[----:B------:R-:W-:Y:S02]  /*6700*/  HFMA2 R186, -RZ, RZ, 0, 0 ;  /* 0x00000000ffba7431 */ /* 0x000fe400000001ff */
[C---:B------:R-:W-:Y:S01]  /*6710*/  IMAD.SHL.U32 R0, R184.reuse, 0x4, RZ ;  /* 0x00000004b8007824 */ /* 0x040fe200078e00ff */
[----:B------:R-:W-:Y:S01]  /*6720*/  UMOV UR44, 0x400 ;  /* 0x00000400002c7882 */ /* 0x000fe20000000000 */
[----:B------:R-:W2:Y:S01]  /*6730*/  LDC.64 R174, c[0x0][0xcb0] ;  /* 0x00032c00ffae7b82 */ /* 0x000ea20000000a00 */
[C---:B------:R-:W-:Y:S01]  /*6740*/  LOP3.LUT R7, R5.reuse, 0x320, RZ, 0xc0, !PT ;  /* 0x0000032005077812 */ /* 0x040fe200078ec0ff */
[C---:B------:R-:W-:Y:S01]  /*6750*/  IMAD.U32 R2, R184.reuse, 0x10000, RZ ;  /* 0x00010000b8027824 */ /* 0x040fe200078e00ff */
[----:B------:R-:W-:Y:S01]  /*6760*/  LOP3.LUT R5, R5, 0xc0, RZ, 0xc0, !PT ;  /* 0x000000c005057812 */ /* 0x000fe200078ec0ff */
[----:B------:R-:W-:Y:S01]  /*6770*/  IMAD.MOV.U32 R183, RZ, RZ, RZ ;  /* 0x000000ffffb77224 */ /* 0x000fe200078e00ff */
[----:B------:R-:W-:Y:S01]  /*6780*/  LOP3.LUT R188, R7, 0x400, R188, 0xf8, !PT ;  /* 0x0000040007bc7812 */ /* 0x000fe200078ef8bc */
[----:B------:R-:W-:Y:S01]  /*6790*/  IMAD.MOV R185, RZ, RZ, -R185 ;  /* 0x000000ffffb97224 */ /* 0x000fe200078e0ab9 */
[----:B------:R-:W-:Y:S01]  /*67a0*/  LOP3.LUT R5, R5, 0x18, R0, 0xf8, !PT ;  /* 0x0000001805057812 */ /* 0x000fe200078ef800 */
[----:B------:R-:W3:Y:S01]  /*67b0*/  LDC.64 R172, c[0x0][0xca8] ;  /* 0x00032a00ffac7b82 */ /* 0x000ee20000000a00 */
[----:B------:R-:W-:Y:S01]  /*67c0*/  LOP3.LUT R184, R184, 0x4, RZ, 0xc0, !PT ;  /* 0x00000004b8b87812 */ /* 0x000fe200078ec0ff */
[----:B------:R-:W4:Y:S01]  /*67d0*/  LDCU UR63, c[0x0][0x370] ;  /* 0x00006e00ff3f77ac */ /* 0x000f220008000800 */
[----:B------:R-:W-:-:S02]  /*67e0*/  LOP3.LUT R188, R188, R5, RZ, 0xfc, !PT ;  /* 0x00000005bcbc7212 */ /* 0x000fc400078efcff */
[----:B------:R-:W-:Y:S01]  /*67f0*/  LOP3.LUT R2, R2, 0x200000, RZ, 0xc0, !PT ;  /* 0x0020000002027812 */ /* 0x000fe200078ec0ff */
[----:B------:R-:W2:Y:S01]  /*6800*/  LDCU.64 UR54, c[0x0][0x348] ;  /* 0x00006900ff3677ac */ /* 0x000ea20008000a00 */
[----:B------:R-:W-:Y:S01]  /*6810*/  IADD3 R187, PT, PT, -R184, 0x2, RZ ;  /* 0x00000002b8bb7810 */ /* 0x000fe20007ffe1ff */
[----:B------:R-:W-:Y:S01]  /*6820*/  IMAD.MOV R184, RZ, RZ, -R184 ;  /* 0x000000ffffb87224 */ /* 0x000fe200078e0ab8 */
[----:B------:R-:W-:Y:S01]  /*6830*/  LOP3.LUT R189, R177, 0x3, RZ, 0xc0, !PT ;  /* 0x00000003b1bd7812 */ /* 0x000fe200078ec0ff */
[----:B-1----:R-:W-:Y:S01]  /*6840*/  ULEA UR44, UR4, UR44, 0x18 ;  /* 0x0000002c042c7291 */ /* 0x002fe2000f8ec0ff */
[----:B------:R-:W-:Y:S01]  /*6850*/  SHF.L.U32 R187, R187, 0x4, RZ ;  /* 0x00000004bbbb7819 */ /* 0x000fe200000006ff */
[----:B------:R-:W1:Y:S01]  /*6860*/  LDCU.64 UR4, c[0x0][0xc90] ;  /* 0x00019200ff0477ac */ /* 0x000e620008000a00 */
[----:B------:R-:W2:Y:S06]  /*6870*/  LDCU UR42, c[0x0][0xf0c] ;  /* 0x0001e180ff2a77ac */ /* 0x000eac0008000800 */
[----:B------:R-:W4:Y:S01]  /*6880*/  LDS R3, [UR44+0x100] ;  /* 0x0001002cff037984 */ /* 0x000f220008000800 */
[----:B------:R-:W2:Y:S01]  /*6890*/  LDCU UR39, c[0x0][0xf30] ;  /* 0x0001e600ff2777ac */ /* 0x000ea20008000800 */
[----:B------:R-:W2:Y:S01]  /*68a0*/  LDCU.64 UR60, c[0x0][0xc88] ;  /* 0x00019100ff3c77ac */ /* 0x000ea20008000a00 */
[----:B------:R-:W2:Y:S01]  /*68b0*/  LDCU.64 UR40, c[0x0][0xf28] ;  /* 0x0001e500ff2877ac */ /* 0x000ea20008000a00 */
[----:B-1----:R-:W-:Y:S01]  /*68c0*/  IMAD.U32 R191, RZ, RZ, UR4 ;  /* 0x00000004ffbf7e24 */ /* 0x002fe2000f8e00ff */
[----:B------:R-:W-:Y:S01]  /*68d0*/  UIADD3 UR4, UPT, UPT, UR44, 0x200, URZ ;  /* 0x000002002c047890 */ /* 0x000fe2000fffe0ff */
[----:B------:R-:W-:Y:S01]  /*68e0*/  IMAD.U32 R190, RZ, RZ, UR5 ;  /* 0x00000005ffbe7e24 */ /* 0x000fe2000f8e00ff */
[----:B------:R-:W1:Y:S04]  /*68f0*/  LDCU.128 UR56, c[0x0][0xf10] ;  /* 0x0001e200ff3877ac */ /* 0x000e680008000c00 */
[----:B------:R-:W-:Y:S01]  /*6900*/  IMAD.U32 R181, RZ, RZ, UR4 ;  /* 0x00000004ffb57e24 */ /* 0x000fe2000f8e00ff */
[----:B------:R-:W1:Y:S03]  /*6910*/  LDCU UR62, c[0x0][0x374] ;  /* 0x00006e80ff3e77ac */ /* 0x000e660008000800 */
[----:B------:R-:W-:Y:S01]  /*6920*/  IMAD R188, R188, 0x2, R181 ;  /* 0x00000002bcbc7824 */ /* 0x000fe200078e02b5 */
[----:B------:R-:W-:Y:S01]  /*6930*/  UMOV UR43, URZ ;  /* 0x000000ff002b7c82 */ /* 0x000fe20008000000 */
[----:B------:R-:W-:Y:S01]  /*6940*/  UMOV UR53, URZ ;  /* 0x000000ff00357c82 */ /* 0x000fe20008000000 */
[----:B------:R-:W-:Y:S01]  /*6950*/  UMOV UR47, URZ ;  /* 0x000000ff002f7c82 */ /* 0x000fe20008000000 */
[----:B-1234-:R-:W-:-:S07]  /*6960*/  IADD3 R2, PT, PT, R3, R2, RZ ;  /* 0x0000000203027210 */ /* 0x01efce0007ffe0ff */
.L_x_190:
[C---:B------:R-:W-:Y:S02]  /*6970*/  LEA R0, R183.reuse, UR44, 0x3 ;  /* 0x0000002cb7007c11 */ /* 0x040fe4000f8e18ff */
[----:B------:R-:W-:Y:S02]  /*6980*/  SHF.L.U32 R3, R186, 0x1f, RZ ;  /* 0x0000001fba037819 */ /* 0x000fe400000006ff */
[----:B--2---:R-:W-:Y:S02]  /*6990*/  LEA R5, R183, UR44, 0x4 ;  /* 0x0000002cb7057c11 */ /* 0x004fe4000f8e20ff */
[----:B------:R-:W1:Y:S02]  /*69a0*/  SYNCS.PHASECHK.TRANS64.TRYWAIT P0, [R0+URZ+0x80], R3 ;  /* 0x00008003000075a7 */ /* 0x000e6400080011ff */
[----:B-1-3--:R-:W-:Y:S05]  /*69b0*/  @!P0 BRA `(.L_x_99) ;  /* 0x000000cc00e88947 */ /* 0x00afea0003800000 */
.L_x_239:
[----:B------:R-:W-:Y:S01]  /*69c0*/  R2UR UR7, R192 ;  /* 0x00000000c00772ca */ /* 0x000fe200000e0000 */
[----:B------:R-:W2:Y:S01]  /*69d0*/  LDS.128 R4, [R5+0xe0] ;  /* 0x0000e00005047984 */ /* 0x000ea20000000c00 */
[----:B-1----:R-:W-:Y:S01]  /*69e0*/  VIADD R0, R0, 0x90 ;  /* 0x0000009000007836 */ /* 0x002fe20000000000 */
[----:B------:R-:W-:Y:S04]  /*69f0*/  UISETP.GE.AND UP0, UPT, UR45, 0x1, UPT ;  /* 0x000000012d00788c */ /* 0x000fe8000bf06270 */
[----:B------:R-:W-:Y:S01]  /*6a00*/  PRMT R0, RZ, 0x654, R0 ;  /* 0x00000654ff007816 */ /* 0x000fe20000000000 */
[----:B------:R-:W-:Y:S01]  /*6a10*/  @!PT LDS RZ, [RZ] ;  /* 0x00000000fffff984 */ /* 0x000fe20000000800 */
[----:B------:R-:W-:Y:S01]  /*6a20*/  @!PT LDS RZ, [RZ] ;  /* 0x00000000fffff984 */ /* 0x000fe20000000800 */
[----:B------:R-:W-:Y:S01]  /*6a30*/  @!PT LDS RZ, [RZ] ;  /* 0x00000000fffff984 */ /* 0x000fe20000000800 */
[----:B------:R-:W-:Y:S01]  /*6a40*/  @!PT LDS RZ, [RZ] ;  /* 0x00000000fffff984 */ /* 0x000fe20000000800 */
[----:B------:R1:W-:Y:S06]  /*6a50*/  MEMBAR.ALL.CTA ;  /* 0x0000000000007992 */ /* 0x0003ec0000008000 */
[----:B-1----:R-:W1:Y:S02]  /*6a60*/  FENCE.VIEW.ASYNC.S ;  /* 0x00000000000073c6 */ /* 0x002e640000000000 */
[----:B-1----:R1:W-:Y:S01]  /*6a70*/  SYNCS.ARRIVE.TRANS64.RED.A1T0 RZ, [R0+URZ], RZ ;  /* 0x000000ff00ff79a7 */ /* 0x0023e200081004ff */
[----:B--2---:R-:W-:Y:S11]  /*6a80*/  LOP3.LUT P0, RZ, R6, 0x1, RZ, 0xc0, !PT ;  /* 0x0000000106ff7812 */ /* 0x004ff6000780c0ff */
[----:B------:R-:W-:Y:S02]  /*6a90*/  @!UPT UIADD3 URZ, UPT, UPT, URZ, URZ, URZ ;  /* 0x000000fffffff290 */ /* 0x000fe4000fffe0ff */
[----:B------:R-:W-:Y:S01]  /*6aa0*/  VOTEU.ANY UP1, P0 ;  /* 0x0000000000ff7886 */ /* 0x000fe20000020100 */
[----:B------:R-:W-:Y:S01]  /*6ab0*/  PLOP3.LUT P0, PT, PT, PT, UP1, 0x80, 0x8 ;  /* 0x000000000008781c */ /* 0x000fe20003f0f018 */
[----:B------:R-:W-:Y:S06]  /*6ac0*/  UP2UR UR4, UPR, URZ, 0x2 ;  /* 0x00000002ff047883 */ /* 0x000fec0008000000 */
[----:B------:R-:W-:Y:S06]  /*6ad0*/  IMAD.U32 R193, RZ, RZ, UR4 ;  /* 0x00000004ffc17e24 */ /* 0x000fec000f8e00ff */
[----:B------:R-:W-:Y:S02]  /*6ae0*/  @P0 SHF.R.U32.HI R3, RZ, 0x10, R5 ;  /* 0x00000010ff030819 */ /* 0x000fe40000011605 */
[----:B------:R-:W-:Y:S02]  /*6af0*/  @P0 MOV R8, R4 ;  /* 0x0000000400080202 */ /* 0x000fe40000000f00 */
[----:B------:R-:W-:Y:S02]  /*6b00*/  @P0 R2UR UR4, R3 ;  /* 0x00000000030402ca */ /* 0x000fe400000e0000 */
[----:B------:R-:W-:Y:S02]  /*6b10*/  @P0 LOP3.LUT R4, R5, 0xffff, RZ, 0xc0, !PT ;  /* 0x0000ffff05040812 */ /* 0x000fe400078ec0ff */
[----:B------:R-:W-:Y:S02]  /*6b20*/  @P0 R2UR UR6, R8 ;  /* 0x00000000080602ca */ /* 0x000fe400000e0000 */
[----:B------:R-:W-:Y:S07]  /*6b30*/  @P0 R2UR UR5, R4 ;  /* 0x00000000040502ca */ /* 0x000fee00000e0000 */
[----:B------:R-:W-:Y:S02]  /*6b40*/  @UP1 UMOV UR7, UR4 ;  /* 0x0000000400071c82 */ /* 0x000fe40008000000 */
[----:B------:R-:W-:Y:S02]  /*6b50*/  IMAD.U32 R192, RZ, RZ, UR7 ;  /* 0x00000007ffc07e24 */ /* 0x000fe4000f8e00ff */
[----:B------:R-:W-:Y:S02]  /*6b60*/  @UP1 UMOV UR38, UR6 ;  /* 0x0000000600261c82 */ /* 0x000fe40008000000 */
[----:B------:R-:W-:Y:S01]  /*6b70*/  @UP1 UMOV UR37, UR5 ;  /* 0x0000000500251c82 */ /* 0x000fe20008000000 */
[----:B-1----:R-:W-:Y:S05]  /*6b80*/  BRA.U !UP0, `(.L_x_100) ;  /* 0x0000000108cc7547 */ /* 0x002fea000b800000 */
[----:B------:R-:W1:Y:S01]  /*6b90*/  LDCU UR13, c[0x0][0xf20] ;  /* 0x0001e400ff0d77ac */ /* 0x000e620008000800 */
[----:B------:R-:W-:Y:S02]  /*6ba0*/  UIMAD.WIDE.U32 UR4, UR62, UR59, URZ ;  /* 0x0000003b3e0472a5 */ /* 0x000fe4000f8e00ff */
[----:B------:R-:W-:Y:S02]  /*6bb0*/  UIMAD.WIDE.U32 UR6, UR63, UR56, URZ ;  /* 0x000000383f0672a5 */ /* 0x000fe4000f8e00ff */
[----:B------:R-:W-:Y:S02]  /*6bc0*/  UISETP.NE.AND UP0, UPT, UR58, 0x1, UPT ;  /* 0x000000013a00788c */ /* 0x000fe4000bf05270 */
[----:B------:R-:W-:Y:S02]  /*6bd0*/  UIMAD.WIDE.U32 UR8, UR37, UR59, URZ ;  /* 0x0000003b250872a5 */ /* 0x000fe4000f8e00ff */
[----:B------:R-:W-:Y:S02]  /*6be0*/  UISETP.NE.AND UP1, UPT, UR42, 0x1, UPT ;  /* 0x000000012a00788c */ /* 0x000fe4000bf25270 */
[----:B------:R-:W-:Y:S02]  /*6bf0*/  UIMAD.WIDE.U32 UR10, UR38, UR56, URZ ;  /* 0x00000038260a72a5 */ /* 0x000fe4000f8e00ff */
[----:B------:R-:W-:Y:S01]  /*6c00*/  UISETP.NE.AND UP2, UPT, UR45, 0x1, UPT ;  /* 0x000000012d00788c */ /* 0x000fe2000bf45270 */
[----:B------:R-:W-:Y:S02]  /*6c10*/  UMOV UR4, UR5 ;  /* 0x0000000500047c82 */ /* 0x000fe40008000000 */
[----:B-1----:R-:W-:Y:S03]  /*6c20*/  USHF.R.U32.HI UR5, URZ, UR13, UR4 ;  /* 0x0000000dff057299 */ /* 0x002fe60008011604 */
[----:B------:R-:W-:Y:S02]  /*6c30*/  UMOV UR4, UR7 ;  /* 0x0000000700047c82 */ /* 0x000fe40008000000 */
[----:B------:R-:W-:Y:S02]  /*6c40*/  USHF.R.U32.HI UR7, URZ, UR57, UR4 ;  /* 0x00000039ff077299 */ /* 0x000fe40008011604 */
[----:B------:R-:W-:Y:S02]  /*6c50*/  USEL UR4, UR62, UR5, !UP0 ;  /* 0x000000053e047287 */ /* 0x000fe4000c000000 */
[----:B------:R-:W-:Y:S01]  /*6c60*/  USEL UR7, UR63, UR7, !UP1 ;  /* 0x000000073f077287 */ /* 0x000fe2000c800000 */
[----:B------:R-:W-:Y:S01]  /*6c70*/  UMOV UR5, UR9 ;  /* 0x0000000900057c82 */ /* 0x000fe20008000000 */
[----:B------:R-:W-:Y:S02]  /*6c80*/  UIMAD.WIDE.U32 UR8, UR4, UR40, URZ ;  /* 0x00000028040872a5 */ /* 0x000fe4000f8e00ff */
[----:B------:R-:W-:Y:S03]  /*6c90*/  USHF.R.U32.HI UR6, URZ, UR13, UR5 ;  /* 0x0000000dff067299 */ /* 0x000fe60008011605 */
[----:B------:R-:W-:Y:S01]  /*6ca0*/  UMOV UR5, UR11 ;  /* 0x0000000b00057c82 */ /* 0x000fe20008000000 */
[----:B------:R-:W-:Y:S02]  /*6cb0*/  UIMAD.WIDE.U32 UR10, UR7, UR40, URZ ;  /* 0x00000028070a72a5 */ /* 0x000fe4000f8e00ff */
[----:B------:R-:W-:Y:S02]  /*6cc0*/  USEL UR6, UR37, UR6, !UP0 ;  /* 0x0000000625067287 */ /* 0x000fe4000c000000 */
[----:B------:R-:W-:Y:S01]  /*6cd0*/  USHF.R.U32.HI UR5, URZ, UR57, UR5 ;  /* 0x00000039ff057299 */ /* 0x000fe20008011605 */
[----:B------:R-:W-:Y:S02]  /*6ce0*/  UMOV UR8, UR9 ;  /* 0x0000000900087c82 */ /* 0x000fe40008000000 */
[----:B------:R-:W-:Y:S01]  /*6cf0*/  UMOV UR10, UR11 ;  /* 0x0000000b000a7c82 */ /* 0x000fe20008000000 */
[----:B------:R-:W-:Y:S02]  /*6d00*/  @UP2 USHF.R.U32.HI UR4, URZ, UR41, UR8 ;  /* 0x00000029ff042299 */ /* 0x000fe40008011608 */
[----:B------:R-:W-:Y:S02]  /*6d10*/  @UP2 USHF.R.U32.HI UR7, URZ, UR41, UR10 ;  /* 0x00000029ff072299 */ /* 0x000fe4000801160a */
[----:B------:R-:W-:Y:S02]  /*6d20*/  UIMAD UR4, UR45, UR4, URZ ;  /* 0x000000042d0472a4 */ /* 0x000fe4000f8e02ff */
[----:B------:R-:W-:Y:S02]  /*6d30*/  UIMAD.WIDE.U32 UR10, UR6, UR40, URZ ;  /* 0x00000028060a72a5 */ /* 0x000fe4000f8e00ff */
[----:B------:R-:W-:Y:S02]  /*6d40*/  USEL UR5, UR38, UR5, !UP1 ;  /* 0x0000000526057287 */ /* 0x000fe4000c800000 */
[----:B------:R-:W-:Y:S02]  /*6d50*/  UIMAD UR8, UR45, UR7, URZ ;  /* 0x000000072d0872a4 */ /* 0x000fe4000f8e02ff */
[----:B------:R-:W-:Y:S03]  /*6d60*/  UISETP.GE.AND UP0, UPT, UR6, UR4, UPT ;  /* 0x000000040600728c */ /* 0x000fe6000bf06270 */
[----:B------:R-:W-:Y:S01]  /*6d70*/  UMOV UR4, UR11 ;  /* 0x0000000b00047c82 */ /* 0x000fe20008000000 */
[----:B------:R-:W-:Y:S02]  /*6d80*/  UISETP.GE.OR UP0, UPT, UR5, UR8, UP0 ;  /* 0x000000080500728c */ /* 0x000fe40008706670 */
[----:B------:R-:W-:Y:S02]  /*6d90*/  USHF.R.U32.HI UR4, URZ, UR41, UR4 ;  /* 0x00000029ff047299 */ /* 0x000fe40008011604 */
[----:B------:R-:W-:Y:S02]  /*6da0*/  UIMAD.WIDE.U32 UR8, UR5, UR40, URZ ;  /* 0x00000028050872a5 */ /* 0x000fe4000f8e00ff */
[----:B------:R-:W-:Y:S02]  /*6db0*/  USEL UR11, UR6, UR4, !UP2 ;  /* 0x00000004060b7287 */ /* 0x000fe4000d000000 */
[----:B------:R-:W-:Y:S02]  /*6dc0*/  UIADD3 UR8, UPT, UPT, -UR5, URZ, URZ ;  /* 0x000000ff05087290 */ /* 0x000fe4000fffe1ff */
[----:B------:R-:W-:Y:S01]  /*6dd0*/  UIADD3 UR10, UPT, UPT, -UR11, URZ, URZ ;  /* 0x000000ff0b0a7290 */ /* 0x000fe2000fffe1ff */
[----:B------:R-:W-:Y:S01]  /*6de0*/  @!UP0 UMOV UR4, UR9 ;  /* 0x0000000900048c82 */ /* 0x000fe20008000000 */
[----:B------:R-:W-:Y:S02]  /*6df0*/  UIADD3 UR9, UPT, UPT, -UR6, URZ, URZ ;  /* 0x000000ff06097290 */ /* 0x000fe4000fffe1ff */
[----:B------:R-:W-:Y:S02]  /*6e00*/  @!UP0 USHF.R.U32.HI UR4, URZ, UR41, UR4 ;  /* 0x00000029ff048299 */ /* 0x000fe40008011604 */
[----:B------:R-:W-:Y:S02]  /*6e10*/  UIMAD UR10, UR45, UR10, UR6 ;  /* 0x0000000a2d0a72a4 */ /* 0x000fe4000f8e0206 */
[----:B------:R-:W-:Y:S04]  /*6e20*/  @!UP0 USEL UR4, UR5, UR4, !UP2 ;  /* 0x0000000405048287 */ /* 0x000fe8000d000000 */
[----:B------:R-:W-:Y:S02]  /*6e30*/  @!UP0 UIMAD UR10, UR7, UR10, UR4 ;  /* 0x0000000a070a82a4 */ /* 0x000fe4000f8e0204 */
[----:B------:R-:W-:Y:S02]  /*6e40*/  @!UP0 UIADD3 UR11, UPT, UPT, UR11, -UR4, URZ ;  /* 0x800000040b0b8290 */ /* 0x000fe4000fffe0ff */
[----:B------:R-:W-:Y:S02]  /*6e50*/  UIMAD UR7, UR42, UR8, UR38 ;  /* 0x000000082a0772a4 */ /* 0x000fe4000f8e0226 */
[----:B------:R-:W-:Y:S02]  /*6e60*/  @!UP0 UIMAD UR6, UR11, UR45, UR5 ;  /* 0x0000002d0b0682a4 */ /* 0x000fe4000f8e0205 */
[----:B------:R-:W-:Y:S01]  /*6e70*/  UIMAD UR4, UR58, UR9, UR37 ;  /* 0x000000093a0472a4 */ /* 0x000fe2000f8e0225 */
[----:B------:R-:W-:Y:S02]  /*6e80*/  @!UP0 UMOV UR5, UR10 ;  /* 0x0000000a00058c82 */ /* 0x000fe40008000000 */
[----:B------:R-:W-:Y:S02]  /*6e90*/  UIMAD UR38, UR5, UR42, UR7 ;  /* 0x0000002a052672a4 */ /* 0x000fe4000f8e0207 */
[----:B------:R-:W-:Y:S11]  /*6ea0*/  UIMAD UR37, UR6, UR58, UR4 ;  /* 0x0000003a062572a4 */ /* 0x000ff6000f8e0204 */
[----:B------:R-:W-:Y:S01]  /*6eb0*/  @!UPT UIADD3 URZ, UPT, UPT, URZ, URZ, URZ ;  /* 0x000000fffffff290 */ /* 0x000fe2000fffe0ff */
.L_x_100:
[----:B------:R-:W-:Y:S01]  /*6ec0*/  UISETP.NE.AND UP0, UPT, UR39, 0x1, UPT ;  /* 0x000000012700788c */ /* 0x000fe2000bf05270 */
[----:B------:R-:W-:Y:S01]  /*6ed0*/  LOP3.LUT P0, RZ, R181, 0x1b0, RZ, 0xc0, !PT ;  /* 0x000001b0b5ff7812 */ /* 0x000fe2000780c0ff */
[----:B------:R-:W-:Y:S01]  /*6ee0*/  USHF.L.U32 UR50, UR12, 0x7, URZ ;  /* 0x000000070c327899 */ /* 0x000fe200080006ff */
[----:B------:R-:W-:Y:S01]  /*6ef0*/  BSSY.RECONVERGENT B6, `(.L_x_101) ;  /* 0x0000034000067945 */ /* 0x000fe20003800200 */
[----:B------:R-:W-:Y:S01]  /*6f00*/  USHF.L.U32 UR52, UR27, 0x8, URZ ;  /* 0x000000081b347899 */ /* 0x000fe200080006ff */
[----:B------:R-:W-:Y:S06]  /*6f10*/  IADD3 R183, PT, PT, R183, 0x1, RZ ;  /* 0x00000001b7b77810 */ /* 0x000fec0007ffe0ff */
[----:B------:R-:W1:Y:S01]  /*6f20*/  @!UP0 LDCU.128 UR16, c[0x0][0xf10] ;  /* 0x0001e200ff1087ac */ /* 0x000e620008000c00 */
[----:B------:R-:W2:Y:S01]  /*6f30*/  @!UP0 LDCU UR5, c[0x0][0xf0c] ;  /* 0x0001e180ff0587ac */ /* 0x000ea20008000800 */
[----:B------:R-:W3:Y:S01]  /*6f40*/  @!UP0 LDCU UR10, c[0x0][0xf20] ;  /* 0x0001e400ff0a87ac */ /* 0x000ee20008000800 */
[----:B-1----:R-:W-:Y:S02]  /*6f50*/  UIMAD.WIDE.U32 UR8, UR38, UR16, URZ ;  /* 0x00000010260872a5 */ /* 0x002fe4000f8e00ff */
[----:B------:R-:W-:Y:S02]  /*6f60*/  UIMAD.WIDE.U32 UR6, UR37, UR19, URZ ;  /* 0x00000013250672a5 */ /* 0x000fe4000f8e00ff */
[----:B------:R-:W-:Y:S03]  /*6f70*/  @!UP0 UISETP.NE.AND UP1, UPT, UR18, 0x1, UPT ;  /* 0x000000011200888c */ /* 0x000fe6000bf25270 */
[----:B------:R-:W-:Y:S01]  /*6f80*/  @!UP0 UMOV UR4, UR9 ;  /* 0x0000000900048c82 */ /* 0x000fe20008000000 */
[----:B--2---:R-:W-:Y:S02]  /*6f90*/  @!UP0 UISETP.NE.AND UP2, UPT, UR5, 0x1, UPT ;  /* 0x000000010500888c */ /* 0x004fe4000bf45270 */
[----:B------:R-:W-:Y:S01]  /*6fa0*/  @!UP0 USHF.R.U32.HI UR4, URZ, UR17, UR4 ;  /* 0x00000011ff048299 */ /* 0x000fe20008011604 */
[----:B------:R-:W-:Y:S02]  /*6fb0*/  @!UP0 UMOV UR6, UR7 ;  /* 0x0000000700068c82 */ /* 0x000fe40008000000 */
[----:B---3--:R-:W-:Y:S02]  /*6fc0*/  @!UP0 USHF.R.U32.HI UR6, URZ, UR10, UR6 ;  /* 0x0000000aff068299 */ /* 0x008fe40008011606 */
[----:B------:R-:W-:Y:S02]  /*6fd0*/  @!UP0 USEL UR7, UR38, UR4, !UP2 ;  /* 0x0000000426078287 */ /* 0x000fe4000d000000 */
[----:B------:R-:W-:Y:S04]  /*6fe0*/  @!UP0 USEL UR6, UR37, UR6, !UP1 ;  /* 0x0000000625068287 */ /* 0x000fe8000c800000 */
[----:B------:R-:W-:Y:S02]  /*6ff0*/  @!UP0 UIADD3 UR4, UPT, UPT, -UR7, UR6, URZ ;  /* 0x0000000607048290 */ /* 0x000fe4000fffe1ff */
[----:B------:R-:W-:Y:S02]  /*7000*/  @!UP0 UIADD3 UR6, UPT, UPT, UR7, -UR6, URZ ;  /* 0x8000000607068290 */ /* 0x000fe4000fffe0ff */
[----:B------:R-:W-:Y:S02]  /*7010*/  @!UP0 UIMAD UR38, UR4, UR5, UR38 ;  /* 0x00000005042682a4 */ /* 0x000fe4000f8e0226 */
[----:B------:R-:W-:Y:S01]  /*7020*/  @!UP0 UIMAD UR37, UR6, UR18, UR37 ;  /* 0x00000012062582a4 */ /* 0x000fe2000f8e0225 */
[----:B------:R-:W-:Y:S11]  /*7030*/  @!P0 BRA `(.L_x_102) ;  /* 0x00000000007c8947 */ /* 0x000ff60003800000 */
[----:B------:R-:W1:Y:S01]  /*7040*/  LDCU.64 UR8, c[0x4][0x80] ;  /* 0x01001000ff0877ac */ /* 0x000e620008000a00 */
[----:B------:R-:W-:Y:S01]  /*7050*/  MOV R16, 0x0 ;  /* 0x0000000000107802 */ /* 0x000fe20000000f00 */
[----:B------:R-:W-:Y:S02]  /*7060*/  HFMA2 R12, -RZ, RZ, 0, 5.9604644775390625e-08 ;  /* 0x00000001ff0c7431 */ /* 0x000fe400000001ff */
[----:B------:R-:W-:Y:S01]  /*7070*/  IMAD.MOV.U32 R8, RZ, RZ, 0x70 ;  /* 0x00000070ff087424 */ /* 0x000fe200078e00ff */
[----:B------:R2:W3:Y:S01]  /*7080*/  LDC.64 R14, c[0x4][R16] ;  /* 0x01000000100e7b82 */ /* 0x0004e20000000a00 */
[----:B------:R-:W4:Y:S01]  /*7090*/  LDCU.64 UR6, c[0x4][0x88] ;  /* 0x01001100ff0677ac */ /* 0x000f220008000a00 */
[----:B------:R-:W-:Y:S01]  /*70a0*/  IMAD.MOV.U32 R13, RZ, RZ, RZ ;  /* 0x000000ffff0d7224 */ /* 0x000fe200078e00ff */
[----:B------:R-:W2:Y:S01]  /*70b0*/  LDCU.64 UR4, c[0x4][0x8] ;  /* 0x01000100ff0477ac */ /* 0x000ea20008000a00 */
[----:B-1----:R-:W-:Y:S01]  /*70c0*/  MOV R5, UR9 ;  /* 0x0000000900057c02 */ /* 0x002fe20008000f00 */
[----:B------:R-:W-:Y:S01]  /*70d0*/  IMAD.U32 R4, RZ, RZ, UR8 ;  /* 0x00000008ff047e24 */ /* 0x000fe2000f8e00ff */
[----:B----4-:R-:W-:Y:S01]  /*70e0*/  MOV R7, UR7 ;  /* 0x0000000700077c02 */ /* 0x010fe20008000f00 */
[----:B------:R-:W-:Y:S01]  /*70f0*/  IMAD.U32 R6, RZ, RZ, UR6 ;  /* 0x00000006ff067e24 */ /* 0x000fe2000f8e00ff */
[----:B--2---:R-:W-:Y:S01]  /*7100*/  MOV R11, UR5 ;  /* 0x00000005000b7c02 */ /* 0x004fe20008000f00 */
[----:B------:R-:W-:Y:S02]  /*7110*/  IMAD.U32 R10, RZ, RZ, UR4 ;  /* 0x00000004ff0a7e24 */ /* 0x000fe4000f8e00ff */
[----:B------:R-:W-:Y:S07]  /*7120*/  LEPC R20, `(.L_x_103) ;  /* 0x000000001014794e */ /* 0x000fee0000000000 */
[----:B---3-5:R-:W-:Y:S05]  /*7130*/  CALL.ABS.NOINC R14 ;  /* 0x000000000e007343 */ /* 0x028fea0003c00000 */
.L_x_103:
[----:B------:R-:W1:Y:S01]  /*7140*/  LDCU.64 UR8, c[0x4][0x80] ;  /* 0x01001000ff0877ac */ /* 0x000e620008000a00 */
[----:B------:R-:W2:Y:S01]  /*7150*/  LDC.64 R16, c[0x4][R16] ;  /* 0x0100000010107b82 */ /* 0x000ea20000000a00 */
[----:B------:R-:W-:Y:S02]  /*7160*/  HFMA2 R12, -RZ, RZ, 0, 5.9604644775390625e-08 ;  /* 0x00000001ff0c7431 */ /* 0x000fe400000001ff */
[----:B------:R-:W-:Y:S02]  /*7170*/  IMAD.MOV.U32 R8, RZ, RZ, 0x70 ;  /* 0x00000070ff087424 */ /* 0x000fe400078e00ff */
[----:B------:R-:W-:Y:S01]  /*7180*/  IMAD.MOV.U32 R13, RZ, RZ, RZ ;  /* 0x000000ffff0d7224 */ /* 0x000fe200078e00ff */
[----:B------:R-:W3:Y:S01]  /*7190*/  LDCU.64 UR6, c[0x4][0x88] ;  /* 0x01001100ff0677ac */ /* 0x000ee20008000a00 */
[----:B------:R-:W4:Y:S01]  /*71a0*/  LDCU.64 UR4, c[0x4][0x8] ;  /* 0x01000100ff0477ac */ /* 0x000f220008000a00 */
[----:B-1----:R-:W-:Y:S02]  /*71b0*/  MOV R4, UR8 ;  /* 0x0000000800047c02 */ /* 0x002fe40008000f00 */
[----:B------:R-:W-:Y:S02]  /*71c0*/  MOV R5, UR9 ;  /* 0x0000000900057c02 */ /* 0x000fe40008000f00 */
[----:B---3--:R-:W-:Y:S01]  /*71d0*/  MOV R7, UR7 ;  /* 0x0000000700077c02 */ /* 0x008fe20008000f00 */
[----:B------:R-:W-:Y:S01]  /*71e0*/  IMAD.U32 R6, RZ, RZ, UR6 ;  /* 0x00000006ff067e24 */ /* 0x000fe2000f8e00ff */
[----:B----4-:R-:W-:Y:S01]  /*71f0*/  MOV R11, UR5 ;  /* 0x00000005000b7c02 */ /* 0x010fe20008000f00 */
[----:B------:R-:W-:Y:S02]  /*7200*/  IMAD.U32 R10, RZ, RZ, UR4 ;  /* 0x00000004ff0a7e24 */ /* 0x000fe4000f8e00ff */
[----:B------:R-:W-:Y:S07]  /*7210*/  LEPC R20, `(.L_x_102) ;  /* 0x000000001014794e */ /* 0x000fee0000000000 */
[----:B--2---:R-:W-:Y:S05]  /*7220*/  CALL.ABS.NOINC R16 ;  /* 0x0000000010007343 */ /* 0x004fea0003c00000 */
.L_x_102:
[----:B------:R-:W-:Y:S05]  /*7230*/  BSYNC.RECONVERGENT B6 ;  /* 0x0000000000067941 */ /* 0x000fea0003800200 */
.L_x_101:
[----:B------:R-:W-:Y:S02]  /*7240*/  R2UR UR6, R180 ;  /* 0x00000000b40672ca */ /* 0x000fe400000e0000 */
[----:B------:R-:W-:Y:S02]  /*7250*/  R2UR UR5, R191 ;  /* 0x00000000bf0572ca */ /* 0x000fe400000e0000 */
[----:B------:R-:W-:Y:S02]  /*7260*/  R2UR UR4, R190 ;  /* 0x00000000be0472ca */ /* 0x000fe400000e0000 */
[----:B------:R-:W-:Y:S02]  /*7270*/  ISETP.NE.U32.AND P4, PT, R174, RZ, PT ;  /* 0x000000ffae00720c */ /* 0x000fe40003f85070 */
[----:B------:R-:W-:Y:S02]  /*7280*/  ISETP.NE.U32.AND P2, PT, RZ, UR60, PT ;  /* 0x0000003cff007c0c */ /* 0x000fe4000bf45070 */
[----:B------:R-:W-:Y:S02]  /*7290*/  ISETP.NE.AND.EX P4, PT, R175, RZ, PT, P4 ;  /* 0x000000ffaf00720c */ /* 0x000fe40003f85340 */
[----:B------:R-:W-:Y:S01]  /*72a0*/  ISETP.NE.AND.EX P2, PT, RZ, UR61, PT, P2 ;  /* 0x0000003dff007c0c */ /* 0x000fe2000bf45320 */
[----:B------:R-:W-:Y:S02]  /*72b0*/  UISETP.NE.AND UP2, UPT, UR6, URZ, UPT ;  /* 0x000000ff0600728c */ /* 0x000fe4000bf45270 */
[----:B------:R-:W-:Y:S04]  /*72c0*/  UISETP.NE.U32.AND UP0, UPT, UR5, URZ, UPT ;  /* 0x000000ff0500728c */ /* 0x000fe8000bf05070 */
[----:B------:R-:W-:Y:S01]  /*72d0*/  UISETP.NE.AND.EX UP1, UPT, UR4, URZ, UPT, UP0 ;  /* 0x000000ff0400728c */ /* 0x000fe2000bf25300 */
[----:B------:R-:W-:Y:S01]  /*72e0*/  PLOP3.LUT P1, PT, PT, PT, UP2, 0x80, 0x8 ;  /* 0x000000000008781c */ /* 0x000fe20003f2f028 */
[----:B------:R-:W-:Y:S03]  /*72f0*/  UPLOP3.LUT UP0, UPT, UPT, UPT, UPT, 0x40, 0x4 ;  /* 0x000000000004789c */ /* 0x000fe60003f0e870 */
[----:B------:R-:W-:Y:S06]  /*7300*/  @UP2 UPLOP3.LUT UP0, UPT, UPT, UPT, UP1, 0x80, 0x8 ;  /* 0x000000000008289c */ /* 0x000fec0003f0f010 */
[----:B------:R-:W-:Y:S01]  /*7310*/  PLOP3.LUT P0, PT, PT, PT, UP0, 0x80, 0x8 ;  /* 0x000000000008781c */ /* 0x000fe20003f0f008 */
[----:B------:R-:W-:Y:S01]  /*7320*/  @!UPT UIADD3 URZ, UPT, UPT, URZ, URZ, URZ ;  /* 0x000000fffffff290 */ /* 0x000fe2000fffe0ff */
[----:B------:R-:W-:Y:S11]  /*7330*/  BRA.U !UP1, `(.L_x_104) ;  /* 0x0000000109407547 */ /* 0x000ff6000b800000 */
[----:B------:R-:W-:Y:S01]  /*7340*/  UISETP.NE.U32.AND UP0, UPT, UR60, URZ, UPT ;  /* 0x000000ff3c00728c */ /* 0x000fe2000bf05070 */
[----:B------:R-:W-:Y:S01]  /*7350*/  R2UR UR6, R191 ;  /* 0x00000000bf0672ca */ /* 0x000fe200000e0000 */
[----:B------:R-:W1:Y:S01]  /*7360*/  LDCU.64 UR8, c[0x0][0x358] ;  /* 0x00006b00ff0877ac */ /* 0x000e620008000a00 */
[----:B------:R-:W-:Y:S02]  /*7370*/  HFMA2 R176, -RZ, RZ, 0, 5.9604644775390625e-08 ;  /* 0x00000001ffb07431 */ /* 0x000fe400000001ff */
[----:B------:R-:W-:Y:S01]  /*7380*/  IMAD.MOV.U32 R0, RZ, RZ, 0x1 ;  /* 0x00000001ff007424 */ /* 0x000fe200078e00ff */
[----:B------:R-:W-:Y:S06]  /*7390*/  UISETP.NE.AND.EX UP0, UPT, UR61, URZ, UPT, UP0 ;  /* 0x000000ff3d00728c */ /* 0x000fec000bf05300 */
[----:B------:R-:W-:Y:S05]  /*73a0*/  PLOP3.LUT P3, PT, PT, PT, UP0, 0x80, 0x8 ;  /* 0x000000000008781c */ /* 0x000fea0003f6f008 */
[----:B------:R-:W2:Y:S01]  /*73b0*/  @UP0 LDCU.64 UR4, c[0x0][0xc88] ;  /* 0x00019100ff0407ac */ /* 0x000ea20008000a00 */
[----:B------:R-:W-:Y:S07]  /*73c0*/  @UP0 UIMAD UR6, UR36, UR6, URZ ;  /* 0x00000006240602a4 */ /* 0x000fee000f8e02ff */
[----:B------:R-:W-:Y:S01]  /*73d0*/  @!P3 PRMT R176, R0, 0x7610, R176 ;  /* 0x0000761000b0b816 */ /* 0x000fe200000000b0 */
[----:B--2---:R-:W-:Y:S06]  /*73e0*/  @UP0 UIMAD.WIDE UR4, UR6, 0x4, UR4 ;  /* 0x00000004060408a5 */ /* 0x004fec000f8e0204 */
[----:B------:R-:W-:Y:S02]  /*73f0*/  IMAD.U32 R4, RZ, RZ, UR4 ;  /* 0x00000004ff047e24 */ /* 0x000fe4000f8e00ff */
[----:B------:R-:W-:Y:S03]  /*7400*/  IMAD.U32 R5, RZ, RZ, UR5 ;  /* 0x00000005ff057e24 */ /* 0x000fe6000f8e00ff */
[----:B------:R-:W2:Y:S02]  /*7410*/  @!UP0 LDCU UR4, c[0x0][0xc80] ;  /* 0x00019000ff0487ac */ /* 0x000ea40008000800 */
[----:B-1---5:R1:W5:Y:S02]  /*7420*/  @P3 LDG.E R133, desc[UR8][R4.64] ;  /* 0x0000000804853981 */ /* 0x022364000c1e1900 */
[----:B-12---:R-:W-:Y:S02]  /*7430*/  @!P3 MOV R133, UR4 ;  /* 0x000000040085bc02 */ /* 0x006fe40008000f00 */
.L_x_104:
[----:B------:R-:W-:Y:S05]  /*7440*/  @!P4 BRA `(.L_x_105) ;  /* 0x000000000024c947 */ /* 0x000fea0003800000 */
[----:B------:R-:W-:Y:S01]  /*7450*/  ISETP.NE.U32.AND P3, PT, R172, RZ, PT ;  /* 0x000000ffac00720c */ /* 0x000fe20003f65070 */
[----:B------:R-:W1:Y:S03]  /*7460*/  LDCU.64 UR4, c[0x0][0x358] ;  /* 0x00006b00ff0477ac */ /* 0x000e660008000a00 */
[----:B------:R-:W-:Y:S11]  /*7470*/  ISETP.NE.AND.EX P3, PT, R173, RZ, PT, P3 ;  /* 0x000000ffad00720c */ /* 0x000ff60003f65330 */
[----:B------:R-:W-:Y:S02]  /*7480*/  @!UPT UIADD3 URZ, UPT, UPT, URZ, URZ, URZ ;  /* 0x000000fffffff290 */ /* 0x000fe4000fffe0ff */
[----:B------:R-:W2:Y:S01]  /*7490*/  @P3 LDC.64 R4, c[0x0][0xca8] ;  /* 0x00032a00ff043b82 */ /* 0x000ea20000000a00 */
[----:B------:R-:W-:Y:S04]  /*74a0*/  @P3 IMAD R0, R174, UR36, RZ ;  /* 0x00000024ae003c24 */ /* 0x000fe8000f8e02ff */
[----:B--2---:R-:W-:Y:S05]  /*74b0*/  @P3 IMAD.WIDE R4, R0, 0x4, R4 ;  /* 0x0000000400043825 */ /* 0x004fea00078e0204 */
[----:B-1---5:R1:W5:Y:S02]  /*74c0*/  @P3 LDG.E R130, desc[UR4][R4.64] ;  /* 0x0000000404823981 */ /* 0x022364000c1e1900 */
[----:B-1----:R-:W2:Y:S02]  /*74d0*/  @!P3 LDC R130, c[0x0][0xca0] ;  /* 0x00032800ff82bb82 */ /* 0x002ea40000000800 */
.L_x_105:
[----:B-----5:R-:W-:Y:S01]  /*74e0*/  FSETP.NEU.AND P3, PT, R133, RZ, PT ;  /* 0x000000ff8500720b */ /* 0x020fe20003f6d000 */
[----:B------:R-:W-:Y:S01]  /*74f0*/  IMAD.U32 R3, RZ, RZ, UR43 ;  /* 0x0000002bff037e24 */ /* 0x000fe2000f8e00ff */
[----:B------:R-:W-:Y:S01]  /*7500*/  SEL R5, RZ, 0xffffffff, P2 ;  /* 0xffffffffff057807 */ /* 0x000fe20001000000 */
[----:B------:R-:W-:Y:S01]  /*7510*/  IMAD.SHL.U32 R197, R185, 0x10, RZ ;  /* 0x00000010b9c57824 */ /* 0x000fe200078e00ff */
[----:B------:R-:W-:Y:S01]  /*7520*/  @P1 LOP3.LUT P2, RZ, R176, 0xff, RZ, 0xc0, !PT ;  /* 0x000000ffb0ff1812 */ /* 0x000fe2000784c0ff */
[----:B------:R-:W-:Y:S01]  /*7530*/  IMAD R131, R3, 0xc0, R2 ;  /* 0x000000c003837824 */ /* 0x000fe200078e0202 */
[----:B------:R-:W-:Y:S01]  /*7540*/  @P1 SEL R0, RZ, 0xffffffff, P3 ;  /* 0xffffffffff001807 */ /* 0x000fe20001800000 */
[----:B------:R-:W-:Y:S01]  /*7550*/  IMAD.SHL.U32 R139, R184, 0x10, RZ ;  /* 0x00000010b88b7824 */ /* 0x000fe200078e00ff */
[----:B------:R-:W-:Y:S01]  /*7560*/  LOP3.LUT P4, R182, R176, 0xff, RZ, 0xc0, !PT ;  /* 0x000000ffb0b67812 */ /* 0x000fe2000788c0ff */
[----:B------:R-:W-:Y:S01]  /*7570*/  IMAD.IADD R198, R188, 0x1, R197 ;  /* 0x00000001bcc67824 */ /* 0x000fe200078e02c5 */
[C---:B------:R-:W-:Y:S01]  /*7580*/  @P0 SEL R0, R5.reuse, R0, !P2 ;  /* 0x0000000005000207 */ /* 0x040fe20005000000 */
[----:B------:R-:W-:Y:S01]  /*7590*/  BSSY B1, `(.L_x_106) ;  /* 0x000004d000017945 */ /* 0x000fe20003800000 */
[----:B------:R-:W-:Y:S01]  /*75a0*/  PLOP3.LUT P2, PT, PT, PT, UP1, 0x80, 0x8 ;  /* 0x000000000008781c */ /* 0x000fe20003f4f018 */
[----:B------:R-:W-:Y:S01]  /*75b0*/  IMAD.MOV.U32 R138, RZ, RZ, 0x1 ;  /* 0x00000001ff8a7424 */ /* 0x000fe200078e00ff */
[----:B------:R-:W-:Y:S01]  /*75c0*/  @P1 LOP3.LUT R0, R0, 0x1, RZ, 0xc0, !PT ;  /* 0x0000000100001812 */ /* 0x000fe200078ec0ff */
[----:B------:R-:W-:Y:S01]  /*75d0*/  IMAD.MOV.U32 R137, RZ, RZ, RZ ;  /* 0x000000ffff897224 */ /* 0x000fe200078e00ff */
[----:B------:R-:W-:Y:S02]  /*75e0*/  CS2R R146, SRZ ;  /* 0x0000000000927805 */ /* 0x000fe4000001ff00 */
[----:B------:R-:W-:Y:S02]  /*75f0*/  CS2R R144, SRZ ;  /* 0x0000000000907805 */ /* 0x000fe4000001ff00 */
[----:B------:R-:W-:Y:S01]  /*7600*/  ISETP.NE.U32.OR P5, PT, R0, 0x1, !P1 ;  /* 0x000000010000780c */ /* 0x000fe20004fa5470 */
[----:B------:R-:W-:Y:S01]  /*7610*/  IMAD.U32 R0, RZ, RZ, UR43 ;  /* 0x0000002bff007e24 */ /* 0x000fe2000f8e00ff */
[----:B------:R-:W-:Y:S02]  /*7620*/  CS2R R142, SRZ ;  /* 0x00000000008e7805 */ /* 0x000fe4000001ff00 */
[----:B------:R-:W-:Y:S02]  /*7630*/  CS2R R140, SRZ ;  /* 0x00000000008c7805 */ /* 0x000fe4000001ff00 */
[----:B------:R-:W-:Y:S02]  /*7640*/  P2R R194, PR, RZ, 0x20 ;  /* 0x00000020ffc27803 */ /* 0x000fe40000000000 */
[----:B------:R-:W-:Y:S02]  /*7650*/  CS2R R150, SRZ ;  /* 0x0000000000967805 */ /* 0x000fe4000001ff00 */
[----:B------:R-:W-:Y:S02]  /*7660*/  SHF.L.U32 R4, R0, 0x1f, RZ ;  /* 0x0000001f00047819 */ /* 0x000fe400000006ff */
[----:B------:R-:W-:Y:S02]  /*7670*/  CS2R R148, SRZ ;  /* 0x0000000000947805 */ /* 0x000fe4000001ff00 */
[----:B------:R-:W-:Y:S02]  /*7680*/  SEL R0, RZ, 0xffffffff, P3 ;  /* 0xffffffffff007807 */ /* 0x000fe40001800000 */
[----:B------:R-:W-:Y:S02]  /*7690*/  CS2R R154, SRZ ;  /* 0x00000000009a7805 */ /* 0x000fe4000001ff00 */
[----:B------:R-:W-:Y:S02]  /*76a0*/  CS2R R152, SRZ ;  /* 0x0000000000987805 */ /* 0x000fe4000001ff00 */
[----:B------:R-:W-:Y:S02]  /*76b0*/  CS2R R158, SRZ ;  /* 0x00000000009e7805 */ /* 0x000fe4000001ff00 */
[----:B------:R-:W-:Y:S02]  /*76c0*/  @P2 SEL R0, R5, R0, !P4 ;  /* 0x0000000005002207 */ /* 0x000fe40006000000 */
[----:B------:R-:W-:Y:S02]  /*76d0*/  CS2R R156, SRZ ;  /* 0x00000000009c7805 */ /* 0x000fe4000001ff00 */
[----:B------:R-:W-:Y:S02]  /*76e0*/  @P5 SHF.L.U32 R6, RZ, 0x1f, RZ ;  /* 0x0000001fff065819 */ /* 0x000fe400000006ff */
[----:B------:R-:W-:Y:S02]  /*76f0*/  CS2R R162, SRZ ;  /* 0x0000000000a27805 */ /* 0x000fe4000001ff00 */
[----:B------:R-:W-:Y:S02]  /*7700*/  ISETP.NE.AND P2, PT, RZ, UR43, PT ;  /* 0x0000002bff007c0c */ /* 0x000fe4000bf45270 */
[----:B------:R-:W-:Y:S01]  /*7710*/  CS2R R160, SRZ ;  /* 0x0000000000a07805 */ /* 0x000fe2000001ff00 */
[----:B------:R-:W1:Y:S01]  /*7720*/  @P5 SYNCS.PHASECHK.TRANS64.TRYWAIT P1, [UR44+0x30], R6 ;  /* 0x00003006ff0055a7 */ /* 0x000e62000802112c */
[----:B------:R-:W-:Y:S02]  /*7730*/  LOP3.LUT R0, R0, 0x1, RZ, 0xc0, !PT ;  /* 0x0000000100007812 */ /* 0x000fe400078ec0ff */
[----:B------:R-:W-:Y:S02]  /*7740*/  CS2R R166, SRZ ;  /* 0x0000000000a67805 */ /* 0x000fe4000001ff00 */
[----:B------:R-:W-:Y:S02]  /*7750*/  SEL R212, RZ, 0x60, P2 ;  /* 0x00000060ffd47807 */ /* 0x000fe40001000000 */
[----:B------:R-:W-:Y:S02]  /*7760*/  CS2R R164, SRZ ;  /* 0x0000000000a47805 */ /* 0x000fe4000001ff00 */
[----:B------:R-:W-:Y:S02]  /*7770*/  ISETP.NE.U32.AND P3, PT, R0, 0x1, PT ;  /* 0x000000010000780c */ /* 0x000fe40003f65070 */
[----:B------:R-:W-:Y:S02]  /*7780*/  CS2R R170, SRZ ;  /* 0x0000000000aa7805 */ /* 0x000fe4000001ff00 */
[----:B------:R-:W-:Y:S01]  /*7790*/  CS2R R168, SRZ ;  /* 0x0000000000a87805 */ /* 0x000fe2000001ff00 */
[----:B------:R-:W-:Y:S01]  /*77a0*/  IMAD.IADD R213, R131, 0x1, R212 ;  /* 0x0000000183d57824 */ /* 0x000fe200078e02d4 */
[----:B------:R-:W-:Y:S01]  /*77b0*/  P2R R199, PR, RZ, 0x8 ;  /* 0x00000008ffc77803 */ /* 0x000fe20000000000 */
[----:B------:R-:W-:Y:S02]  /*77c0*/  IMAD.IADD R196, R188, 0x1, R139 ;  /* 0x00000001bcc47824 */ /* 0x000fe400078e028b */
[----:B------:R-:W-:Y:S01]  /*77d0*/  VIADD R212, R212, UR52 ;  /* 0x00000034d4d47c36 */ /* 0x000fe20008000000 */
[----:B------:R-:W-:Y:S01]  /*77e0*/  SHF.R.U32.HI R0, RZ, 0x15, R213 ;  /* 0x00000015ff007819 */ /* 0x000fe200000116d5 */
[----:B------:R-:W-:Y:S01]  /*77f0*/  IMAD.IADD R195, R187, 0x1, R198 ;  /* 0x00000001bbc37824 */ /* 0x000fe200078e02c6 */
[----:B------:R3:W4:Y:S02]  /*7800*/  SYNCS.PHASECHK.TRANS64.TRYWAIT P0, [UR44+0xa0], R4 ;  /* 0x0000a004ff0075a7 */ /* 0x000724000800112c */
[----:B------:R-:W-:Y:S02]  /*7810*/  LOP3.LUT R200, R0, 0x3, RZ, 0xc0, !PT ;  /* 0x0000000300c87812 */ /* 0x000fe400078ec0ff */
[----:B-1----:R-:W-:Y:S01]  /*7820*/  @P5 SEL R138, RZ, 0x1, !P1 ;  /* 0x00000001ff8a5807 */ /* 0x002fe20004800000 */
[----:B---3--:R-:W-:Y:S06]  /*7830*/  @!P5 BRA `(.L_x_107) ;  /* 0x000000000088d947 */ /* 0x008fec0003800000 */
[----:B------:R-:W-:Y:S01]  /*7840*/  IMAD.MOV.U32 R147, RZ, RZ, RZ ;  /* 0x000000ffff937224 */ /* 0x000fe200078e00ff */
[----:B------:R-:W-:Y:S01]  /*7850*/  ISETP.NE.AND P1, PT, R138, RZ, PT ;  /* 0x000000ff8a00720c */ /* 0x000fe20003f25270 */
[----:B------:R-:W-:Y:S01]  /*7860*/  BSSY B0, `(.L_x_108) ;  /* 0x0000014000007945 */ /* 0x000fe20003800000 */
[----:B------:R-:W-:Y:S02]  /*7870*/  CS2R R170, SRZ ;  /* 0x0000000000aa7805 */ /* 0x000fe4000001ff00 */
        /* <DEDUP_REMOVED lines=13> */
[----:B------:R-:W-:Y:S01]  /*7950*/  CS2R R144, SRZ ;  /* 0x0000000000907805 */ /* 0x000fe2000001ff00 */
[----:B------:R-:W-:Y:S06]  /*7960*/  @P1 BRA `(.L_x_109) ;  /* 0x00000000000c1947 */ /* 0x000fec0003800000 */
[----:B------:R-:W-:Y:S04]  /*7970*/  SHF.L.U32 R6, RZ, 0x1f, RZ ;  /* 0x0000001fff067819 */ /* 0x000fe800000006ff */
[----:B------:R-:W1:Y:S02]  /*7980*/  SYNCS.PHASECHK.TRANS64.TRYWAIT P1, [UR44+0x30], R6 ;  /* 0x00003006ff0075a7 */ /* 0x000e64000802112c */
[----:B-1----:R-:W-:Y:S05]  /*7990*/  @!P1 BRA `(.L_x_110) ;  /* 0x000000c000049947 */ /* 0x002fea0003800000 */
.L_x_109:
[----:B------:R-:W-:Y:S05]  /*79a0*/  BSYNC B0 ;  /* 0x0000000000007941 */ /* 0x000fea0003800000 */
.L_x_108:
[----:B------:R-:W-:Y:S01]  /*79b0*/  ISETP.NE.AND P1, PT, R199, RZ, PT ;  /* 0x000000ffc700720c */ /* 0x000fe20003f25270 */
[----:B------:R-:W-:Y:S11]  /*79c0*/  HFMA2 R137, -RZ, RZ, 0, 5.9604644775390625e-08 ;  /* 0x00000001ff897431 */ /* 0x000ff600000001ff */
[----:B------:R-:W-:Y:S01]  /*79d0*/  @!UPT UIADD3 URZ, UPT, UPT, URZ, URZ, URZ ;  /* 0x000000fffffff290 */ /* 0x000fe2000fffe0ff */
[----:B------:R3:W1:Y:S04]  /*79e0*/  @P1 LDS.128 R168, [R188] ;  /* 0x00000000bca81984 */ /* 0x0006680000000c00 */
[----:B------:R3:W1:Y:S04]  /*79f0*/  @P1 LDS.128 R164, [R198+0x10] ;  /* 0x00001000c6a41984 */ /* 0x0006680000000c00 */
[----:B------:R3:W1:Y:S04]  /*7a00*/  @P1 LDS.128 R160, [R196+0x20] ;  /* 0x00002000c4a01984 */ /* 0x0006680000000c00 */
[----:B------:R3:W1:Y:S04]  /*7a10*/  @P1 LDS.128 R156, [R195+0x10] ;  /* 0x00001000c39c1984 */ /* 0x0006680000000c00 */
[----:B------:R3:W1:Y:S04]  /*7a20*/  @P1 LDS.128 R152, [R188+0x1000] ;  /* 0x00100000bc981984 */ /* 0x0006680000000c00 */
[----:B------:R3:W1:Y:S04]  /*7a30*/  @P1 LDS.128 R148, [R198+0x1010] ;  /* 0x00101000c6941984 */ /* 0x0006680000000c00 */
[----:B------:R3:W1:Y:S04]  /*7a40*/  @P1 LDS.128 R140, [R196+0x1020] ;  /* 0x00102000c48c1984 */ /* 0x0006680000000c00 */
[----:B------:R3:W1:Y:S02]  /*7a50*/  @P1 LDS.128 R144, [R195+0x1010] ;  /* 0x00101000c3901984 */ /* 0x0006640000000c00 */
.L_x_107:
[----:B------:R-:W-:Y:S05]  /*7a60*/  BSYNC B1 ;  /* 0x0000000000017941 */ /* 0x000fea0003800000 */
.L_x_106:
[----:B------:R-:W-:Y:S02]  /*7a70*/  ISETP.NE.AND P1, PT, R189, R200, PT ;  /* 0x000000c8bd00720c */ /* 0x000fe40003f25270 */
[----:B------:R-:W-:Y:S01]  /*7a80*/  MOV R55, RZ ;  /* 0x000000ff00377202 */ /* 0x000fe20000000f00 */
[----:B----4-:R-:W-:Y:S10]  /*7a90*/  @P0 BRA `(.L_x_111) ;  /* 0x0000000000080947 */ /* 0x010ff40003800000 */
[----:B------:R-:W4:Y:S02]  /*7aa0*/  SYNCS.PHASECHK.TRANS64.TRYWAIT P0, [UR44+0xa0], R4 ;  /* 0x0000a004ff0075a7 */ /* 0x000f24000800112c */
[----:B----4-:R-:W-:Y:S05]  /*7ab0*/  @!P0 BRA `(.L_x_112) ;  /* 0x000000bc00d48947 */ /* 0x010fea0003800000 */
.L_x_111:
[----:B------:R-:W-:Y:S01]  /*7ac0*/  IMAD.MOV.U32 R54, RZ, RZ, RZ ;  /* 0x000000ffff367224 */ /* 0x000fe200078e00ff */
        /* <DEDUP_REMOVED lines=32> */
[----:B------:R-:W-:Y:S11]  /*7cd0*/  LOP3.LUT P0, RZ, R0, 0x3, R177, 0x48, !PT ;  /* 0x0000000300ff7812 */ /* 0x000ff600078048b1 */
[----:B------:R-:W-:Y:S02]  /*7ce0*/  @!UPT UIADD3 URZ, UPT, UPT, URZ, URZ, URZ ;  /* 0x000000fffffff290 */ /* 0x000fe4000fffe0ff */
[----:B------:R-:W-:Y:S05]  /*7cf0*/  @!P0 BRA `(.L_x_114) ;  /* 0x0000000000408947 */ /* 0x000fea0003800000 */
[----:B------:R-:W4:Y:S01]  /*7d00*/  LDCU.64 UR8, c[0x4][0x70] ;  /* 0x01000e00ff0877ac */ /* 0x000f220008000a00 */
[----:B------:R-:W-:Y:S01]  /*7d10*/  MOV R15, 0x0 ;  /* 0x00000000000f7802 */ /* 0x000fe20000000f00 */
[----:B------:R-:W-:Y:S02]  /*7d20*/  HFMA2 R12, -RZ, RZ, 0, 5.9604644775390625e-08 ;  /* 0x00000001ff0c7431 */ /* 0x000fe400000001ff */
[----:B------:R-:W-:Y:S02]  /*7d30*/  IMAD.MOV.U32 R8, RZ, RZ, 0x192 ;  /* 0x00000192ff087424 */ /* 0x000fe400078e00ff */
[----:B------:R-:W-:Y:S01]  /*7d40*/  IMAD.MOV.U32 R13, RZ, RZ, RZ ;  /* 0x000000ffff0d7224 */ /* 0x000fe200078e00ff */
[----:B------:R-:W5:Y:S01]  /*7d50*/  LDCU.64 UR6, c[0x4][0x78] ;  /* 0x01000f00ff0677ac */ /* 0x000f620008000a00 */
[----:B------:R-:W2:Y:S01]  /*7d60*/  LDC.64 R14, c[0x4][R15] ;  /* 0x010000000f0e7b82 */ /* 0x000ea20000000a00 */
[----:B------:R-:W3:Y:S01]  /*7d70*/  LDCU.64 UR4, c[0x4][0x10] ;  /* 0x01000200ff0477ac */ /* 0x000ee20008000a00 */
[----:B----4-:R-:W-:Y:S01]  /*7d80*/  MOV R5, UR9 ;  /* 0x0000000900057c02 */ /* 0x010fe20008000f00 */
[----:B-1----:R-:W-:Y:S01]  /*7d90*/  IMAD.U32 R4, RZ, RZ, UR8 ;  /* 0x00000008ff047e24 */ /* 0x002fe2000f8e00ff */
[----:B-----5:R-:W-:Y:S01]  /*7da0*/  MOV R7, UR7 ;  /* 0x0000000700077c02 */ /* 0x020fe20008000f00 */
[----:B------:R-:W-:Y:S01]  /*7db0*/  IMAD.U32 R6, RZ, RZ, UR6 ;  /* 0x00000006ff067e24 */ /* 0x000fe2000f8e00ff */
[----:B---3--:R-:W-:Y:S01]  /*7dc0*/  MOV R11, UR5 ;  /* 0x00000005000b7c02 */ /* 0x008fe20008000f00 */
[----:B------:R-:W-:Y:S02]  /*7dd0*/  IMAD.U32 R10, RZ, RZ, UR4 ;  /* 0x00000004ff0a7e24 */ /* 0x000fe4000f8e00ff */
[----:B------:R-:W-:Y:S07]  /*7de0*/  LEPC R20, `(.L_x_114) ;  /* 0x000000001014794e */ /* 0x000fee0000000000 */
[----:B--2---:R-:W-:Y:S05]  /*7df0*/  CALL.ABS.NOINC R14 ;  /* 0x000000000e007343 */ /* 0x004fea0003c00000 */
.L_x_114:
[----:B------:R-:W-:Y:S05]  /*7e00*/  WARPSYNC.ALL ;  /* 0x0000000000007948 */ /* 0x000fea0003800000 */
[C---:B------:R-:W-:Y:S01]  /*7e10*/  R2UR UR4, R213.reuse ;  /* 0x00000000d50472ca */ /* 0x040fe200000e0000 */
[----:B------:R-:W-:Y:S05]  /*7e20*/  VIADD R0, R213, 0x80 ;  /* 0x00000080d5007836 */ /* 0x000fea0000000000 */
[----:B------:R-:W-:Y:S04]  /*7e30*/  SHF.R.U32.HI R0, RZ, 0x15, R0 ;  /* 0x00000015ff007819 */ /* 0x000fe80000011600 */
[----:B------:R-:W-:Y:S03]  /*7e40*/  LOP3.LUT P0, RZ, R0, 0x3, R177, 0x48, !PT ;  /* 0x0000000300ff7812 */ /* 0x000fe600078048b1 */
[----:B------:R-:W4:Y:S10]  /*7e50*/  LDTM.x32 R24, tmem[UR4] ;  /* 0x00000004001879ee */ /* 0x000f3400082c0000 */
[----:B----4-:R-:W-:Y:S05]  /*7e60*/  @!P0 BRA `(.L_x_115) ;  /* 0x0000000000408947 */ /* 0x010fea0003800000 */
        /* <DEDUP_REMOVED lines=16> */
.L_x_115:
[----:B------:R-:W-:Y:S05]  /*7f70*/  WARPSYNC.ALL ;  /* 0x0000000000007948 */ /* 0x000fea0003800000 */
[----:B------:R-:W-:Y:S11]  /*7f80*/  R2UR UR4, R213 ;  /* 0x00000000d50472ca */ /* 0x000ff600000e0000 */
[----:B------:R-:W-:Y:S02]  /*7f90*/  @!UPT UIADD3 URZ, UPT, UPT, URZ, URZ, URZ ;  /* 0x000000fffffff290 */ /* 0x000fe4000fffe0ff */
[----:B------:R-:W4:Y:S02]  /*7fa0*/  LDTM.x32 R56, tmem[UR4+0x80] ;  /* 0x00008004003879ee */ /* 0x000f2400082c0000 */
[----:B----4-:R-:W-:Y:S01]  /*7fb0*/  NOP ;  /* 0x0000000000007918 */ /* 0x010fe20000000000 */
.L_x_113:
[----:B-1----:R-:W-:Y:S01]  /*7fc0*/  SHF.L.U32 R132, R168, 0x10, RZ ;  /* 0x00000010a8847819 */ /* 0x002fe200000006ff */
[----:B--2---:R-:W-:Y:S01]  /*7fd0*/  FMUL R0, R130, R24 ;  /* 0x0000001882007220 */ /* 0x004fe20000400000 */
[----:B------:R-:W-:Y:S01]  /*7fe0*/  LOP3.LUT R134, R168, 0xffff0000, RZ, 0xc0, !PT ;  /* 0xffff0000a8867812 */ /* 0x000fe200078ec0ff */
[C---:B------:R-:W-:Y:S01]  /*7ff0*/  FMUL R3, R130.reuse, R25 ;  /* 0x0000001982037220 */ /* 0x040fe20000400000 */
[----:B------:R-:W-:Y:S01]  /*8000*/  SHF.L.U32 R135, R169, 0x10, RZ ;  /* 0x00000010a9877819 */ /* 0x000fe200000006ff */
[----:B------:R-:W-:Y:S01]  /*8010*/  FMUL R4, R130, R26 ;  /* 0x0000001a82047220 */ /* 0x000fe20000400000 */
[----:B------:R-:W-:Y:S01]  /*8020*/  LOP3.LUT R136, R165, 0xffff0000, RZ, 0xc0, !PT ;  /* 0xffff0000a5887812 */ /* 0x000fe200078ec0ff */
[----:B------:R-:W-:Y:S01]  /*8030*/  FFMA R0, R133, R132, R0 ;  /* 0x0000008485007223 */ /* 0x000fe20000000000 */
[----:B------:R-:W-:Y:S01]  /*8040*/  LOP3.LUT R132, R169, 0xffff0000, RZ, 0xc0, !PT ;  /* 0xffff0000a9847812 */ /* 0x000fe200078ec0ff */
[C---:B------:R-:W-:Y:S01]  /*8050*/  FFMA R3, R133.reuse, R134, R3 ;  /* 0x0000008685037223 */ /* 0x040fe20000000003 */
[C---:B------:R-:W-:Y:S01]  /*8060*/  LOP3.LUT R134, R170.reuse, 0xffff0000, RZ, 0xc0, !PT ;  /* 0xffff0000aa867812 */ /* 0x040fe200078ec0ff */
[----:B------:R-:W-:Y:S01]  /*8070*/  FFMA R4, R133, R135, R4 ;  /* 0x0000008785047223 */ /* 0x000fe20000000004 */
[----:B------:R-:W-:Y:S01]  /*8080*/  SHF.L.U32 R135, R170, 0x10, RZ ;  /* 0x00000010aa877819 */ /* 0x000fe200000006ff */
[C---:B------:R-:W-:Y:S01]  /*8090*/  FMUL R5, R130.reuse, R27 ;  /* 0x0000001b82057220 */ /* 0x040fe20000400000 */
[----:B------:R-:W-:Y:S01]  /*80a0*/  ISETP.NE.AND P0, PT, R189, R200, PT ;  /* 0x000000c8bd00720c */ /* 0x000fe20003f05270 */
[C---:B------:R-:W-:Y:S01]  /*80b0*/  FMUL R6, R130.reuse, R28 ;  /* 0x0000001c82067220 */ /* 0x040fe20000400000 */
[----:B------:R-:W-:Y:S01]  /*80c0*/  F2FP.BF16.F32.PACK_AB R200, R3, R0 ;  /* 0x0000000003c8723e */ /* 0x000fe200000010ff */
[C---:B------:R-:W-:Y:S01]  /*80d0*/  FMUL R7, R130.reuse, R29 ;  /* 0x0000001d82077220 */ /* 0x040fe20000400000 */
[----:B------:R-:W-:Y:S01]  /*80e0*/  ISETP.NE.AND P1, PT, R189, RZ, PT ;  /* 0x000000ffbd00720c */ /* 0x000fe20003f25270 */
[----:B------:R-:W-:Y:S01]  /*80f0*/  FFMA R5, R133, R132, R5 ;  /* 0x0000008485057223 */ /* 0x000fe20000000005 */
[----:B------:R-:W-:Y:S01]  /*8100*/  SHF.L.U32 R132, R171, 0x10, RZ ;  /* 0x00000010ab847819 */ /* 0x000fe200000006ff */
[----:B------:R-:W-:Y:S01]  /*8110*/  FFMA R6, R133, R135, R6 ;  /* 0x0000008785067223 */ /* 0x000fe20000000006 */
[----:B------:R-:W-:Y:S01]  /*8120*/  SHF.L.U32 R135, R165, 0x10, RZ ;  /* 0x00000010a5877819 */ /* 0x000fe200000006ff */
[----:B------:R-:W-:Y:S01]  /*8130*/  FFMA R7, R133, R134, R7 ;  /* 0x0000008685077223 */ /* 0x000fe20000000007 */
[----:B------:R-:W-:Y:S01]  /*8140*/  LOP3.LUT R134, R171, 0xffff0000, RZ, 0xc0, !PT ;  /* 0xffff0000ab867812 */ /* 0x000fe200078ec0ff */
[C---:B------:R-:W-:Y:S01]  /*8150*/  FMUL R8, R130.reuse, R30 ;  /* 0x0000001e82087220 */ /* 0x040fe20000400000 */
[----:B------:R-:W-:Y:S01]  /*8160*/  F2FP.BF16.F32.PACK_AB R201, R5, R4 ;  /* 0x0000000405c9723e */ /* 0x000fe200000010ff */
[----:B------:R-:W-:Y:S01]  /*8170*/  FMUL R9, R130, R31 ;  /* 0x0000001f82097220 */ /* 0x000fe20000400000 */
[----:B------:R-:W-:Y:S01]  /*8180*/  F2FP.BF16.F32.PACK_AB R202, R7, R6 ;  /* 0x0000000607ca723e */ /* 0x000fe200000010ff */
[C---:B------:R-:W-:Y:S01]  /*8190*/  FFMA R8, R133.reuse, R132, R8 ;  /* 0x0000008485087223 */ /* 0x040fe20000000008 */
[C---:B------:R-:W-:Y:S01]  /*81a0*/  SHF.L.U32 R132, R164.reuse, 0x10, RZ ;  /* 0x00000010a4847819 */ /* 0x040fe200000006ff */
[----:B------:R-:W-:Y:S01]  /*81b0*/  FFMA R9, R133, R134, R9 ;  /* 0x0000008685097223 */ /* 0x000fe20000000009 */
[----:B------:R-:W-:Y:S01]  /*81c0*/  LOP3.LUT R134, R164, 0xffff0000, RZ, 0xc0, !PT ;  /* 0xffff0000a4867812 */ /* 0x000fe200078ec0ff */
[C---:B------:R-:W-:Y:S01]  /*81d0*/  FMUL R10, R130.reuse, R32 ;  /* 0x00000020820a7220 */ /* 0x040fe20000400000 */
[C---:B------:R-:W-:Y:S01]  /*81e0*/  FMUL R11, R130.reuse, R33 ;  /* 0x00000021820b7220 */ /* 0x040fe20000400000 */
        /* <DEDUP_REMOVED lines=10> */
[----:B------:R-:W-:Y:S01]  /*8290*/  FFMA R12, R133, R135, R12 ;  /* 0x00000087850c7223 */ /* 0x000fe2000000000c */
[----:B------:R-:W-:Y:S01]  /*82a0*/  SHF.L.U32 R135, R167, 0x10, RZ ;  /* 0x00000010a7877819 */ /* 0x000fe200000006ff */
[----:B------:R-:W-:Y:S01]  /*82b0*/  FFMA R13, R133, R136, R13 ;  /* 0x00000088850d7223 */ /* 0x000fe2000000000d */
[----:B------:R-:W-:Y:S01]  /*82c0*/  LOP3.LUT R136, R167, 0xffff0000, RZ, 0xc0, !PT ;  /* 0xffff0000a7887812 */ /* 0x000fe200078ec0ff */
[----:B------:R-:W-:Y:S01]  /*82d0*/  FFMA R14, R133, R132, R14 ;  /* 0x00000084850e7223 */ /* 0x000fe2000000000e */
[----:B------:R-:W-:Y:S01]  /*82e0*/  SHF.L.U32 R132, R160, 0x10, RZ ;  /* 0x00000010a0847819 */ /* 0x000fe200000006ff */
[----:B------:R-:W-:Y:S01]  /*82f0*/  FMUL R16, R130, R38 ;  /* 0x0000002682107220 */ /* 0x000fe20000400000 */
[----:B------:R-:W-:Y:S01]  /*8300*/  F2FP.BF16.F32.PACK_AB R205, R13, R12 ;  /* 0x0000000c0dcd723e */ /* 0x000fe200000010ff */
[----:B------:R-:W-:Y:S01]  /*8310*/  FFMA R15, R133, R134, R15 ;  /* 0x00000086850f7223 */ /* 0x000fe2000000000f */
[----:B------:R-:W-:Y:S01]  /*8320*/  LOP3.LUT R134, R160, 0xffff0000, RZ, 0xc0, !PT ;  /* 0xffff0000a0867812 */ /* 0x000fe200078ec0ff */
[C---:B------:R-:W-:Y:S01]  /*8330*/  FMUL R17, R130.reuse, R39 ;  /* 0x0000002782117220 */ /* 0x040fe20000400000 */
[C---:B------:R-:W-:Y:S01]  /*8340*/  FMUL R18, R130.reuse, R40 ;  /* 0x0000002882127220 */ /* 0x040fe20000400000 */
[----:B------:R-:W-:Y:S01]  /*8350*/  FMUL R19, R130, R41 ;  /* 0x0000002982137220 */ /* 0x000fe20000400000 */
[----:B------:R-:W-:Y:S01]  /*8360*/  F2FP.BF16.F32.PACK_AB R206, R15, R14 ;  /* 0x0000000e0fce723e */ /* 0x000fe200000010ff */
[C---:B------:R-:W-:Y:S01]  /*8370*/  FFMA R16, R133.reuse, R135, R16 ;  /* 0x0000008785107223 */ /* 0x040fe20000000010 */
[----:B------:R-:W-:Y:S01]  /*8380*/  SHF.L.U32 R135, R162, 0x10, RZ ;  /* 0x00000010a2877819 */ /* 0x000fe200000006ff */
[----:B------:R-:W-:Y:S01]  /*8390*/  FFMA R17, R133, R136, R17 ;  /* 0x0000008885117223 */ /* 0x000fe20000000011 */
[----:B------:R-:W-:Y:S01]  /*83a0*/  LOP3.LUT R136, R159, 0xffff0000, RZ, 0xc0, !PT ;  /* 0xffff00009f887812 */ /* 0x000fe200078ec0ff */
[----:B------:R-:W-:Y:S01]  /*83b0*/  FFMA R18, R133, R132, R18 ;  /* 0x0000008485127223 */ /* 0x000fe20000000012 */
[----:B------:R-:W-:Y:S01]  /*83c0*/  SHF.L.U32 R132, R161, 0x10, RZ ;  /* 0x00000010a1847819 */ /* 0x000fe200000006ff */
[----:B------:R-:W-:Y:S01]  /*83d0*/  FFMA R19, R133, R134, R19 ;  /* 0x0000008685137223 */ /* 0x000fe20000000013 */
[----:B------:R-:W-:Y:S01]  /*83e0*/  LOP3.LUT R134, R161, 0xffff0000, RZ, 0xc0, !PT ;  /* 0xffff0000a1867812 */ /* 0x000fe200078ec0ff */
[C---:B------:R-:W-:Y:S01]  /*83f0*/  FMUL R20, R130.reuse, R42 ;  /* 0x0000002a82147220 */ /* 0x040fe20000400000 */
[----:B------:R-:W-:Y:S01]  /*8400*/  F2FP.BF16.F32.PACK_AB R207, R17, R16 ;  /* 0x0000001011cf723e */ /* 0x000fe200000010ff */
[C---:B------:R-:W-:Y:S01]  /*8410*/  FMUL R21, R130.reuse, R43 ;  /* 0x0000002b82157220 */ /* 0x040fe20000400000 */
[----:B------:R-:W-:Y:S01]  /*8420*/  FMUL R22, R130, R44 ;  /* 0x0000002c82167220 */ /* 0x000fe20000400000 */
[C---:B------:R-:W-:Y:S01]  /*8430*/  FFMA R20, R133.reuse, R132, R20 ;  /* 0x0000008485147223 */ /* 0x040fe20000000014 */
[----:B------:R-:W-:Y:S01]  /*8440*/  LOP3.LUT R132, R162, 0xffff0000, RZ, 0xc0, !PT ;  /* 0xffff0000a2847812 */ /* 0x000fe200078ec0ff */
[----:B------:R-:W-:Y:S01]  /*8450*/  FFMA R21, R133, R134, R21 ;  /* 0x0000008685157223 */ /* 0x000fe20000000015 */
[----:B------:R-:W-:Y:S01]  /*8460*/  LOP3.LUT R134, R163, 0xffff0000, RZ, 0xc0, !PT ;  /* 0xffff0000a3867812 */ /* 0x000fe200078ec0ff */
[----:B------:R-:W-:Y:S01]  /*8470*/  FFMA R22, R133, R135, R22 ;  /* 0x0000008785167223 */ /* 0x000fe20000000016 */
[----:B------:R-:W-:Y:S01]  /*8480*/  SHF.L.U32 R135, R163, 0x10, RZ ;  /* 0x00000010a3877819 */ /* 0x000fe200000006ff */
[C---:B------:R-:W-:Y:S01]  /*8490*/  FMUL R23, R130.reuse, R45 ;  /* 0x0000002d82177220 */ /* 0x040fe20000400000 */
[C---:B------:R-:W-:Y:S01]  /*84a0*/  FMUL R88, R130.reuse, R46 ;  /* 0x0000002e82587220 */ /* 0x040fe20000400000 */
[C---:B------:R-:W-:Y:S01]  /*84b0*/  FMUL R89, R130.reuse, R47 ;  /* 0x0000002f82597220 */ /* 0x040fe20000400000 */
[----:B------:R-:W-:Y:S01]  /*84c0*/  FMUL R90, R130, R48 ;  /* 0x00000030825a7220 */ /* 0x000fe20000400000 */
[C---:B------:R-:W-:Y:S01]  /*84d0*/  FFMA R23, R133.reuse, R132, R23 ;  /* 0x0000008485177223 */ /* 0x040fe20000000017 */
[C---:B------:R-:W-:Y:S01]  /*84e0*/  SHF.L.U32 R132, R156.reuse, 0x10, RZ ;  /* 0x000000109c847819 */ /* 0x040fe200000006ff */
[----:B------:R-:W-:Y:S01]  /*84f0*/  FFMA R88, R133, R135, R88 ;  /* 0x0000008785587223 */ /* 0x000fe20000000058 */
[----:B------:R-:W-:Y:S01]  /*8500*/  SHF.L.U32 R135, R159, 0x10, RZ ;  /* 0x000000109f877819 */ /* 0x000fe200000006ff */
[C---:B------:R-:W-:Y:S01]  /*8510*/  FFMA R89, R133.reuse, R134, R89 ;  /* 0x0000008685597223 */ /* 0x040fe20000000059 */
[----:B------:R-:W-:Y:S01]  /*8520*/  LOP3.LUT R134, R156, 0xffff0000, RZ, 0xc0, !PT ;  /* 0xffff00009c867812 */ /* 0x000fe200078ec0ff */
[C---:B------:R-:W-:Y:S01]  /*8530*/  FMUL R91, R130.reuse, R49 ;  /* 0x00000031825b7220 */ /* 0x040fe20000400000 */
[----:B------:R-:W-:Y:S01]  /*8540*/  FFMA R90, R133, R132, R90 ;  /* 0x00000084855a7223 */ /* 0x000fe2000000005a */
[----:B------:R-:W-:Y:S01]  /*8550*/  SHF.L.U32 R132, R157, 0x10, RZ ;  /* 0x000000109d847819 */ /* 0x000fe200000006ff */
[C---:B------:R-:W-:Y:S01]  /*8560*/  FMUL R92, R130.reuse, R50 ;  /* 0x00000032825c7220 */ /* 0x040fe20000400000 */
[----:B------:R-:W-:Y:S01]  /*8570*/  FFMA R91, R133, R134, R91 ;  /* 0x00000086855b7223 */ /* 0x000fe2000000005b */
[----:B------:R-:W-:Y:S01]  /*8580*/  LOP3.LUT R134, R157, 0xffff0000, RZ, 0xc0, !PT ;  /* 0xffff00009d867812 */ /* 0x000fe200078ec0ff */
[----:B------:R-:W-:Y:S01]  /*8590*/  FMUL R93, R130, R51 ;  /* 0x00000033825d7220 */ /* 0x000fe20000400000 */
[----:B------:R1:W-:Y:S01]  /*85a0*/  @!P0 STS.128 [R188], R200 ;  /* 0x000000c8bc008388 */ /* 0x0003e20000000c00 */
[C---:B------:R-:W-:Y:S01]  /*85b0*/  FFMA R92, R133.reuse, R132, R92 ;  /* 0x00000084855c7223 */ /* 0x040fe2000000005c */
[----:B------:R-:W-:Y:S01]  /*85c0*/  SHF.L.U32 R132, R158, 0x10, RZ ;  /* 0x000000109e847819 */ /* 0x000fe200000006ff */
[----:B------:R-:W-:Y:S01]  /*85d0*/  FMUL R94, R130, R52 ;  /* 0x00000034825e7220 */ /* 0x000fe20000400000 */
[C---:B------:R-:W-:Y:S01]  /*85e0*/  FFMA R93, R133.reuse, R134, R93 ;  /* 0x00000086855d7223 */ /* 0x040fe2000000005d */
[----:B------:R-:W-:Y:S01]  /*85f0*/  LOP3.LUT R134, R158, 0xffff0000, RZ, 0xc0, !PT ;  /* 0xffff00009e867812 */ /* 0x000fe200078ec0ff */
[----:B------:R-:W-:Y:S01]  /*8600*/  FMUL R95, R130, R53 ;  /* 0x00000035825f7220 */ /* 0x000fe20000400000 */
[C---:B------:R-:W-:Y:S01]  /*8610*/  FFMA R94, R133.reuse, R132, R94 ;  /* 0x00000084855e7223 */ /* 0x040fe2000000005e */
[----:B------:R-:W-:Y:S01]  /*8620*/  SHF.L.U32 R132, R152, 0x10, RZ ;  /* 0x0000001098847819 */ /* 0x000fe200000006ff */
[C---:B------:R-:W-:Y:S01]  /*8630*/  FMUL R96, R130.reuse, R54 ;  /* 0x0000003682607220 */ /* 0x040fe20000400000 */
[C---:B------:R-:W-:Y:S01]  /*8640*/  FMUL R97, R130.reuse, R55 ;  /* 0x0000003782617220 */ /* 0x040fe20000400000 */
[----:B------:R2:W-:Y:S01]  /*8650*/  @!P0 STS.128 [R198+0x10], R204 ;  /* 0x000010ccc6008388 */ /* 0x0005e20000000c00 */
[----:B------:R-:W-:Y:S01]  /*8660*/  FMUL R98, R130, R56 ;  /* 0x0000003882627220 */ /* 0x000fe20000400000 */
[C---:B------:R-:W-:Y:S01]  /*8670*/  FFMA R95, R133.reuse, R134, R95 ;  /* 0x00000086855f7223 */ /* 0x040fe2000000005f */
[----:B------:R-:W-:Y:S01]  /*8680*/  LOP3.LUT R134, R154, 0xffff0000, RZ, 0xc0, !PT ;  /* 0xffff00009a867812 */ /* 0x000fe200078ec0ff */
[----:B------:R-:W-:Y:S01]  /*8690*/  FFMA R96, R133, R135, R96 ;  /* 0x0000008785607223 */ /* 0x000fe20000000060 */
[----:B------:R-:W-:Y:S01]  /*86a0*/  SHF.L.U32 R135, R153, 0x10, RZ ;  /* 0x0000001099877819 */ /* 0x000fe200000006ff */
[----:B------:R-:W-:Y:S01]  /*86b0*/  FFMA R97, R133, R136, R97 ;  /* 0x0000008885617223 */ /* 0x000fe20000000061 */
[----:B------:R-:W-:Y:S01]  /*86c0*/  LOP3.LUT R136, R145, 0xffff0000, RZ, 0xc0, !PT ;  /* 0xffff000091887812 */ /* 0x000fe200078ec0ff */
[C---:B------:R-:W-:Y:S01]  /*86d0*/  FFMA R98, R133.reuse, R132, R98 ;  /* 0x0000008485627223 */ /* 0x040fe20000000062 */
[----:B------:R-:W-:Y:S01]  /*86e0*/  LOP3.LUT R132, R152, 0xffff0000, RZ, 0xc0, !PT ;  /* 0xffff000098847812 */ /* 0x000fe200078ec0ff */
[C---:B------:R-:W-:Y:S01]  /*86f0*/  FMUL R99, R130.reuse, R57 ;  /* 0x0000003982637220 */ /* 0x040fe20000400000 */
[C---:B------:R-:W-:Y:S01]  /*8700*/  FMUL R100, R130.reuse, R58 ;  /* 0x0000003a82647220 */ /* 0x040fe20000400000 */
[C---:B------:R-:W-:Y:S01]  /*8710*/  FMUL R101, R130.reuse, R59 ;  /* 0x0000003b82657220 */ /* 0x040fe20000400000 */
[----:B------:R-:W-:Y:S01]  /*8720*/  FMUL R102, R130, R60 ;  /* 0x0000003c82667220 */ /* 0x000fe20000400000 */
[----:B------:R-:W-:Y:S01]  /*8730*/  FFMA R99, R133, R132, R99 ;  /* 0x0000008485637223 */ /* 0x000fe20000000063 */
[----:B------:R-:W-:Y:S01]  /*8740*/  LOP3.LUT R132, R153, 0xffff0000, RZ, 0xc0, !PT ;  /* 0xffff000099847812 */ /* 0x000fe200078ec0ff */
[----:B------:R-:W-:Y:S01]  /*8750*/  FFMA R100, R133, R135, R100 ;  /* 0x0000008785647223 */ /* 0x000fe20000000064 */
[----:B------:R-:W-:Y:S01]  /*8760*/  SHF.L.U32 R135, R154, 0x10, RZ ;  /* 0x000000109a877819 */ /* 0x000fe200000006ff */
[C---:B------:R-:W-:Y:S01]  /*8770*/  FMUL R103, R130.reuse, R61 ;  /* 0x0000003d82677220 */ /* 0x040fe20000400000 */
[C---:B------:R-:W-:Y:S01]  /*8780*/  FMUL R104, R130.reuse, R62 ;  /* 0x0000003e82687220 */ /* 0x040fe20000400000 */
[----:B-1----:R-:W-:Y:S01]  /*8790*/  F2FP.BF16.F32.PACK_AB R200, R19, R18 ;  /* 0x0000001213c8723e */ /* 0x002fe200000010ff */
[----:B------:R-:W-:Y:S01]  /*87a0*/  FFMA R101, R133, R132, R101 ;  /* 0x0000008485657223 */ /* 0x000fe20000000065 */
[----:B------:R-:W-:Y:S01]  /*87b0*/  SHF.L.U32 R132, R155, 0x10, RZ ;  /* 0x000000109b847819 */ /* 0x000fe200000006ff */
[----:B------:R-:W-:Y:S01]  /*87c0*/  FFMA R102, R133, R135, R102 ;  /* 0x0000008785667223 */ /* 0x000fe20000000066 */
[----:B------:R-:W-:Y:S01]  /*87d0*/  F2FP.BF16.F32.PACK_AB R201, R21, R20 ;  /* 0x0000001415c9723e */ /* 0x000fe200000010ff */
[----:B------:R-:W-:Y:S01]  /*87e0*/  FFMA R103, R133, R134, R103 ;  /* 0x0000008685677223 */ /* 0x000fe20000000067 */
[----:B------:R-:W-:Y:S01]  /*87f0*/  LOP3.LUT R134, R155, 0xffff0000, RZ, 0xc0, !PT ;  /* 0xffff00009b867812 */ /* 0x000fe200078ec0ff */
[----:B------:R-:W-:Y:S01]  /*8800*/  FMUL R105, R130, R63 ;  /* 0x0000003f82697220 */ /* 0x000fe20000400000 */
[----:B------:R-:W-:Y:S01]  /*8810*/  F2FP.BF16.F32.PACK_AB R202, R23, R22 ;  /* 0x0000001617ca723e */ /* 0x000fe200000010ff */
[----:B------:R-:W-:Y:S01]  /*8820*/  FFMA R104, R133, R132, R104 ;  /* 0x0000008485687223 */ /* 0x000fe20000000068 */
[----:B------:R-:W-:Y:S01]  /*8830*/  F2FP.BF16.F32.PACK_AB R203, R89, R88 ;  /* 0x0000005859cb723e */ /* 0x000fe200000010ff */
[----:B------:R-:W-:Y:S01]  /*8840*/  FFMA R105, R133, R134, R105 ;  /* 0x0000008685697223 */ /* 0x000fe20000000069 */
[----:B------:R-:W-:Y:S01]  /*8850*/  SHF.L.U32 R132, R148, 0x10, RZ ;  /* 0x0000001094847819 */ /* 0x000fe200000006ff */
[----:B------:R-:W-:Y:S01]  /*8860*/  FMUL R106, R130, R64 ;  /* 0x00000040826a7220 */ /* 0x000fe20000400000 */
[----:B------:R-:W-:Y:S01]  /*8870*/  LOP3.LUT R134, R148, 0xffff0000, RZ, 0xc0, !PT ;  /* 0xffff000094867812 */ /* 0x000fe200078ec0ff */
[----:B------:R1:W-:Y:S01]  /*8880*/  @!P0 STS.128 [R196+0x20], R200 ;  /* 0x000020c8c4008388 */ /* 0x0003e20000000c00 */
[----:B------:R-:W-:Y:S01]  /*8890*/  SHF.L.U32 R135, R149, 0x10, RZ ;  /* 0x0000001095877819 */ /* 0x000fe200000006ff */
[C---:B------:R-:W-:Y:S01]  /*88a0*/  FMUL R107, R130.reuse, R65 ;  /* 0x00000041826b7220 */ /* 0x040fe20000400000 */
[----:B--2---:R-:W-:Y:S01]  /*88b0*/  F2FP.BF16.F32.PACK_AB R204, R91, R90 ;  /* 0x0000005a5bcc723e */ /* 0x004fe200000010ff */
[C---:B------:R-:W-:Y:S01]  /*88c0*/  FMUL R108, R130.reuse, R66 ;  /* 0x00000042826c7220 */ /* 0x040fe20000400000 */
[----:B------:R-:W-:Y:S01]  /*88d0*/  F2FP.BF16.F32.PACK_AB R205, R93, R92 ;  /* 0x0000005c5dcd723e */ /* 0x000fe200000010ff */
[----:B------:R-:W-:Y:S01]  /*88e0*/  FFMA R106, R133, R132, R106 ;  /* 0x00000084856a7223 */ /* 0x000fe2000000006a */
[----:B------:R-:W-:Y:S01]  /*88f0*/  F2FP.BF16.F32.PACK_AB R206, R95, R94 ;  /* 0x0000005e5fce723e */ /* 0x000fe200000010ff */
[----:B------:R-:W-:Y:S01]  /*8900*/  FFMA R107, R133, R134, R107 ;  /* 0x00000086856b7223 */ /* 0x000fe2000000006b */
[----:B------:R-:W-:Y:S01]  /*8910*/  F2FP.BF16.F32.PACK_AB R207, R97, R96 ;  /* 0x0000006061cf723e */ /* 0x000fe200000010ff */
[----:B------:R-:W-:Y:S01]  /*8920*/  FFMA R108, R133, R135, R108 ;  /* 0x00000087856c7223 */ /* 0x000fe2000000006c */
[----:B------:R-:W-:Y:S01]  /*8930*/  LOP3.LUT R132, R149, 0xffff0000, RZ, 0xc0, !PT ;  /* 0xffff000095847812 */ /* 0x000fe200078ec0ff */
[----:B------:R-:W-:Y:S01]  /*8940*/  FMUL R109, R130, R67 ;  /* 0x00000043826d7220 */ /* 0x000fe20000400000 */
[C---:B------:R-:W-:Y:S01]  /*8950*/  SHF.L.U32 R135, R150.reuse, 0x10, RZ ;  /* 0x0000001096877819 */ /* 0x040fe200000006ff */
[----:B------:R2:W-:Y:S01]  /*8960*/  @!P0 STS.128 [R195+0x10], R204 ;  /* 0x000010ccc3008388 */ /* 0x0005e20000000c00 */
[----:B------:R-:W-:Y:S01]  /*8970*/  LOP3.LUT R134, R150, 0xffff0000, RZ, 0xc0, !PT ;  /* 0xffff000096867812 */ /* 0x000fe200078ec0ff */
[C---:B------:R-:W-:Y:S01]  /*8980*/  FMUL R110, R130.reuse, R68 ;  /* 0x00000044826e7220 */ /* 0x040fe20000400000 */
[C---:B------:R-:W-:Y:S01]  /*8990*/  FMUL R111, R130.reuse, R69 ;  /* 0x00000045826f7220 */ /* 0x040fe20000400000 */
[----:B------:R-:W-:Y:S01]  /*89a0*/  FFMA R109, R133, R132, R109 ;  /* 0x00000084856d7223 */ /* 0x000fe2000000006d */
[----:B------:R-:W-:Y:S01]  /*89b0*/  SHF.L.U32 R132, R151, 0x10, RZ ;  /* 0x0000001097847819 */ /* 0x000fe200000006ff */
[----:B------:R-:W-:Y:S01]  /*89c0*/  FFMA R110, R133, R135, R110 ;  /* 0x00000087856e7223 */ /* 0x000fe2000000006e */
[----:B------:R-:W-:Y:S01]  /*89d0*/  SHF.L.U32 R135, R141, 0x10, RZ ;  /* 0x000000108d877819 */ /* 0x000fe200000006ff */
[----:B------:R-:W-:Y:S01]  /*89e0*/  FFMA R111, R133, R134, R111 ;  /* 0x00000086856f7223 */ /* 0x000fe2000000006f */
[----:B------:R-:W-:Y:S01]  /*89f0*/  LOP3.LUT R134, R151, 0xffff0000, RZ, 0xc0, !PT ;  /* 0xffff000097867812 */ /* 0x000fe200078ec0ff */
[C---:B------:R-:W-:Y:S01]  /*8a00*/  FMUL R112, R130.reuse, R70 ;  /* 0x0000004682707220 */ /* 0x040fe20000400000 */
[C---:B------:R-:W-:Y:S01]  /*8a10*/  FMUL R113, R130.reuse, R71 ;  /* 0x0000004782717220 */ /* 0x040fe20000400000 */
[C---:B------:R-:W-:Y:S01]  /*8a20*/  FMUL R114, R130.reuse, R72 ;  /* 0x0000004882727220 */ /* 0x040fe20000400000 */
[----:B------:R-:W-:Y:S01]  /*8a30*/  FMUL R115, R130, R73 ;  /* 0x0000004982737220 */ /* 0x000fe20000400000 */
[C---:B------:R-:W-:Y:S01]  /*8a40*/  FFMA R112, R133.reuse, R132, R112 ;  /* 0x0000008485707223 */ /* 0x040fe20000000070 */
[C---:B------:R-:W-:Y:S01]  /*8a50*/  SHF.L.U32 R132, R140.reuse, 0x10, RZ ;  /* 0x000000108c847819 */ /* 0x040fe200000006ff */
[----:B------:R-:W-:Y:S01]  /*8a60*/  FFMA R113, R133, R134, R113 ;  /* 0x0000008685717223 */ /* 0x000fe20000000071 */
[----:B------:R-:W-:Y:S01]  /*8a70*/  LOP3.LUT R134, R140, 0xffff0000, RZ, 0xc0, !PT ;  /* 0xffff00008c867812 */ /* 0x000fe200078ec0ff */
[----:B------:R-:W-:Y:S01]  /*8a80*/  FMUL R116, R130, R74 ;  /* 0x0000004a82747220 */ /* 0x000fe20000400000 */
[----:B-1----:R-:W-:Y:S01]  /*8a90*/  F2FP.BF16.F32.PACK_AB R200, R99, R98 ;  /* 0x0000006263c8723e */ /* 0x002fe200000010ff */
[----:B------:R-:W-:Y:S01]  /*8aa0*/  FFMA R114, R133, R132, R114 ;  /* 0x0000008485727223 */ /* 0x000fe20000000072 */
[----:B------:R-:W-:Y:S01]  /*8ab0*/  LOP3.LUT R132, R141, 0xffff0000, RZ, 0xc0, !PT ;  /* 0xffff00008d847812 */ /* 0x000fe200078ec0ff */
[C---:B------:R-:W-:Y:S01]  /*8ac0*/  FFMA R115, R133.reuse, R134, R115 ;  /* 0x0000008685737223 */ /* 0x040fe20000000073 */
[C---:B------:R-:W-:Y:S01]  /*8ad0*/  LOP3.LUT R134, R142.reuse, 0xffff0000, RZ, 0xc0, !PT ;  /* 0xffff00008e867812 */ /* 0x040fe200078ec0ff */
[----:B------:R-:W-:Y:S01]  /*8ae0*/  FFMA R116, R133, R135, R116 ;  /* 0x0000008785747223 */ /* 0x000fe20000000074 */
[----:B------:R-:W-:Y:S01]  /*8af0*/  SHF.L.U32 R135, R142, 0x10, RZ ;  /* 0x000000108e877819 */ /* 0x000fe200000006ff */
[C---:B------:R-:W-:Y:S01]  /*8b00*/  FMUL R117, R130.reuse, R75 ;  /* 0x0000004b82757220 */ /* 0x040fe20000400000 */
[----:B------:R-:W-:Y:S01]  /*8b10*/  F2FP.BF16.F32.PACK_AB R201, R101, R100 ;  /* 0x0000006465c9723e */ /* 0x000fe200000010ff */
[C---:B------:R-:W-:Y:S01]  /*8b20*/  FMUL R118, R130.reuse, R76 ;  /* 0x0000004c82767220 */ /* 0x040fe20000400000 */
[----:B------:R-:W-:Y:S01]  /*8b30*/  F2FP.BF16.F32.PACK_AB R202, R103, R102 ;  /* 0x0000006667ca723e */ /* 0x000fe200000010ff */
[C---:B------:R-:W-:Y:S01]  /*8b40*/  FMUL R119, R130.reuse, R77 ;  /* 0x0000004d82777220 */ /* 0x040fe20000400000 */
[C---:B------:R-:W-:Y:S01]  /*8b50*/  FFMA R117, R133.reuse, R132, R117 ;  /* 0x0000008485757223 */ /* 0x040fe20000000075 */
[----:B------:R-:W-:Y:S01]  /*8b60*/  FFMA R118, R133, R135, R118 ;  /* 0x0000008785767223 */ /* 0x000fe20000000076 */
[----:B------:R-:W-:Y:S01]  /*8b70*/  SHF.L.U32 R132, R143, 0x10, RZ ;  /* 0x000000108f847819 */ /* 0x000fe200000006ff */
[----:B------:R-:W-:Y:S01]  /*8b80*/  FFMA R119, R133, R134, R119 ;  /* 0x0000008685777223 */ /* 0x000fe20000000077 */
[----:B------:R-:W-:Y:S01]  /*8b90*/  F2FP.BF16.F32.PACK_AB R203, R105, R104 ;  /* 0x0000006869cb723e */ /* 0x000fe200000010ff */
[C---:B------:R-:W-:Y:S01]  /*8ba0*/  FMUL R120, R130.reuse, R78 ;  /* 0x0000004e82787220 */ /* 0x040fe20000400000 */
[----:B------:R-:W-:Y:S01]  /*8bb0*/  LOP3.LUT R134, R143, 0xffff0000, RZ, 0xc0, !PT ;  /* 0xffff00008f867812 */ /* 0x000fe200078ec0ff */
[----:B------:R-:W-:Y:S01]  /*8bc0*/  FMUL R121, R130, R79 ;  /* 0x0000004f82797220 */ /* 0x000fe20000400000 */
[----:B--2---:R-:W-:Y:S01]  /*8bd0*/  F2FP.BF16.F32.PACK_AB R204, R107, R106 ;  /* 0x0000006a6bcc723e */ /* 0x004fe200000010ff */
[----:B------:R1:W-:Y:S01]  /*8be0*/  @!P0 STS.128 [R188+0x1000], R200 ;  /* 0x001000c8bc008388 */ /* 0x0003e20000000c00 */
[C---:B------:R-:W-:Y:S01]  /*8bf0*/  FFMA R120, R133.reuse, R132, R120 ;  /* 0x0000008485787223 */ /* 0x040fe20000000078 */
[----:B------:R-:W-:Y:S01]  /*8c00*/  FFMA R121, R133, R134, R121 ;  /* 0x0000008685797223 */ /* 0x000fe20000000079 */
[----:B------:R-:W-:Y:S01]  /*8c10*/  SHF.L.U32 R132, R144, 0x10, RZ ;  /* 0x0000001090847819 */ /* 0x000fe200000006ff */
[----:B------:R-:W-:Y:S01]  /*8c20*/  FMUL R122, R130, R80 ;  /* 0x00000050827a7220 */ /* 0x000fe20000400000 */
[----:B------:R-:W-:Y:S01]  /*8c30*/  LOP3.LUT R134, R144, 0xffff0000, RZ, 0xc0, !PT ;  /* 0xffff000090867812 */ /* 0x000fe200078ec0ff */
[C---:B------:R-:W-:Y:S01]  /*8c40*/  FMUL R123, R130.reuse, R81 ;  /* 0x00000051827b7220 */ /* 0x040fe20000400000 */
[----:B------:R-:W-:Y:S01]  /*8c50*/  SHF.L.U32 R135, R145, 0x10, RZ ;  /* 0x0000001091877819 */ /* 0x000fe200000006ff */
[C---:B------:R-:W-:Y:S01]  /*8c60*/  FMUL R124, R130.reuse, R82 ;  /* 0x00000052827c7220 */ /* 0x040fe20000400000 */
[----:B------:R-:W-:Y:S01]  /*8c70*/  F2FP.BF16.F32.PACK_AB R205, R109, R108 ;  /* 0x0000006c6dcd723e */ /* 0x000fe200000010ff */
[----:B------:R-:W-:Y:S01]  /*8c80*/  FMUL R125, R130, R83 ;  /* 0x00000053827d7220 */ /* 0x000fe20000400000 */
[----:B------:R-:W-:Y:S01]  /*8c90*/  F2FP.BF16.F32.PACK_AB R206, R111, R110 ;  /* 0x0000006e6fce723e */ /* 0x000fe200000010ff */
[----:B------:R-:W-:Y:S01]  /*8ca0*/  FFMA R122, R133, R132, R122 ;  /* 0x00000084857a7223 */ /* 0x000fe2000000007a */
[----:B------:R-:W-:Y:S01]  /*8cb0*/  F2FP.BF16.F32.PACK_AB R207, R113, R112 ;  /* 0x0000007071cf723e */ /* 0x000fe200000010ff */
[C---:B------:R-:W-:Y:S01]  /*8cc0*/  FFMA R123, R133.reuse, R134, R123 ;  /* 0x00000086857b7223 */ /* 0x040fe2000000007b */
[----:B------:R-:W-:Y:S01]  /*8cd0*/  SHF.L.U32 R132, R146, 0x10, RZ ;  /* 0x0000001092847819 */ /* 0x000fe200000006ff */
[C---:B------:R-:W-:Y:S01]  /*8ce0*/  FFMA R124, R133.reuse, R135, R124 ;  /* 0x00000087857c7223 */ /* 0x040fe2000000007c */
[----:B------:R-:W-:Y:S01]  /*8cf0*/  FMUL R126, R130, R84 ;  /* 0x00000054827e7220 */ /* 0x000fe20000400000 */
[----:B------:R1:W-:Y:S01]  /*8d00*/  @!P0 STS.128 [R198+0x1010], R204 ;  /* 0x001010ccc6008388 */ /* 0x0003e20000000c00 */
[----:B------:R-:W-:Y:S01]  /*8d10*/  LOP3.LUT R134, R146, 0xffff0000, RZ, 0xc0, !PT ;  /* 0xffff000092867812 */ /* 0x000fe200078ec0ff */
[----:B------:R-:W-:Y:S01]  /*8d20*/  FFMA R125, R133, R136, R125 ;  /* 0x00000088857d7223 */ /* 0x000fe2000000007d */
[C---:B------:R-:W-:Y:S01]  /*8d30*/  FMUL R127, R130.reuse, R85 ;  /* 0x00000055827f7220 */ /* 0x040fe20000400000 */
[C---:B------:R-:W-:Y:S01]  /*8d40*/  SHF.L.U32 R135, R147.reuse, 0x10, RZ ;  /* 0x0000001093877819 */ /* 0x040fe200000006ff */
[C---:B------:R-:W-:Y:S01]  /*8d50*/  FMUL R128, R130.reuse, R86 ;  /* 0x0000005682807220 */ /* 0x040fe20000400000 */
[----:B------:R-:W-:Y:S01]  /*8d60*/  LOP3.LUT R136, R147, 0xffff0000, RZ, 0xc0, !PT ;  /* 0xffff000093887812 */ /* 0x000fe200078ec0ff */
[----:B------:R-:W-:Y:S01]  /*8d70*/  FMUL R129, R130, R87 ;  /* 0x0000005782817220 */ /* 0x000fe20000400000 */
[----:B------:R-:W-:Y:S01]  /*8d80*/  F2FP.BF16.F32.PACK_AB R208, R115, R114 ;  /* 0x0000007273d0723e */ /* 0x000fe200000010ff */
[----:B------:R-:W-:Y:S01]  /*8d90*/  FFMA R126, R133, R132, R126 ;  /* 0x00000084857e7223 */ /* 0x000fe2000000007e */
[----:B------:R-:W-:Y:S01]  /*8da0*/  F2FP.BF16.F32.PACK_AB R209, R117, R116 ;  /* 0x0000007475d1723e */ /* 0x000fe200000010ff */
[----:B------:R-:W-:Y:S01]  /*8db0*/  FFMA R127, R133, R134, R127 ;  /* 0x00000086857f7223 */ /* 0x000fe2000000007f */
[----:B------:R-:W-:Y:S01]  /*8dc0*/  F2FP.BF16.F32.PACK_AB R210, R119, R118 ;  /* 0x0000007677d2723e */ /* 0x000fe200000010ff */
[----:B------:R-:W-:Y:S01]  /*8dd0*/  FFMA R128, R133, R135, R128 ;  /* 0x0000008785807223 */ /* 0x000fe20000000080 */
[----:B------:R-:W-:Y:S01]  /*8de0*/  F2FP.BF16.F32.PACK_AB R211, R121, R120 ;  /* 0x0000007879d3723e */ /* 0x000fe200000010ff */
[----:B------:R-:W-:Y:S01]  /*8df0*/  FFMA R129, R133, R136, R129 ;  /* 0x0000008885817223 */ /* 0x000fe20000000081 */
[----:B------:R-:W-:Y:S02]  /*8e00*/  F2FP.BF16.F32.PACK_AB R216, R123, R122 ;  /* 0x0000007a7bd8723e */ /* 0x000fe400000010ff */
[----:B------:R-:W-:Y:S01]  /*8e10*/  F2FP.BF16.F32.PACK_AB R217, R125, R124 ;  /* 0x0000007c7dd9723e */ /* 0x000fe200000010ff */
[----:B------:R1:W-:Y:S01]  /*8e20*/  @!P0 STS.128 [R196+0x1020], R208 ;  /* 0x001020d0c4008388 */ /* 0x0003e20000000c00 */
[----:B------:R-:W-:Y:S02]  /*8e30*/  F2FP.BF16.F32.PACK_AB R218, R127, R126 ;  /* 0x0000007e7fda723e */ /* 0x000fe400000010ff */
[----:B------:R-:W-:Y:S05]  /*8e40*/  F2FP.BF16.F32.PACK_AB R219, R129, R128 ;  /* 0x0000008081db723e */ /* 0x000fea00000010ff */
[----:B------:R1:W-:Y:S01]  /*8e50*/  @!P0 STS.128 [R195+0x1010], R216 ;  /* 0x001010d8c3008388 */ /* 0x0003e20000000c00 */
[----:B------:R-:W-:Y:S01]  /*8e60*/  @!PT LDS RZ, [RZ] ;  /* 0x00000000fffff984 */ /* 0x000fe20000000800 */
[----:B------:R-:W-:Y:S01]  /*8e70*/  @!PT LDS RZ, [RZ] ;  /* 0x00000000fffff984 */ /* 0x000fe20000000800 */
[----:B------:R-:W-:Y:S01]  /*8e80*/  @!PT LDS RZ, [RZ] ;  /* 0x00000000fffff984 */ /* 0x000fe20000000800 */
[----:B------:R-:W-:Y:S01]  /*8e90*/  @!PT LDS RZ, [RZ] ;  /* 0x00000000fffff984 */ /* 0x000fe20000000800 */
[----:B------:R2:W-:Y:S07]  /*8ea0*/  MEMBAR.ALL.CTA ;  /* 0x0000000000007992 */ /* 0x0005ee0000008000 */
[----:B--2---:R-:W2:Y:S01]  /*8eb0*/  FENCE.VIEW.ASYNC.S ;  /* 0x00000000000073c6 */ /* 0x004ea20000000000 */
[----:B------:R-:W-:Y:S05]  /*8ec0*/  WARPSYNC.ALL ;  /* 0x0000000000007948 */ /* 0x000fea0003800000 */
[----:B------:R-:W-:Y:S01]  /*8ed0*/  BSSY.RECONVERGENT B0, `(.L_x_116) ;  /* 0x0000012000007945 */ /* 0x000fe20003800200 */
[----:B--2---:R-:W-:Y:S06]  /*8ee0*/  BAR.SYNC.DEFER_BLOCKING 0x1, 0x80 ;  /* 0x0042000000007b1d */ /* 0x004fec0000010000 */
[----:B------:R-:W-:Y:S05]  /*8ef0*/  @P1 BRA `(.L_x_117) ;  /* 0x00000000003c1947 */ /* 0x000fea0003800000 */
[----:B------:R-:W-:Y:S01]  /*8f00*/  UIADD3 UR4, UPT, UPT, UR44, 0x200, URZ ;  /* 0x000002002c047890 */ /* 0x000fe2000fffe0ff */
[----:B------:R-:W-:Y:S01]  /*8f10*/  R2UR UR49, R212 ;  /* 0x00000000d43172ca */ /* 0x000fe200000e0000 */
[----:B------:R-:W-:Y:S01]  /*8f20*/  UMOV UR51, UR36 ;  /* 0x0000002400337c82 */ /* 0x000fe20008000000 */
[----:B------:R-:W-:Y:S01]  /*8f30*/  UIADD3 UR8, UPT, UPT, UR44, 0x1200, URZ ;  /* 0x000012002c087890 */ /* 0x000fe2000fffe0ff */
[----:B------:R-:W-:Y:S02]  /*8f40*/  UMOV UR10, UR50 ;  /* 0x00000032000a7c82 */ /* 0x000fe40008000000 */
[----:B------:R-:W-:Y:S01]  /*8f50*/  IMAD.U32 R181, RZ, RZ, UR4 ;  /* 0x00000004ffb57e24 */ /* 0x000fe2000f8e00ff */
[----:B------:R-:W-:Y:S01]  /*8f60*/  UIADD3 UR4, UP0, UPT, UR54, 0xa80, URZ ;  /* 0x00000a8036047890 */ /* 0x000fe2000ff1e0ff */
[----:B------:R-:W-:Y:S03]  /*8f70*/  UMOV UR11, UR36 ;  /* 0x00000024000b7c82 */ /* 0x000fe60008000000 */
[----:B------:R-:W-:Y:S01]  /*8f80*/  R2UR UR48, R181 ;  /* 0x00000000b53072ca */ /* 0x000fe200000e0000 */
[----:B------:R-:W-:Y:S02]  /*8f90*/  UIADD3.X UR5, UPT, UPT, URZ, UR55, URZ, UP0, !UPT ;  /* 0x00000037ff057290 */ /* 0x000fe400087fe4ff */
[----:B------:R-:W-:Y:S10]  /*8fa0*/  UIADD3 UR9, UPT, UPT, UR49, 0x80, URZ ;  /* 0x0000008031097890 */ /* 0x000ff4000fffe0ff */
[----:B------:R2:W-:Y:S01]  /*8fb0*/  UTMASTG.3D [UR48], [UR4] ;  /* 0x00000030040073b5 */ /* 0x0005e20008010000 */
[----:B------:R2:W-:Y:S01]  /*8fc0*/  UTMASTG.3D [UR8], [UR4] ;  /* 0x00000008040073b5 */ /* 0x0005e20008010000 */
[----:B------:R0:W-:Y:S01]  /*8fd0*/  UTMACMDFLUSH ;  /* 0x00000000000079b7 */ /* 0x0001e20000000000 */
[----:B--2---:R-:W-:Y:S04]  /*8fe0*/  DEPBAR.LE SB0, 0x1 ;  /* 0x000080400000791a */ /* 0x004fe80000000000 */
.L_x_117:
[----:B------:R-:W-:Y:S05]  /*8ff0*/  BSYNC.RECONVERGENT B0 ;  /* 0x0000000000007941 */ /* 0x000fea0003800200 */
.L_x_116:
[----:B------:R-:W-:Y:S01]  /*9000*/  BAR.SYNC.DEFER_BLOCKING 0x1, 0x80 ;  /* 0x0042000000007b1d */ /* 0x000fe20000010000 */
[----:B------:R-:W-:Y:S01]  /*9010*/  ISETP.NE.AND P1, PT, R194, RZ, PT ;  /* 0x000000ffc200720c */ /* 0x000fe20003f25270 */
[----:B------:R-:W-:Y:S01]  /*9020*/  UISETP.NE.AND UP0, UPT, UR53, URZ, UPT ;  /* 0x000000ff3500728c */ /* 0x000fe2000bf05270 */
[----:B------:R-:W-:Y:S11]  /*9030*/  LEA R3, R137, UR44, 0x3 ;  /* 0x0000002c89037c11 */ /* 0x000ff6000f8e18ff */
[----:B------:R-:W-:Y:S01]  /*9040*/  @P1 SHF.L.U32 R6, RZ, 0x1f, RZ ;  /* 0x0000001fff061819 */ /* 0x000fe200000006ff */
[----:B------:R-:W-:Y:S06]  /*9050*/  BRA.U !UP0, `(.L_x_118) ;  /* 0x0000000108247547 */ /* 0x000fec000b800000 */
[----:B------:R-:W2:Y:S01]  /*9060*/  S2R R0, SR_CgaCtaId ;  /* 0x0000000000007919 */ /* 0x000ea20000008800 */
[----:B------:R-:W-:Y:S01]  /*9070*/  IMAD.U32 R4, RZ, RZ, UR47 ;  /* 0x0000002fff047e24 */ /* 0x000fe2000f8e00ff */
[----:B------:R-:W-:Y:S04]  /*9080*/  UIADD3 UR4, UPT, UPT, UR47, 0x1, URZ ;  /* 0x000000012f047890 */ /* 0x000fe8000fffe0ff */
[----:B------:R-:W-:Y:S01]  /*9090*/  @P1 LEA R4, R4, UR44, 0x3 ;  /* 0x0000002c04041c11 */ /* 0x000fe2000f8e18ff */
[----:B------:R-:W-:Y:S04]  /*90a0*/  UISETP.NE.AND UP0, UPT, UR4, 0x4, UPT ;  /* 0x000000040400788c */ /* 0x000fe8000bf05270 */
[----:B------:R-:W-:Y:S01]  /*90b0*/  @P1 VIADD R5, R4, 0x50 ;  /* 0x0000005004051836 */ /* 0x000fe20000000000 */
[----:B------:R-:W-:Y:S04]  /*90c0*/  USEL UR47, UR4, URZ, UP0 ;  /* 0x000000ff042f7287 */ /* 0x000fe80008000000 */
[----:B--2---:R-:W-:Y:S04]  /*90d0*/  @P1 PRMT R0, R0, 0x654, R5 ;  /* 0x0000065400001816 */ /* 0x004fe80000000005 */
[----:B------:R2:W-:Y:S04]  /*90e0*/  @P1 SYNCS.ARRIVE.TRANS64.RED.A1T0 RZ, [R0+URZ], RZ ;  /* 0x000000ff00ff19a7 */ /* 0x0005e800081004ff */
.L_x_118:
[----:B------:R-:W4:Y:S01]  /*90f0*/  @P1 SYNCS.PHASECHK.TRANS64.TRYWAIT P0, [R3+URZ+0x30], R6 ;  /* 0x00003006030015a7 */ /* 0x000f2200080011ff */
[----:B------:R-:W-:Y:S01]  /*9100*/  BSSY B1, `(.L_x_119) ;  /* 0x0000019000017945 */ /* 0x000fe20003800000 */
[----:B----4-:R-:W-:Y:S03]  /*9110*/  @P1 SEL R138, RZ, 0x1, !P0 ;  /* 0x00000001ff8a1807 */ /* 0x010fe60004000000 */
[----:B------:R-:W-:Y:S05]  /*9120*/  @!P1 BRA `(.L_x_120) ;  /* 0x0000000000589947 */ /* 0x000fea0003800000 */
[----:B------:R-:W-:Y:S01]  /*9130*/  ISETP.NE.AND P1, PT, R199, RZ, PT ;  /* 0x000000ffc700720c */ /* 0x000fe20003f25270 */
[----:B------:R-:W-:Y:S01]  /*9140*/  BSSY B0, `(.L_x_121) ;  /* 0x000000a000007945 */ /* 0x000fe20003800000 */
[----:B------:R-:W-:Y:S11]  /*9150*/  ISETP.NE.AND P0, PT, R138, RZ, PT ;  /* 0x000000ff8a00720c */ /* 0x000ff60003f05270 */
[----:B------:R-:W-:Y:S04]  /*9160*/  @P1 IMAD R8, R137, 0x2000, R188 ;  /* 0x0000200089081824 */ /* 0x000fe800078e02bc */
[----:B------:R-:W-:Y:S01]  /*9170*/  @P1 IMAD.IADD R6, R197, 0x1, R8 ;  /* 0x00000001c5061824 */ /* 0x000fe200078e0208 */
[----:B------:R-:W-:Y:S03]  /*9180*/  @P1 IADD3 R5, PT, PT, R139, R8, RZ ;  /* 0x000000088b051210 */ /* 0x000fe60007ffe0ff */
[----:B------:R-:W-:Y:S01]  /*9190*/  @P1 IMAD.IADD R4, R187, 0x1, R6 ;  /* 0x00000001bb041824 */ /* 0x000fe200078e0206 */
[----:B------:R-:W-:Y:S06]  /*91a0*/  @P0 BRA `(.L_x_122) ;  /* 0x00000000000c0947 */ /* 0x000fec0003800000 */
[----:B--2---:R-:W-:Y:S04]  /*91b0*/  SHF.L.U32 R0, RZ, 0x1f, RZ ;  /* 0x0000001fff007819 */ /* 0x004fe800000006ff */
[----:B------:R-:W2:Y:S02]  /*91c0*/  SYNCS.PHASECHK.TRANS64.TRYWAIT P0, [R3+URZ+0x30], R0 ;  /* 0x00003000030075a7 */ /* 0x000ea400080011ff */
[----:B--2---:R-:W-:Y:S05]  /*91d0*/  @!P0 BRA `(.L_x_123) ;  /* 0x000000a800248947 */ /* 0x004fea0003800000 */
.L_x_122:
[----:B------:R-:W-:Y:S05]  /*91e0*/  BSYNC B0 ;  /* 0x0000000000007941 */ /* 0x000fea0003800000 */
.L_x_121:
[----:B------:R-:W-:Y:S02]  /*91f0*/  ISETP.NE.AND P0, PT, R199, RZ, PT ;  /* 0x000000ffc700720c */ /* 0x000fe40003f05270 */
[----:B------:R-:W-:Y:S11]  /*9200*/  IADD3 R137, PT, PT, R137, 0x1, RZ ;  /* 0x0000000189897810 */ /* 0x000ff60007ffe0ff */
[----:B------:R4:W1:Y:S04]  /*9210*/  @P0 LDS.128 R160, [R5+0x20] ;  /* 0x0000200005a00984 */ /* 0x0008680000000c00 */
[----:B------:R4:W1:Y:S04]  /*9220*/  @P0 LDS.128 R140, [R5+0x1020] ;  /* 0x00102000058c0984 */ /* 0x0008680000000c00 */
[----:B------:R4:W1:Y:S04]  /*9230*/  @P0 LDS.128 R168, [R8] ;  /* 0x0000000008a80984 */ /* 0x0008680000000c00 */
[----:B------:R4:W1:Y:S04]  /*9240*/  @P0 LDS.128 R152, [R8+0x1000] ;  /* 0x0010000008980984 */ /* 0x0008680000000c00 */
[----:B------:R4:W1:Y:S04]  /*9250*/  @P0 LDS.128 R164, [R6+0x10] ;  /* 0x0000100006a40984 */ /* 0x0008680000000c00 */
[----:B------:R4:W1:Y:S04]  /*9260*/  @P0 LDS.128 R148, [R6+0x1010] ;  /* 0x0010100006940984 */ /* 0x0008680000000c00 */
[----:B------:R4:W1:Y:S04]  /*9270*/  @P0 LDS.128 R156, [R4+0x10] ;  /* 0x00001000049c0984 */ /* 0x0008680000000c00 */
[----:B------:R4:W1:Y:S02]  /*9280*/  @P0 LDS.128 R144, [R4+0x1010] ;  /* 0x0010100004900984 */ /* 0x0008640000000c00 */
.L_x_120:
[----:B------:R-:W-:Y:S05]  /*9290*/  BSYNC B1 ;  /* 0x0000000000017941 */ /* 0x000fea0003800000 */
.L_x_119:
[----:B------:R-:W-:Y:S05]  /*92a0*/  VIADD R213, R213, 0x400000 ;  /* 0x00400000d5d57836 */ /* 0x000fea0000000000 */
[----:B--2---:R-:W-:Y:S04]  /*92b0*/  SHF.R.U32.HI R0, RZ, 0x15, R213 ;  /* 0x00000015ff007819 */ /* 0x004fe800000116d5 */
[----:B------:R-:W-:Y:S04]  /*92c0*/  LOP3.LUT R16, R0, 0x3, RZ, 0xc0, !PT ;  /* 0x0000000300107812 */ /* 0x000fe800078ec0ff */
[----:B------:R-:W-:Y:S11]  /*92d0*/  ISETP.NE.AND P0, PT, R189, R16, PT ;  /* 0x00000010bd00720c */ /* 0x000ff60003f05270 */
[----:B------:R-:W-:Y:S02]  /*92e0*/  @!UPT UIADD3 URZ, UPT, UPT, URZ, URZ, URZ ;  /* 0x000000fffffff290 */ /* 0x000fe4000fffe0ff */
[----:B------:R-:W-:Y:S05]  /*92f0*/  @P0 BRA `(.L_x_124) ;  /* 0x0000000000bc0947 */ /* 0x000fea0003800000 */
[----:B------:R-:W-:Y:S11]  /*9300*/  LOP3.LUT P0, RZ, R0, 0x3, R177, 0x48, !PT ;  /* 0x0000000300ff7812 */ /* 0x000ff600078048b1 */
[----:B------:R-:W-:Y:S02]  /*9310*/  @!UPT UIADD3 URZ, UPT, UPT, URZ, URZ, URZ ;  /* 0x000000fffffff290 */ /* 0x000fe4000fffe0ff */
[----:B------:R-:W-:Y:S05]  /*9320*/  @!P0 BRA `(.L_x_125) ;  /* 0x0000000000408947 */ /* 0x000fea0003800000 */
[----:B------:R-:W2:Y:S01]  /*9330*/  LDCU.64 UR8, c[0x4][0x70] ;  /* 0x01000e00ff0877ac */ /* 0x000ea20008000a00 */
[----:B------:R-:W-:Y:S01]  /*9340*/  MOV R15, 0x0 ;  /* 0x00000000000f7802 */ /* 0x000fe20000000f00 */
[----:B------:R-:W-:Y:S02]  /*9350*/  HFMA2 R12, -RZ, RZ, 0, 5.9604644775390625e-08 ;  /* 0x00000001ff0c7431 */ /* 0x000fe400000001ff */
[----:B----4-:R-:W-:Y:S02]  /*9360*/  IMAD.MOV.U32 R8, RZ, RZ, 0x192 ;  /* 0x00000192ff087424 */ /* 0x010fe400078e00ff */
[----:B------:R-:W-:Y:S01]  /*9370*/  IMAD.MOV.U32 R13, RZ, RZ, RZ ;  /* 0x000000ffff0d7224 */ /* 0x000fe200078e00ff */
[----:B------:R-:W4:Y:S01]  /*9380*/  LDCU.64 UR6, c[0x4][0x78] ;  /* 0x01000f00ff0677ac */ /* 0x000f220008000a00 */
[----:B------:R-:W1:Y:S01]  /*9390*/  LDC.64 R14, c[0x4][R15] ;  /* 0x010000000f0e7b82 */ /* 0x000e620000000a00 */
[----:B------:R-:W5:Y:S01]  /*93a0*/  LDCU.64 UR4, c[0x4][0x10] ;  /* 0x01000200ff0477ac */ /* 0x000f620008000a00 */
[----:B--2---:R-:W-:Y:S01]  /*93b0*/  MOV R5, UR9 ;  /* 0x0000000900057c02 */ /* 0x004fe20008000f00 */
[----:B------:R-:W-:Y:S01]  /*93c0*/  IMAD.U32 R4, RZ, RZ, UR8 ;  /* 0x00000008ff047e24 */ /* 0x000fe2000f8e00ff */
[----:B----4-:R-:W-:Y:S01]  /*93d0*/  MOV R7, UR7 ;  /* 0x0000000700077c02 */ /* 0x010fe20008000f00 */
[----:B------:R-:W-:Y:S01]  /*93e0*/  IMAD.U32 R6, RZ, RZ, UR6 ;  /* 0x00000006ff067e24 */ /* 0x000fe2000f8e00ff */
[----:B-----5:R-:W-:Y:S01]  /*93f0*/  MOV R11, UR5 ;  /* 0x00000005000b7c02 */ /* 0x020fe20008000f00 */
[----:B------:R-:W-:Y:S02]  /*9400*/  IMAD.U32 R10, RZ, RZ, UR4 ;  /* 0x00000004ff0a7e24 */ /* 0x000fe4000f8e00ff */
[----:B------:R-:W-:Y:S07]  /*9410*/  LEPC R20, `(.L_x_125) ;  /* 0x000000001014794e */ /* 0x000fee0000000000 */
[----:B-1-3--:R-:W-:Y:S05]  /*9420*/  CALL.ABS.NOINC R14 ;  /* 0x000000000e007343 */ /* 0x00afea0003c00000 */
.L_x_125:
[----:B------:R-:W-:Y:S05]  /*9430*/  WARPSYNC.ALL ;  /* 0x0000000000007948 */ /* 0x000fea0003800000 */
[C---:B------:R-:W-:Y:S01]  /*9440*/  R2UR UR4, R213.reuse ;  /* 0x00000000d50472ca */ /* 0x040fe200000e0000 */
[----:B------:R-:W-:Y:S05]  /*9450*/  VIADD R0, R213, 0x80 ;  /* 0x00000080d5007836 */ /* 0x000fea0000000000 */
[----:B------:R-:W-:Y:S04]  /*9460*/  SHF.R.U32.HI R0, RZ, 0x15, R0 ;  /* 0x00000015ff007819 */ /* 0x000fe80000011600 */
[----:B------:R-:W-:Y:S03]  /*9470*/  LOP3.LUT P0, RZ, R0, 0x3, R177, 0x48, !PT ;  /* 0x0000000300ff7812 */ /* 0x000fe600078048b1 */
[----:B------:R-:W2:Y:S10]  /*9480*/  LDTM.x32 R24, tmem[UR4] ;  /* 0x00000004001879ee */ /* 0x000eb400082c0000 */
[----:B--2---:R-:W-:Y:S05]  /*9490*/  @!P0 BRA `(.L_x_126) ;  /* 0x0000000000408947 */ /* 0x004fea0003800000 */
        /* <DEDUP_REMOVED lines=16> */
.L_x_126:
[----:B------:R-:W-:Y:S05]  /*95a0*/  WARPSYNC.ALL ;  /* 0x0000000000007948 */ /* 0x000fea0003800000 */
[----:B------:R-:W-:Y:S11]  /*95b0*/  R2UR UR4, R213 ;  /* 0x00000000d50472ca */ /* 0x000ff600000e0000 */
[----:B------:R-:W-:Y:S02]  /*95c0*/  @!UPT UIADD3 URZ, UPT, UPT, URZ, URZ, URZ ;  /* 0x000000fffffff290 */ /* 0x000fe4000fffe0ff */
[----:B------:R-:W2:Y:S02]  /*95d0*/  LDTM.x32 R56, tmem[UR4+0x80] ;  /* 0x00008004003879ee */ /* 0x000ea400082c0000 */
[----:B--2---:R-:W-:Y:S01]  /*95e0*/  NOP ;  /* 0x0000000000007918 */ /* 0x004fe20000000000 */
.L_x_124:
[----:B-1----:R-:W-:Y:S01]  /*95f0*/  SHF.L.U32 R18, R168, 0x10, RZ ;  /* 0x00000010a8127819 */ /* 0x002fe200000006ff */
[----:B------:R-:W-:Y:S01]  /*9600*/  FMUL R0, R130, R24 ;  /* 0x0000001882007220 */ /* 0x000fe20000400000 */
[C---:B------:R-:W-:Y:S01]  /*9610*/  SHF.L.U32 R19, R169.reuse, 0x10, RZ ;  /* 0x00000010a9137819 */ /* 0x040fe200000006ff */
[----:B------:R-:W-:Y:S05]  /*9620*/  WARPSYNC.ALL ;  /* 0x0000000000007948 */ /* 0x000fea0003800000 */
[----:B------:R-:W-:Y:S01]  /*9630*/  LOP3.LUT R20, R169, 0xffff0000, RZ, 0xc0, !PT ;  /* 0xffff0000a9147812 */ /* 0x000fe200078ec0ff */
[----:B------:R-:W1:Y:S01]  /*9640*/  S2UR UR5, SR_CgaCtaId ;  /* 0x00000000000579c3 */ /* 0x000e620000008800 */
[----:B------:R-:W-:Y:S01]  /*9650*/  ISETP.NE.AND P1, PT, R189, R16, PT ;  /* 0x00000010bd00720c */ /* 0x000fe20003f25270 */
[----:B------:R-:W-:Y:S01]  /*9660*/  FFMA R0, R133, R18, R0 ;  /* 0x0000001285007223 */ /* 0x000fe20000000000 */
[----:B------:R-:W-:Y:S01]  /*9670*/  LOP3.LUT R18, R168, 0xffff0000, RZ, 0xc0, !PT ;  /* 0xffff0000a8127812 */ /* 0x000fe200078ec0ff */
[----:B------:R-:W-:Y:S01]  /*9680*/  FMUL R3, R130, R25 ;  /* 0x0000001982037220 */ /* 0x000fe20000400000 */
[----:B------:R-:W-:Y:S01]  /*9690*/  LOP3.LUT R16, R164, 0xffff0000, RZ, 0xc0, !PT ;  /* 0xffff0000a4107812 */ /* 0x000fe200078ec0ff */
[C---:B----4-:R-:W-:Y:S01]  /*96a0*/  FMUL R4, R130.reuse, R26 ;  /* 0x0000001a82047220 */ /* 0x050fe20000400000 */
[----:B------:R-:W-:Y:S01]  /*96b0*/  SHF.L.U32 R15, R165, 0x10, RZ ;  /* 0x00000010a50f7819 */ /* 0x000fe200000006ff */
[----:B------:R-:W-:Y:S01]  /*96c0*/  FMUL R5, R130, R27 ;  /* 0x0000001b82057220 */ /* 0x000fe20000400000 */
[----:B------:R-:W-:Y:S01]  /*96d0*/  SHF.L.U32 R17, R166, 0x10, RZ ;  /* 0x00000010a6117819 */ /* 0x000fe200000006ff */
[C---:B------:R-:W-:Y:S01]  /*96e0*/  FFMA R3, R133.reuse, R18, R3 ;  /* 0x0000001285037223 */ /* 0x040fe20000000003 */
[----:B------:R-:W-:Y:S01]  /*96f0*/  SHF.L.U32 R18, R170, 0x10, RZ ;  /* 0x00000010aa127819 */ /* 0x000fe200000006ff */
[C---:B------:R-:W-:Y:S01]  /*9700*/  FFMA R4, R133.reuse, R19, R4 ;  /* 0x0000001385047223 */ /* 0x040fe20000000004 */
[----:B------:R-:W-:Y:S01]  /*9710*/  SHF.L.U32 R19, R164, 0x10, RZ ;  /* 0x00000010a4137819 */ /* 0x000fe200000006ff */
[----:B------:R-:W-:Y:S01]  /*9720*/  FFMA R5, R133, R20, R5 ;  /* 0x0000001485057223 */ /* 0x000fe20000000005 */
[----:B------:R-:W-:Y:S01]  /*9730*/  LOP3.LUT R20, R170, 0xffff0000, RZ, 0xc0, !PT ;  /* 0xffff0000aa147812 */ /* 0x000fe200078ec0ff */
[C---:B------:R-:W-:Y:S01]  /*9740*/  FMUL R6, R130.reuse, R28 ;  /* 0x0000001c82067220 */ /* 0x040fe20000400000 */
[----:B------:R-:W-:Y:S01]  /*9750*/  F2FP.BF16.F32.PACK_AB R88, R3, R0 ;  /* 0x000000000358723e */ /* 0x000fe200000010ff */
[C---:B------:R-:W-:Y:S01]  /*9760*/  FMUL R7, R130.reuse, R29 ;  /* 0x0000001d82077220 */ /* 0x040fe20000400000 */
[----:B------:R-:W-:Y:S01]  /*9770*/  F2FP.BF16.F32.PACK_AB R89, R5, R4 ;  /* 0x000000040559723e */ /* 0x000fe200000010ff */
[----:B------:R-:W-:Y:S01]  /*9780*/  FFMA R6, R133, R18, R6 ;  /* 0x0000001285067223 */ /* 0x000fe20000000006 */
[----:B------:R-:W-:Y:S01]  /*9790*/  SHF.L.U32 R18, R171, 0x10, RZ ;  /* 0x00000010ab127819 */ /* 0x000fe200000006ff */
[----:B------:R-:W-:Y:S01]  /*97a0*/  FFMA R7, R133, R20, R7 ;  /* 0x0000001485077223 */ /* 0x000fe20000000007 */
[----:B------:R-:W-:Y:S01]  /*97b0*/  LOP3.LUT R20, R171, 0xffff0000, RZ, 0xc0, !PT ;  /* 0xffff0000ab147812 */ /* 0x000fe200078ec0ff */
[----:B------:R-:W-:Y:S01]  /*97c0*/  FMUL R8, R130, R30 ;  /* 0x0000001e82087220 */ /* 0x000fe20000400000 */
[----:B------:R-:W-:Y:S01]  /*97d0*/  ISETP.NE.AND P2, PT, R194, RZ, PT ;  /* 0x000000ffc200720c */ /* 0x000fe20003f45270 */
[C---:B------:R-:W-:Y:S01]  /*97e0*/  FMUL R9, R130.reuse, R31 ;  /* 0x0000001f82097220 */ /* 0x040fe20000400000 */
[----:B------:R-:W-:Y:S01]  /*97f0*/  F2FP.BF16.F32.PACK_AB R90, R7, R6 ;  /* 0x00000006075a723e */ /* 0x000fe200000010ff */
[----:B------:R-:W-:Y:S01]  /*9800*/  UIADD3 UR4, UPT, UPT, UR44, 0xa8, URZ ;  /* 0x000000a82c047890 */ /* 0x000fe2000fffe0ff */
[----:B------:R-:W-:Y:S01]  /*9810*/  ISETP.NE.AND P0, PT, R189, RZ, PT ;  /* 0x000000ffbd00720c */ /* 0x000fe20003f05270 */
[----:B------:R-:W-:Y:S01]  /*9820*/  FFMA R8, R133, R18, R8 ;  /* 0x0000001285087223 */ /* 0x000fe20000000008 */
[----:B------:R-:W-:Y:S01]  /*9830*/  LOP3.LUT R18, R165, 0xffff0000, RZ, 0xc0, !PT ;  /* 0xffff0000a5127812 */ /* 0x000fe200078ec0ff */
[----:B------:R-:W-:Y:S01]  /*9840*/  FFMA R9, R133, R20, R9 ;  /* 0x0000001485097223 */ /* 0x000fe20000000009 */
[----:B------:R-:W-:Y:S01]  /*9850*/  LOP3.LUT R20, R167, 0xffff0000, RZ, 0xc0, !PT ;  /* 0xffff0000a7147812 */ /* 0x000fe200078ec0ff */
[----:B-1----:R-:W-:Y:S01]  /*9860*/  UPRMT UR4, UR5, 0x654, UR4 ;  /* 0x0000065405047896 */ /* 0x002fe20008000004 */
[----:B------:R-:W-:Y:S01]  /*9870*/  NOP ;  /* 0x0000000000007918 */ /* 0x000fe20000000000 */
[C---:B------:R-:W-:Y:S01]  /*9880*/  FMUL R10, R130.reuse, R32 ;  /* 0x00000020820a7220 */ /* 0x040fe20000400000 */
[----:B------:R-:W-:Y:S01]  /*9890*/  F2FP.BF16.F32.PACK_AB R91, R9, R8 ;  /* 0x00000008095b723e */ /* 0x000fe200000010ff */
[C---:B------:R-:W-:Y:S01]  /*98a0*/  FMUL R11, R130.reuse, R33 ;  /* 0x00000021820b7220 */ /* 0x040fe20000400000 */
[C---:B------:R-:W-:Y:S01]  /*98b0*/  FMUL R12, R130.reuse, R34 ;  /* 0x00000022820c7220 */ /* 0x040fe20000400000 */
[----:B------:R-:W-:Y:S01]  /*98c0*/  FMUL R13, R130, R35 ;  /* 0x00000023820d7220 */ /* 0x000fe20000400000 */
[----:B------:R-:W-:Y:S01]  /*98d0*/  FFMA R10, R133, R19, R10 ;  /* 0x00000013850a7223 */ /* 0x000fe2000000000a */
[----:B------:R-:W-:Y:S01]  /*98e0*/  SHF.L.U32 R19, R167, 0x10, RZ ;  /* 0x00000010a7137819 */ /* 0x000fe200000006ff */
[----:B------:R-:W-:Y:S01]  /*98f0*/  SYNCS.ARRIVE.TRANS64.RED.A1T0 RZ, [UR4], RZ ;  /* 0x000000ffffff79a7 */ /* 0x000fe20008100404 */
[----:B------:R1:W-:Y:S01]  /*9900*/  @!P1 STS.128 [R188+0x2000], R88 ;  /* 0x00200058bc009388 */ /* 0x0003e20000000c00 */
[C---:B------:R-:W-:Y:S01]  /*9910*/  FFMA R11, R133.reuse, R16, R11 ;  /* 0x00000010850b7223 */ /* 0x040fe2000000000b */
[C---:B------:R-:W-:Y:S01]  /*9920*/  FFMA R12, R133.reuse, R15, R12 ;  /* 0x0000000f850c7223 */ /* 0x040fe2000000000c */
[----:B------:R-:W-:Y:S01]  /*9930*/  FFMA R13, R133, R18, R13 ;  /* 0x00000012850d7223 */ /* 0x000fe2000000000d */
[----:B------:R-:W-:Y:S01]  /*9940*/  LOP3.LUT R18, R166, 0xffff0000, RZ, 0xc0, !PT ;  /* 0xffff0000a6127812 */ /* 0x000fe200078ec0ff */
[C---:B------:R-:W-:Y:S01]  /*9950*/  FMUL R14, R130.reuse, R36 ;  /* 0x00000024820e7220 */ /* 0x040fe20000400000 */
[----:B------:R-:W-:Y:S01]  /*9960*/  F2FP.BF16.F32.PACK_AB R92, R11, R10 ;  /* 0x0000000a0b5c723e */ /* 0x000fe200000010ff */
[----:B------:R-:W-:Y:S01]  /*9970*/  FMUL R15, R130, R37 ;  /* 0x00000025820f7220 */ /* 0x000fe20000400000 */
[----:B------:R-:W-:Y:S01]  /*9980*/  SHF.L.U32 R11, R160, 0x10, RZ ;  /* 0x00000010a00b7819 */ /* 0x000fe200000006ff */
[----:B------:R-:W-:Y:S01]  /*9990*/  FFMA R14, R133, R17, R14 ;  /* 0x00000011850e7223 */ /* 0x000fe2000000000e */
[----:B------:R-:W-:Y:S01]  /*99a0*/  F2FP.BF16.F32.PACK_AB R93, R13, R12 ;  /* 0x0000000c0d5d723e */ /* 0x000fe200000010ff */
[----:B------:R-:W-:Y:S01]  /*99b0*/  FMUL R16, R130, R38 ;  /* 0x0000002682107220 */ /* 0x000fe20000400000 */
[----:B------:R-:W-:Y:S01]  /*99c0*/  LOP3.LUT R12, R160, 0xffff0000, RZ, 0xc0, !PT ;  /* 0xffff0000a00c7812 */ /* 0x000fe200078ec0ff */
[----:B------:R-:W-:Y:S01]  /*99d0*/  FMUL R17, R130, R39 ;  /* 0x0000002782117220 */ /* 0x000fe20000400000 */
[----:B------:R-:W-:Y:S01]  /*99e0*/  SHF.L.U32 R13, R161, 0x10, RZ ;  /* 0x00000010a10d7819 */ /* 0x000fe200000006ff */
[C---:B------:R-:W-:Y:S01]  /*99f0*/  FFMA R15, R133.reuse, R18, R15 ;  /* 0x00000012850f7223 */ /* 0x040fe2000000000f */
[----:B------:R-:W-:Y:S01]  /*9a00*/  LOP3.LUT R18, R158, 0xffff0000, RZ, 0xc0, !PT ;  /* 0xffff00009e127812 */ /* 0x000fe200078ec0ff */
[C---:B------:R-:W-:Y:S01]  /*9a10*/  FFMA R16, R133.reuse, R19, R16 ;  /* 0x0000001385107223 */ /* 0x040fe20000000010 */
[C---:B------:R-:W-:Y:S01]  /*9a20*/  FMUL R8, R130.reuse, R40 ;  /* 0x0000002882087220 */ /* 0x040fe20000400000 */
[----:B------:R-:W-:Y:S01]  /*9a30*/  FFMA R17, R133, R20, R17 ;  /* 0x0000001485117223 */ /* 0x000fe20000000011 */
[----:B------:R-:W-:Y:S01]  /*9a40*/  F2FP.BF16.F32.PACK_AB R94, R15, R14 ;  /* 0x0000000e0f5e723e */ /* 0x000fe200000010ff */
[C---:B------:R-:W-:Y:S01]  /*9a50*/  FMUL R9, R130.reuse, R41 ;  /* 0x0000002982097220 */ /* 0x040fe20000400000 */
[----:B------:R-:W-:Y:S01]  /*9a60*/  LOP3.LUT R14, R161, 0xffff0000, RZ, 0xc0, !PT ;  /* 0xffff0000a10e7812 */ /* 0x000fe200078ec0ff */
[----:B------:R-:W-:Y:S01]  /*9a70*/  FFMA R8, R133, R11, R8 ;  /* 0x0000000b85087223 */ /* 0x000fe20000000008 */
[----:B------:R-:W-:Y:S01]  /*9a80*/  F2FP.BF16.F32.PACK_AB R95, R17, R16 ;  /* 0x00000010115f723e */ /* 0x000fe200000010ff */
[----:B------:R-:W-:Y:S01]  /*9a90*/  FMUL R10, R130, R42 ;  /* 0x0000002a820a7220 */ /* 0x000fe20000400000 */
[----:B------:R-:W-:Y:S01]  /*9aa0*/  SHF.L.U32 R15, R162, 0x10, RZ ;  /* 0x00000010a20f7819 */ /* 0x000fe200000006ff */
[----:B------:R-:W-:Y:S01]  /*9ab0*/  FMUL R11, R130, R43 ;  /* 0x0000002b820b7220 */ /* 0x000fe20000400000 */
[----:B------:R-:W-:Y:S01]  /*9ac0*/  LOP3.LUT R16, R157, 0xffff0000, RZ, 0xc0, !PT ;  /* 0xffff00009d107812 */ /* 0x000fe200078ec0ff */
[----:B------:R-:W-:Y:S01]  /*9ad0*/  FFMA R9, R133, R12, R9 ;  /* 0x0000000c85097223 */ /* 0x000fe20000000009 */
[----:B------:R-:W-:Y:S01]  /*9ae0*/  SHF.L.U32 R17, R159, 0x10, RZ ;  /* 0x000000109f117819 */ /* 0x000fe200000006ff */
[----:B------:R-:W-:Y:S01]  /*9af0*/  FFMA R10, R133, R13, R10 ;  /* 0x0000000d850a7223 */ /* 0x000fe2000000000a */
[----:B------:R-:W-:Y:S01]  /*9b00*/  LOP3.LUT R20, R159, 0xffff0000, RZ, 0xc0, !PT ;  /* 0xffff00009f147812 */ /* 0x000fe200078ec0ff */
[----:B------:R-:W-:Y:S01]  /*9b10*/  FFMA R11, R133, R14, R11 ;  /* 0x0000000e850b7223 */ /* 0x000fe2000000000b */
[----:B------:R-:W-:Y:S01]  /*9b20*/  LOP3.LUT R14, R162, 0xffff0000, RZ, 0xc0, !PT ;  /* 0xffff0000a20e7812 */ /* 0x000fe200078ec0ff */
[C---:B------:R-:W-:Y:S01]  /*9b30*/  FMUL R12, R130.reuse, R44 ;  /* 0x0000002c820c7220 */ /* 0x040fe20000400000 */
[----:B-1----:R-:W-:Y:S01]  /*9b40*/  F2FP.BF16.F32.PACK_AB R88, R9, R8 ;  /* 0x000000080958723e */ /* 0x002fe200000010ff */
[----:B------:R1:W-:Y:S01]  /*9b50*/  @!P1 STS.128 [R198+0x2010], R92 ;  /* 0x0020105cc6009388 */ /* 0x0003e20000000c00 */
[----:B------:R-:W-:Y:S01]  /*9b60*/  F2FP.BF16.F32.PACK_AB R89, R11, R10 ;  /* 0x0000000a0b59723e */ /* 0x000fe200000010ff */
[----:B------:R-:W-:Y:S01]  /*9b70*/  FMUL R13, R130, R45 ;  /* 0x0000002d820d7220 */ /* 0x000fe20000400000 */
[----:B------:R-:W-:Y:S01]  /*9b80*/  SHF.L.U32 R11, R163, 0x10, RZ ;  /* 0x00000010a30b7819 */ /* 0x000fe200000006ff */
[C---:B------:R-:W-:Y:S01]  /*9b90*/  FFMA R12, R133.reuse, R15, R12 ;  /* 0x0000000f850c7223 */ /* 0x040fe2000000000c */
[----:B------:R-:W-:Y:S01]  /*9ba0*/  SHF.L.U32 R15, R156, 0x10, RZ ;  /* 0x000000109c0f7819 */ /* 0x000fe200000006ff */
[----:B------:R-:W-:Y:S01]  /*9bb0*/  FFMA R13, R133, R14, R13 ;  /* 0x0000000e850d7223 */ /* 0x000fe2000000000d */
[----:B------:R-:W-:Y:S01]  /*9bc0*/  LOP3.LUT R14, R163, 0xffff0000, RZ, 0xc0, !PT ;  /* 0xffff0000a30e7812 */ /* 0x000fe200078ec0ff */
[C---:B------:R-:W-:Y:S01]  /*9bd0*/  FMUL R8, R130.reuse, R46 ;  /* 0x0000002e82087220 */ /* 0x040fe20000400000 */
[C---:B------:R-:W-:Y:S01]  /*9be0*/  FMUL R9, R130.reuse, R47 ;  /* 0x0000002f82097220 */ /* 0x040fe20000400000 */
[----:B------:R-:W-:Y:S01]  /*9bf0*/  FMUL R10, R130, R48 ;  /* 0x00000030820a7220 */ /* 0x000fe20000400000 */
[----:B------:R-:W-:Y:S01]  /*9c00*/  F2FP.BF16.F32.PACK_AB R90, R13, R12 ;  /* 0x0000000c0d5a723e */ /* 0x000fe200000010ff */
[C---:B------:R-:W-:Y:S01]  /*9c10*/  FFMA R8, R133.reuse, R11, R8 ;  /* 0x0000000b85087223 */ /* 0x040fe20000000008 */
[C---:B------:R-:W-:Y:S01]  /*9c20*/  FFMA R9, R133.reuse, R14, R9 ;  /* 0x0000000e85097223 */ /* 0x040fe20000000009 */
[----:B------:R-:W-:Y:S01]  /*9c30*/  LOP3.LUT R14, R156, 0xffff0000, RZ, 0xc0, !PT ;  /* 0xffff00009c0e7812 */ /* 0x000fe200078ec0ff */
[----:B------:R-:W-:Y:S01]  /*9c40*/  FFMA R10, R133, R15, R10 ;  /* 0x0000000f850a7223 */ /* 0x000fe2000000000a */
[----:B------:R-:W-:Y:S01]  /*9c50*/  SHF.L.U32 R15, R157, 0x10, RZ ;  /* 0x000000109d0f7819 */ /* 0x000fe200000006ff */
[C---:B------:R-:W-:Y:S01]  /*9c60*/  FMUL R11, R130.reuse, R49 ;  /* 0x00000031820b7220 */ /* 0x040fe20000400000 */
[----:B------:R-:W-:Y:S01]  /*9c70*/  F2FP.BF16.F32.PACK_AB R91, R9, R8 ;  /* 0x00000008095b723e */ /* 0x000fe200000010ff */
[C---:B------:R-:W-:Y:S01]  /*9c80*/  FMUL R12, R130.reuse, R50 ;  /* 0x00000032820c7220 */ /* 0x040fe20000400000 */
[C---:B------:R-:W-:Y:S01]  /*9c90*/  FMUL R13, R130.reuse, R51 ;  /* 0x00000033820d7220 */ /* 0x040fe20000400000 */
[C---:B------:R-:W-:Y:S01]  /*9ca0*/  FFMA R11, R133.reuse, R14, R11 ;  /* 0x0000000e850b7223 */ /* 0x040fe2000000000b */
[----:B------:R-:W-:Y:S01]  /*9cb0*/  FMUL R8, R130, R52 ;  /* 0x0000003482087220 */ /* 0x000fe20000400000 */
[C---:B------:R-:W-:Y:S01]  /*9cc0*/  FFMA R12, R133.reuse, R15, R12 ;  /* 0x0000000f850c7223 */ /* 0x040fe2000000000c */
[C---:B------:R-:W-:Y:S01]  /*9cd0*/  FFMA R13, R133.reuse, R16, R13 ;  /* 0x00000010850d7223 */ /* 0x040fe2000000000d */
[----:B------:R-:W-:Y:S01]  /*9ce0*/  SHF.L.U32 R16, R158, 0x10, RZ ;  /* 0x000000109e107819 */ /* 0x000fe200000006ff */
[C---:B------:R-:W-:Y:S01]  /*9cf0*/  FMUL R9, R130.reuse, R53 ;  /* 0x0000003582097220 */ /* 0x040fe20000400000 */
[C---:B------:R-:W-:Y:S01]  /*9d00*/  FMUL R14, R130.reuse, R54 ;  /* 0x00000036820e7220 */ /* 0x040fe20000400000 */
[----:B------:R-:W-:Y:S01]  /*9d10*/  FMUL R15, R130, R55 ;  /* 0x00000037820f7220 */ /* 0x000fe20000400000 */
[----:B------:R2:W-:Y:S01]  /*9d20*/  @!P1 STS.128 [R196+0x2020], R88 ;  /* 0x00202058c4009388 */ /* 0x0005e20000000c00 */
[----:B------:R-:W-:Y:S01]  /*9d30*/  FFMA R8, R133, R16, R8 ;  /* 0x0000001085087223 */ /* 0x000fe20000000008 */
[----:B-1----:R-:W-:Y:S01]  /*9d40*/  F2FP.BF16.F32.PACK_AB R93, R13, R12 ;  /* 0x0000000c0d5d723e */ /* 0x002fe200000010ff */
[C---:B------:R-:W-:Y:S01]  /*9d50*/  FFMA R9, R133.reuse, R18, R9 ;  /* 0x0000001285097223 */ /* 0x040fe20000000009 */
[C---:B------:R-:W-:Y:S01]  /*9d60*/  LOP3.LUT R12, R152.reuse, 0xffff0000, RZ, 0xc0, !PT ;  /* 0xffff0000980c7812 */ /* 0x040fe200078ec0ff */
[C---:B------:R-:W-:Y:S01]  /*9d70*/  FFMA R14, R133.reuse, R17, R14 ;  /* 0x00000011850e7223 */ /* 0x040fe2000000000e */
[----:B------:R-:W-:Y:S01]  /*9d80*/  SHF.L.U32 R17, R152, 0x10, RZ ;  /* 0x0000001098117819 */ /* 0x000fe200000006ff */
[----:B------:R-:W-:Y:S01]  /*9d90*/  FFMA R15, R133, R20, R15 ;  /* 0x00000014850f7223 */ /* 0x000fe2000000000f */
[----:B------:R-:W-:Y:S01]  /*9da0*/  F2FP.BF16.F32.PACK_AB R94, R9, R8 ;  /* 0x00000008095e723e */ /* 0x000fe200000010ff */
        /* <DEDUP_REMOVED lines=9> */
[----:B------:R-:W-:Y:S01]  /*9e40*/  SHF.L.U32 R18, R154, 0x10, RZ ;  /* 0x000000109a127819 */ /* 0x000fe200000006ff */
[----:B------:R-:W-:Y:S01]  /*9e50*/  FMUL R10, R130, R59 ;  /* 0x0000003b820a7220 */ /* 0x000fe20000400000 */
[----:B------:R-:W-:Y:S01]  /*9e60*/  LOP3.LUT R15, R154, 0xffff0000, RZ, 0xc0, !PT ;  /* 0xffff00009a0f7812 */ /* 0x000fe200078ec0ff */
[----:B------:R-:W-:Y:S01]  /*9e70*/  FMUL R11, R130, R60 ;  /* 0x0000003c820b7220 */ /* 0x000fe20000400000 */
[----:B------:R-:W-:Y:S01]  /*9e80*/  LOP3.LUT R17, R155, 0xffff0000, RZ, 0xc0, !PT ;  /* 0xffff00009b117812 */ /* 0x000fe200078ec0ff */
[C---:B------:R-:W-:Y:S01]  /*9e90*/  FFMA R9, R133.reuse, R14, R9 ;  /* 0x0000000e85097223 */ /* 0x040fe20000000009 */
[----:B------:R-:W-:Y:S01]  /*9ea0*/  F2FP.BF16.F32.PACK_AB R96, R8, R16 ;  /* 0x000000100860723e */ /* 0x000fe200000010ff */
[----:B------:R-:W-:Y:S01]  /*9eb0*/  FFMA R10, R133, R13, R10 ;  /* 0x0000000d850a7223 */ /* 0x000fe2000000000a */
[----:B------:R-:W-:Y:S01]  /*9ec0*/  LOP3.LUT R16, R141, 0xffff0000, RZ, 0xc0, !PT ;  /* 0xffff00008d107812 */ /* 0x000fe200078ec0ff */
[C---:B------:R-:W-:Y:S01]  /*9ed0*/  FMUL R12, R130.reuse, R61 ;  /* 0x0000003d820c7220 */ /* 0x040fe20000400000 */
[----:B------:R-:W-:Y:S01]  /*9ee0*/  LOP3.LUT R20, R147, 0xffff0000, RZ, 0xc0, !PT ;  /* 0xffff000093147812 */ /* 0x000fe200078ec0ff */
[----:B------:R-:W-:Y:S01]  /*9ef0*/  FFMA R11, R133, R18, R11 ;  /* 0x00000012850b7223 */ /* 0x000fe2000000000b */
[----:B------:R-:W-:Y:S01]  /*9f00*/  SHF.L.U32 R18, R155, 0x10, RZ ;  /* 0x000000109b127819 */ /* 0x000fe200000006ff */
[----:B------:R-:W-:Y:S01]  /*9f10*/  FMUL R13, R130, R62 ;  /* 0x0000003e820d7220 */ /* 0x000fe20000400000 */
[----:B------:R-:W-:Y:S01]  /*9f20*/  F2FP.BF16.F32.PACK_AB R97, R10, R9 ;  /* 0x000000090a61723e */ /* 0x000fe200000010ff */
[C---:B------:R-:W-:Y:S01]  /*9f30*/  FFMA R12, R133.reuse, R15, R12 ;  /* 0x0000000f850c7223 */ /* 0x040fe2000000000c */
[----:B------:R-:W-:Y:S01]  /*9f40*/  SHF.L.U32 R15, R150, 0x10, RZ ;  /* 0x00000010960f7819 */ /* 0x000fe200000006ff */
[----:B------:R-:W-:Y:S01]  /*9f50*/  FMUL R14, R130, R63 ;  /* 0x0000003f820e7220 */ /* 0x000fe20000400000 */
[----:B------:R-:W-:Y:S01]  /*9f60*/  FFMA R13, R133, R18, R13 ;  /* 0x00000012850d7223 */ /* 0x000fe2000000000d */
[----:B------:R-:W-:Y:S01]  /*9f70*/  LOP3.LUT R18, R145, 0xffff0000, RZ, 0xc0, !PT ;  /* 0xffff000091127812 */ /* 0x000fe200078ec0ff */
[----:B------:R1:W-:Y:S01]  /*9f80*/  @!P1 STS.128 [R195+0x2010], R92 ;  /* 0x0020105cc3009388 */ /* 0x0003e20000000c00 */
[----:B------:R-:W-:Y:S01]  /*9f90*/  F2FP.BF16.F32.PACK_AB R98, R12, R11 ;  /* 0x0000000b0c62723e */ /* 0x000fe200000010ff */
[C---:B------:R-:W-:Y:S01]  /*9fa0*/  FFMA R14, R133.reuse, R17, R14 ;  /* 0x00000011850e7223 */ /* 0x040fe2000000000e */
[----:B------:R-:W-:Y:S01]  /*9fb0*/  SHF.L.U32 R11, R148, 0x10, RZ ;  /* 0x00000010940b7819 */ /* 0x000fe200000006ff */
[----:B------:R-:W-:Y:S01]  /*9fc0*/  FMUL R8, R130, R64 ;  /* 0x0000004082087220 */ /* 0x000fe20000400000 */
[----:B------:R-:W-:Y:S01]  /*9fd0*/  LOP3.LUT R12, R148, 0xffff0000, RZ, 0xc0, !PT ;  /* 0xffff0000940c7812 */ /* 0x000fe200078ec0ff */
[----:B------:R-:W-:Y:S01]  /*9fe0*/  FMUL R9, R130, R65 ;  /* 0x0000004182097220 */ /* 0x000fe20000400000 */
[----:B------:R-:W-:Y:S01]  /*9ff0*/  F2FP.BF16.F32.PACK_AB R99, R14, R13 ;  /* 0x0000000d0e63723e */ /* 0x000fe200000010ff */
[----:B------:R-:W-:Y:S01]  /*a000*/  FFMA R8, R133, R11, R8 ;  /* 0x0000000b85087223 */ /* 0x000fe20000000008 */
[----:B------:R-:W-:Y:S01]  /*a010*/  SHF.L.U32 R13, R149, 0x10, RZ ;  /* 0x00000010950d7819 */ /* 0x000fe200000006ff */
[----:B------:R-:W-:Y:S01]  /*a020*/  FFMA R9, R133, R12, R9 ;  /* 0x0000000c85097223 */ /* 0x000fe20000000009 */
[----:B------:R-:W-:Y:S01]  /*a030*/  LOP3.LUT R14, R149, 0xffff0000, RZ, 0xc0, !PT ;  /* 0xffff0000950e7812 */ /* 0x000fe200078ec0ff */
[C---:B------:R-:W-:Y:S01]  /*a040*/  FMUL R10, R130.reuse, R66 ;  /* 0x00000042820a7220 */ /* 0x040fe20000400000 */
[----:B------:R-:W-:Y:S01]  /*a050*/  SHF.L.U32 R17, R147, 0x10, RZ ;  /* 0x0000001093117819 */ /* 0x000fe200000006ff */
[C---:B------:R-:W-:Y:S01]  /*a060*/  FMUL R11, R130.reuse, R67 ;  /* 0x00000043820b7220 */ /* 0x040fe20000400000 */
[----:B--2---:R-:W-:Y:S01]  /*a070*/  F2FP.BF16.F32.PACK_AB R88, R9, R8 ;  /* 0x000000080958723e */ /* 0x004fe200000010ff */
[C---:B------:R-:W-:Y:S01]  /*a080*/  FFMA R10, R133.reuse, R13, R10 ;  /* 0x0000000d850a7223 */ /* 0x040fe2000000000a */
[----:B------:R-:W-:Y:S01]  /*a090*/  FMUL R12, R130, R68 ;  /* 0x00000044820c7220 */ /* 0x000fe20000400000 */
[C---:B------:R-:W-:Y:S01]  /*a0a0*/  FFMA R11, R133.reuse, R14, R11 ;  /* 0x0000000e850b7223 */ /* 0x040fe2000000000b */
[----:B------:R-:W-:Y:S01]  /*a0b0*/  LOP3.LUT R14, R150, 0xffff0000, RZ, 0xc0, !PT ;  /* 0xffff0000960e7812 */ /* 0x000fe200078ec0ff */
[C---:B------:R-:W-:Y:S01]  /*a0c0*/  FMUL R13, R130.reuse, R69 ;  /* 0x00000045820d7220 */ /* 0x040fe20000400000 */
[----:B------:R2:W-:Y:S01]  /*a0d0*/  @!P1 STS.128 [R188+0x3000], R96 ;  /* 0x00300060bc009388 */ /* 0x0005e20000000c00 */
[----:B------:R-:W-:Y:S01]  /*a0e0*/  FFMA R12, R133, R15, R12 ;  /* 0x0000000f850c7223 */ /* 0x000fe2000000000c */
[----:B------:R-:W-:Y:S01]  /*a0f0*/  F2FP.BF16.F32.PACK_AB R89, R11, R10 ;  /* 0x0000000a0b59723e */ /* 0x000fe200000010ff */
[----:B------:R-:W-:Y:S01]  /*a100*/  FFMA R13, R133, R14, R13 ;  /* 0x0000000e850d7223 */ /* 0x000fe2000000000d */
[C---:B------:R-:W-:Y:S01]  /*a110*/  SHF.L.U32 R11, R151.reuse, 0x10, RZ ;  /* 0x00000010970b7819 */ /* 0x040fe200000006ff */
[C---:B------:R-:W-:Y:S01]  /*a120*/  FMUL R8, R130.reuse, R70 ;  /* 0x0000004682087220 */ /* 0x040fe20000400000 */
[----:B------:R-:W-:Y:S01]  /*a130*/  LOP3.LUT R14, R151, 0xffff0000, RZ, 0xc0, !PT ;  /* 0xffff0000970e7812 */ /* 0x000fe200078ec0ff */
[----:B------:R-:W-:Y:S01]  /*a140*/  FMUL R9, R130, R71 ;  /* 0x0000004782097220 */ /* 0x000fe20000400000 */
[----:B------:R-:W-:Y:S01]  /*a150*/  SHF.L.U32 R15, R140, 0x10, RZ ;  /* 0x000000108c0f7819 */ /* 0x000fe200000006ff */
        /* <DEDUP_REMOVED lines=10> */
[----:B------:R-:W-:Y:S01]  /*a200*/  FMUL R13, R130, R75 ;  /* 0x0000004b820d7220 */ /* 0x000fe20000400000 */
[C---:B------:R-:W-:Y:S01]  /*a210*/  FFMA R11, R133.reuse, R14, R11 ;  /* 0x0000000e850b7223 */ /* 0x040fe2000000000b */
[----:B------:R-:W-:Y:S01]  /*a220*/  SHF.L.U32 R14, R142, 0x10, RZ ;  /* 0x000000108e0e7819 */ /* 0x000fe200000006ff */
[C---:B------:R-:W-:Y:S01]  /*a230*/  FFMA R12, R133.reuse, R15, R12 ;  /* 0x0000000f850c7223 */ /* 0x040fe2000000000c */
[----:B------:R-:W-:Y:S01]  /*a240*/  SHF.L.U32 R15, R144, 0x10, RZ ;  /* 0x00000010900f7819 */ /* 0x000fe200000006ff */
[----:B------:R-:W-:Y:S01]  /*a250*/  FFMA R13, R133, R16, R13 ;  /* 0x00000010850d7223 */ /* 0x000fe2000000000d */
[----:B------:R-:W-:Y:S01]  /*a260*/  LOP3.LUT R16, R142, 0xffff0000, RZ, 0xc0, !PT ;  /* 0xffff00008e107812 */ /* 0x000fe200078ec0ff */
[----:B------:R4:W-:Y:S01]  /*a270*/  @!P1 STS.128 [R198+0x3010], R88 ;  /* 0x00301058c6009388 */ /* 0x0009e20000000c00 */
[----:B-1----:R-:W-:Y:S01]  /*a280*/  F2FP.BF16.F32.PACK_AB R92, R11, R10 ;  /* 0x0000000a0b5c723e */ /* 0x002fe200000010ff */
[C---:B------:R-:W-:Y:S01]  /*a290*/  FMUL R8, R130.reuse, R76 ;  /* 0x0000004c82087220 */ /* 0x040fe20000400000 */
[----:B------:R-:W-:Y:S01]  /*a2a0*/  F2FP.BF16.F32.PACK_AB R93, R13, R12 ;  /* 0x0000000c0d5d723e */ /* 0x000fe200000010ff */
[C---:B------:R-:W-:Y:S01]  /*a2b0*/  FMUL R9, R130.reuse, R77 ;  /* 0x0000004d82097220 */ /* 0x040fe20000400000 */
[----:B------:R-:W-:Y:S01]  /*a2c0*/  SHF.L.U32 R13, R143, 0x10, RZ ;  /* 0x000000108f0d7819 */ /* 0x000fe200000006ff */
[----:B------:R-:W-:Y:S01]  /*a2d0*/  FFMA R8, R133, R14, R8 ;  /* 0x0000000e85087223 */ /* 0x000fe20000000008 */
[----:B------:R-:W-:Y:S01]  /*a2e0*/  LOP3.LUT R14, R143, 0xffff0000, RZ, 0xc0, !PT ;  /* 0xffff00008f0e7812 */ /* 0x000fe200078ec0ff */
[----:B------:R-:W1:Y:S01]  /*a2f0*/  S2R R200, SR_CgaCtaId ;  /* 0x0000000000c87919 */ /* 0x000e620000008800 */
[C---:B------:R-:W-:Y:S01]  /*a300*/  FMUL R10, R130.reuse, R78 ;  /* 0x0000004e820a7220 */ /* 0x040fe20000400000 */
[----:B------:R-:W-:Y:S01]  /*a310*/  FFMA R9, R133, R16, R9 ;  /* 0x0000001085097223 */ /* 0x000fe20000000009 */
[----:B------:R-:W-:Y:S01]  /*a320*/  SHF.L.U32 R16, R145, 0x10, RZ ;  /* 0x0000001091107819 */ /* 0x000fe200000006ff */
[C---:B------:R-:W-:Y:S01]  /*a330*/  FMUL R11, R130.reuse, R79 ;  /* 0x0000004f820b7220 */ /* 0x040fe20000400000 */
[----:B------:R-:W-:Y:S01]  /*a340*/  FFMA R10, R133, R13, R10 ;  /* 0x0000000d850a7223 */ /* 0x000fe2000000000a */
[----:B------:R-:W-:Y:S01]  /*a350*/  FMUL R12, R130, R80 ;  /* 0x00000050820c7220 */ /* 0x000fe20000400000 */
[----:B------:R-:W-:Y:S01]  /*a360*/  F2FP.BF16.F32.PACK_AB R94, R9, R8 ;  /* 0x00000008095e723e */ /* 0x000fe200000010ff */
[C---:B------:R-:W-:Y:S01]  /*a370*/  FFMA R11, R133.reuse, R14, R11 ;  /* 0x0000000e850b7223 */ /* 0x040fe2000000000b */
[----:B------:R-:W-:Y:S01]  /*a380*/  LOP3.LUT R14, R144, 0xffff0000, RZ, 0xc0, !PT ;  /* 0xffff0000900e7812 */ /* 0x000fe200078ec0ff */
[C---:B------:R-:W-:Y:S01]  /*a390*/  FMUL R8, R130.reuse, R81 ;  /* 0x0000005182087220 */ /* 0x040fe20000400000 */
[C---:B------:R-:W-:Y:S01]  /*a3a0*/  FMUL R9, R130.reuse, R82 ;  /* 0x0000005282097220 */ /* 0x040fe20000400000 */
[----:B------:R-:W-:Y:S01]  /*a3b0*/  FMUL R13, R130, R83 ;  /* 0x00000053820d7220 */ /* 0x000fe20000400000 */
[C---:B------:R-:W-:Y:S01]  /*a3c0*/  FFMA R12, R133.reuse, R15, R12 ;  /* 0x0000000f850c7223 */ /* 0x040fe2000000000c */
[C---:B------:R-:W-:Y:S01]  /*a3d0*/  FFMA R8, R133.reuse, R14, R8 ;  /* 0x0000000e85087223 */ /* 0x040fe20000000008 */
[----:B------:R-:W-:Y:S01]  /*a3e0*/  FFMA R9, R133, R16, R9 ;  /* 0x0000001085097223 */ /* 0x000fe20000000009 */
[----:B------:R-:W-:Y:S01]  /*a3f0*/  F2FP.BF16.F32.PACK_AB R95, R11, R10 ;  /* 0x0000000a0b5f723e */ /* 0x000fe200000010ff */
[C---:B------:R-:W-:Y:S01]  /*a400*/  FFMA R13, R133.reuse, R18, R13 ;  /* 0x00000012850d7223 */ /* 0x040fe2000000000d */
[----:B------:R-:W-:Y:S01]  /*a410*/  SHF.L.U32 R16, R146, 0x10, RZ ;  /* 0x0000001092107819 */ /* 0x000fe200000006ff */
[----:B------:R-:W-:Y:S01]  /*a420*/  FMUL R10, R130, R84 ;  /* 0x00000054820a7220 */ /* 0x000fe20000400000 */
[----:B------:R-:W-:Y:S01]  /*a430*/  LOP3.LUT R18, R146, 0xffff0000, RZ, 0xc0, !PT ;  /* 0xffff000092127812 */ /* 0x000fe200078ec0ff */
[----:B------:R4:W-:Y:S01]  /*a440*/  @!P1 STS.128 [R196+0x3020], R92 ;  /* 0x0030205cc4009388 */ /* 0x0009e20000000c00 */
[C---:B------:R-:W-:Y:S01]  /*a450*/  FMUL R11, R130.reuse, R85 ;  /* 0x00000055820b7220 */ /* 0x040fe20000400000 */
[C---:B------:R-:W-:Y:S01]  /*a460*/  FMUL R14, R130.reuse, R86 ;  /* 0x00000056820e7220 */ /* 0x040fe20000400000 */
[----:B------:R-:W-:Y:S01]  /*a470*/  FMUL R15, R130, R87 ;  /* 0x00000057820f7220 */ /* 0x000fe20000400000 */
[C---:B------:R-:W-:Y:S01]  /*a480*/  FFMA R10, R133.reuse, R16, R10 ;  /* 0x00000010850a7223 */ /* 0x040fe2000000000a */
[C---:B------:R-:W-:Y:S01]  /*a490*/  FFMA R11, R133.reuse, R18, R11 ;  /* 0x00000012850b7223 */ /* 0x040fe2000000000b */
[C---:B------:R-:W-:Y:S01]  /*a4a0*/  FFMA R14, R133.reuse, R17, R14 ;  /* 0x00000011850e7223 */ /* 0x040fe2000000000e */
[----:B------:R-:W-:Y:S01]  /*a4b0*/  FFMA R15, R133, R20, R15 ;  /* 0x00000014850f7223 */ /* 0x000fe2000000000f */
[----:B--2---:R-:W-:Y:S01]  /*a4c0*/  F2FP.BF16.F32.PACK_AB R96, R8, R12 ;  /* 0x0000000c0860723e */ /* 0x004fe200000010ff */
[----:B------:R-:W-:Y:S01]  /*a4d0*/  BSSY.RECONVERGENT B0, `(.L_x_127) ;  /* 0x0000021000007945 */ /* 0x000fe20003800200 */
[----:B------:R-:W-:Y:S02]  /*a4e0*/  F2FP.BF16.F32.PACK_AB R97, R13, R9 ;  /* 0x000000090d61723e */ /* 0x000fe400000010ff */
[----:B------:R-:W-:Y:S02]  /*a4f0*/  F2FP.BF16.F32.PACK_AB R98, R11, R10 ;  /* 0x0000000a0b62723e */ /* 0x000fe400000010ff */
[----:B------:R-:W-:Y:S02]  /*a500*/  F2FP.BF16.F32.PACK_AB R99, R15, R14 ;  /* 0x0000000e0f63723e */ /* 0x000fe400000010ff */
[----:B------:R-:W-:Y:S02]  /*a510*/  MOV R12, UR47 ;  /* 0x0000002f000c7c02 */ /* 0x000fe40008000f00 */
[----:B------:R-:W-:Y:S01]  /*a520*/  LEA R11, R137, UR44, 0x3 ;  /* 0x0000002c890b7c11 */ /* 0x000fe2000f8e18ff */
[----:B------:R4:W-:Y:S01]  /*a530*/  @!P1 STS.128 [R195+0x3010], R96 ;  /* 0x00301060c3009388 */ /* 0x0009e20000000c00 */
[----:B------:R-:W-:Y:S04]  /*a540*/  @P2 LEA R12, R12, UR44, 0x3 ;  /* 0x0000002c0c0c2c11 */ /* 0x000fe8000f8e18ff */
[----:B------:R-:W-:Y:S02]  /*a550*/  @P2 IADD3 R13, PT, PT, R12, 0x50, RZ ;  /* 0x000000500c0d2810 */ /* 0x000fe40007ffe0ff */
[----:B------:R-:W-:Y:S01]  /*a560*/  @P2 SHF.L.U32 R12, RZ, 0x1f, RZ ;  /* 0x0000001fff0c2819 */ /* 0x000fe200000006ff */
[----:B------:R-:W-:Y:S01]  /*a570*/  @!PT LDS RZ, [RZ] ;  /* 0x00000000fffff984 */ /* 0x000fe20000000800 */
[----:B------:R-:W-:Y:S01]  /*a580*/  @!PT LDS RZ, [RZ] ;  /* 0x00000000fffff984 */ /* 0x000fe20000000800 */
[----:B------:R-:W-:Y:S01]  /*a590*/  @!PT LDS RZ, [RZ] ;  /* 0x00000000fffff984 */ /* 0x000fe20000000800 */
[----:B------:R-:W-:Y:S01]  /*a5a0*/  @!PT LDS RZ, [RZ] ;  /* 0x00000000fffff984 */ /* 0x000fe20000000800 */
[----:B------:R2:W-:Y:S06]  /*a5b0*/  MEMBAR.ALL.CTA ;  /* 0x0000000000007992 */ /* 0x0005ec0000008000 */
[----:B--2---:R-:W2:Y:S01]  /*a5c0*/  FENCE.VIEW.ASYNC.S ;  /* 0x00000000000073c6 */ /* 0x004ea20000000000 */
[----:B-1----:R-:W-:Y:S01]  /*a5d0*/  @P2 PRMT R13, R200, 0x654, R13 ;  /* 0x00000654c80d2816 */ /* 0x002fe2000000000d */
[----:B--2---:R-:W-:Y:S06]  /*a5e0*/  BAR.SYNC.DEFER_BLOCKING 0x1, 0x80 ;  /* 0x0042000000007b1d */ /* 0x004fec0000010000 */
[----:B------:R-:W-:Y:S05]  /*a5f0*/  @P0 BRA `(.L_x_128) ;  /* 0x0000000000380947 */ /* 0x000fea0003800000 */
[----:B------:R-:W-:Y:S01]  /*a600*/  R2UR UR9, R212 ;  /* 0x00000000d40972ca */ /* 0x000fe200000e0000 */
[----:B------:R-:W-:Y:S02]  /*a610*/  UIADD3 UR4, UP0, UPT, UR54, 0xa80, URZ ;  /* 0x00000a8036047890 */ /* 0x000fe4000ff1e0ff */
[----:B------:R-:W-:Y:S02]  /*a620*/  UIADD3 UR10, UPT, UPT, UR50, 0x40, URZ ;  /* 0x00000040320a7890 */ /* 0x000fe4000fffe0ff */
[----:B------:R-:W-:Y:S02]  /*a630*/  UIADD3 UR8, UPT, UPT, UR44, 0x2200, URZ ;  /* 0x000022002c087890 */ /* 0x000fe4000fffe0ff */
[----:B------:R-:W-:Y:S01]  /*a640*/  UIADD3.X UR5, UPT, UPT, URZ, UR55, URZ, UP0, !UPT ;  /* 0x00000037ff057290 */ /* 0x000fe200087fe4ff */
[----:B------:R-:W-:Y:S01]  /*a650*/  UMOV UR11, UR36 ;  /* 0x00000024000b7c82 */ /* 0x000fe20008000000 */
[----:B------:R-:W-:Y:S01]  /*a660*/  UIADD3 UR12, UPT, UPT, UR44, 0x3200, URZ ;  /* 0x000032002c0c7890 */ /* 0x000fe2000fffe0ff */
[----:B------:R-:W-:Y:S03]  /*a670*/  UMOV UR15, UR36 ;  /* 0x00000024000f7c82 */ /* 0x000fe60008000000 */
[----:B------:R-:W-:Y:S01]  /*a680*/  UIADD3 UR13, UPT, UPT, UR9, 0x80, URZ ;  /* 0x00000080090d7890 */ /* 0x000fe2000fffe0ff */
[----:B------:R-:W-:Y:S02]  /*a690*/  UMOV UR14, UR10 ;  /* 0x0000000a000e7c82 */ /* 0x000fe40008000000 */
[----:B------:R1:W-:Y:S06]  /*a6a0*/  UTMASTG.3D [UR8], [UR4] ;  /* 0x00000008040073b5 */ /* 0x0003ec0008010000 */
[----:B------:R1:W-:Y:S01]  /*a6b0*/  UTMASTG.3D [UR12], [UR4] ;  /* 0x0000000c040073b5 */ /* 0x0003e20008010000 */
[----:B------:R0:W-:Y:S01]  /*a6c0*/  UTMACMDFLUSH ;  /* 0x00000000000079b7 */ /* 0x0001e20000000000 */
[----:B-1----:R-:W-:Y:S04]  /*a6d0*/  DEPBAR.LE SB0, 0x1 ;  /* 0x000080400000791a */ /* 0x002fe80000000000 */
.L_x_128:
[----:B------:R-:W-:Y:S05]  /*a6e0*/  BSYNC.RECONVERGENT B0 ;  /* 0x0000000000007941 */ /* 0x000fea0003800200 */
.L_x_127:
[----:B------:R-:W-:Y:S01]  /*a6f0*/  BAR.SYNC.DEFER_BLOCKING 0x1, 0x80 ;  /* 0x0042000000007b1d */ /* 0x000fe20000010000 */
[----:B------:R-:W-:Y:S02]  /*a700*/  UISETP.NE.AND UP0, UPT, UR43, URZ, UPT ;  /* 0x000000ff2b00728c */ /* 0x000fe4000bf05270 */
[----:B------:R-:W-:Y:S03]  /*a710*/  UIADD3 UR5, UPT, UPT, UR47, 0x1, URZ ;  /* 0x000000012f057890 */ /* 0x000fe6000fffe0ff */
[----:B------:R1:W-:Y:S01]  /*a720*/  @P2 SYNCS.ARRIVE.TRANS64.RED.A1T0 RZ, [R13+URZ], RZ ;  /* 0x000000ff0dff29a7 */ /* 0x0003e200081004ff */
[----:B------:R-:W-:Y:S01]  /*a730*/  UMOV UR4, 0x40 ;  /* 0x0000004000047882 */ /* 0x000fe20000000000 */
[----:B------:R-:W-:Y:S01]  /*a740*/  BSSY B1, `(.L_x_129) ;  /* 0x0000021000017945 */ /* 0x000fe20003800000 */
[----:B------:R-:W-:Y:S02]  /*a750*/  USEL UR4, UR4, 0x20, !UP0 ;  /* 0x0000002004047887 */ /* 0x000fe4000c000000 */
[----:B------:R-:W-:Y:S02]  /*a760*/  UISETP.NE.AND UP0, UPT, UR5, 0x4, UPT ;  /* 0x000000040500788c */ /* 0x000fe4000bf05270 */
[----:B------:R-:W-:Y:S01]  /*a770*/  UIADD3 UR49, UPT, UPT, UR52, UR4, URZ ;  /* 0x0000000434317290 */ /* 0x000fe2000fffe0ff */
[----:B------:R-:W2:Y:S01]  /*a780*/  @P2 SYNCS.PHASECHK.TRANS64.TRYWAIT P0, [R11+URZ+0x30], R12 ;  /* 0x0000300c0b0025a7 */ /* 0x000ea200080011ff */
[----:B----4-:R-:W-:Y:S01]  /*a790*/  VIADD R92, R131, UR4 ;  /* 0x00000004835c7c36 */ /* 0x010fe20008000000 */
[----:B------:R-:W-:Y:S04]  /*a7a0*/  USEL UR46, UR5, URZ, UP0 ;  /* 0x000000ff052e7287 */ /* 0x000fe80008000000 */
[----:B------:R-:W-:Y:S04]  /*a7b0*/  SHF.R.U32.HI R10, RZ, 0x15, R92 ;  /* 0x00000015ff0a7819 */ /* 0x000fe8000001165c */
[----:B------:R-:W-:Y:S02]  /*a7c0*/  LOP3.LUT R16, R10, 0x3, RZ, 0xc0, !PT ;  /* 0x000000030a107812 */ /* 0x000fe400078ec0ff */
[----:B--2---:R-:W-:Y:S01]  /*a7d0*/  @P2 SEL R138, RZ, 0x1, !P0 ;  /* 0x00000001ff8a2807 */ /* 0x004fe20004000000 */
[----:B-1----:R-:W-:Y:S06]  /*a7e0*/  @!P2 BRA `(.L_x_130) ;  /* 0x000000000058a947 */ /* 0x002fec0003800000 */
        /* <DEDUP_REMOVED lines=8> */
[----:B------:R-:W-:Y:S04]  /*a870*/  SHF.L.U32 R8, RZ, 0x1f, RZ ;  /* 0x0000001fff087819 */ /* 0x000fe800000006ff */
[----:B------:R-:W1:Y:S02]  /*a880*/  SYNCS.PHASECHK.TRANS64.TRYWAIT P0, [R11+URZ+0x30], R8 ;  /* 0x000030080b0075a7 */ /* 0x000e6400080011ff */
[----:B-1----:R-:W-:Y:S05]  /*a890*/  @!P0 BRA `(.L_x_133) ;  /* 0x0000009000888947 */ /* 0x002fea0003800000 */
.L_x_132:
[----:B------:R-:W-:Y:S05]  /*a8a0*/  BSYNC B0 ;  /* 0x0000000000007941 */ /* 0x000fea0003800000 */
.L_x_131:
[----:B------:R-:W-:Y:S02]  /*a8b0*/  ISETP.NE.AND P0, PT, R199, RZ, PT ;  /* 0x000000ffc700720c */ /* 0x000fe40003f05270 */
[----:B------:R-:W-:Y:S11]  /*a8c0*/  IADD3 R137, PT, PT, R137, 0x1, RZ ;  /* 0x0000000189897810 */ /* 0x000ff60007ffe0ff */
[----:B------:R2:W4:Y:S04]  /*a8d0*/  @P0 LDS.128 R160, [R3+0x20] ;  /* 0x0000200003a00984 */ /* 0x0005280000000c00 */
[----:B------:R2:W1:Y:S04]  /*a8e0*/  @P0 LDS.128 R140, [R3+0x1020] ;  /* 0x00102000038c0984 */ /* 0x0004680000000c00 */
[----:B------:R2:W1:Y:S04]  /*a8f0*/  @P0 LDS.128 R168, [R6] ;  /* 0x0000000006a80984 */ /* 0x0004680000000c00 */
[----:B------:R2:W1:Y:S04]  /*a900*/  @P0 LDS.128 R152, [R6+0x1000] ;  /* 0x0010000006980984 */ /* 0x0004680000000c00 */
[----:B------:R2:W1:Y:S04]  /*a910*/  @P0 LDS.128 R164, [R4+0x10] ;  /* 0x0000100004a40984 */ /* 0x0004680000000c00 */
[----:B------:R2:W1:Y:S04]  /*a920*/  @P0 LDS.128 R148, [R4+0x1010] ;  /* 0x0010100004940984 */ /* 0x0004680000000c00 */
[----:B------:R2:W1:Y:S04]  /*a930*/  @P0 LDS.128 R156, [R0+0x10] ;  /* 0x00001000009c0984 */ /* 0x0004680000000c00 */
[----:B------:R2:W1:Y:S02]  /*a940*/  @P0 LDS.128 R144, [R0+0x1010] ;  /* 0x0010100000900984 */ /* 0x0004640000000c00 */
.L_x_130:
[----:B------:R-:W-:Y:S05]  /*a950*/  BSYNC B1 ;  /* 0x0000000000017941 */ /* 0x000fea0003800000 */
.L_x_129:
[----:B------:R-:W-:Y:S11]  /*a960*/  ISETP.NE.AND P0, PT, R189, R16, PT ;  /* 0x00000010bd00720c */ /* 0x000ff60003f05270 */
[----:B------:R-:W-:Y:S02]  /*a970*/  @!UPT UIADD3 URZ, UPT, UPT, URZ, URZ, URZ ;  /* 0x000000fffffff290 */ /* 0x000fe4000fffe0ff */
[----:B------:R-:W-:Y:S05]  /*a980*/  @P0 BRA `(.L_x_134) ;  /* 0x0000000000bc0947 */ /* 0x000fea0003800000 */
[----:B------:R-:W-:Y:S11]  /*a990*/  LOP3.LUT P0, RZ, R10, 0x3, R177, 0x48, !PT ;  /* 0x000000030aff7812 */ /* 0x000ff600078048b1 */
[----:B------:R-:W-:Y:S02]  /*a9a0*/  @!UPT UIADD3 URZ, UPT, UPT, URZ, URZ, URZ ;  /* 0x000000fffffff290 */ /* 0x000fe4000fffe0ff */
[----:B------:R-:W-:Y:S05]  /*a9b0*/  @!P0 BRA `(.L_x_135) ;  /* 0x0000000000408947 */ /* 0x000fea0003800000 */
[----:B------:R-:W5:Y:S01]  /*a9c0*/  LDCU.64 UR8, c[0x4][0x70] ;  /* 0x01000e00ff0877ac */ /* 0x000f620008000a00 */
[----:B------:R-:W-:Y:S01]  /*a9d0*/  MOV R15, 0x0 ;  /* 0x00000000000f7802 */ /* 0x000fe20000000f00 */
[----:B------:R-:W-:Y:S02]  /*a9e0*/  HFMA2 R12, -RZ, RZ, 0, 5.9604644775390625e-08 ;  /* 0x00000001ff0c7431 */ /* 0x000fe400000001ff */
[----:B-1----:R-:W-:Y:S02]  /*a9f0*/  IMAD.MOV.U32 R8, RZ, RZ, 0x192 ;  /* 0x00000192ff087424 */ /* 0x002fe400078e00ff */
[----:B------:R-:W-:Y:S01]  /*aa00*/  IMAD.MOV.U32 R13, RZ, RZ, RZ ;  /* 0x000000ffff0d7224 */ /* 0x000fe200078e00ff */
[----:B------:R-:W1:Y:S01]  /*aa10*/  LDCU.64 UR6, c[0x4][0x78] ;  /* 0x01000f00ff0677ac */ /* 0x000e620008000a00 */
[----:B------:R-:W3:Y:S01]  /*aa20*/  LDC.64 R14, c[0x4][R15] ;  /* 0x010000000f0e7b82 */ /* 0x000ee20000000a00 */
[----:B------:R-:W4:Y:S01]  /*aa30*/  LDCU.64 UR4, c[0x4][0x10] ;  /* 0x01000200ff0477ac */ /* 0x000f220008000a00 */
[----:B-----5:R-:W-:Y:S01]  /*aa40*/  MOV R5, UR9 ;  /* 0x0000000900057c02 */ /* 0x020fe20008000f00 */
[----:B--2---:R-:W-:Y:S01]  /*aa50*/  IMAD.U32 R4, RZ, RZ, UR8 ;  /* 0x00000008ff047e24 */ /* 0x004fe2000f8e00ff */
[----:B-1----:R-:W-:Y:S01]  /*aa60*/  MOV R7, UR7 ;  /* 0x0000000700077c02 */ /* 0x002fe20008000f00 */
[----:B------:R-:W-:Y:S01]  /*aa70*/  IMAD.U32 R6, RZ, RZ, UR6 ;  /* 0x00000006ff067e24 */ /* 0x000fe2000f8e00ff */
[----:B----4-:R-:W-:Y:S01]  /*aa80*/  MOV R11, UR5 ;  /* 0x00000005000b7c02 */ /* 0x010fe20008000f00 */
[----:B------:R-:W-:Y:S02]  /*aa90*/  IMAD.U32 R10, RZ, RZ, UR4 ;  /* 0x00000004ff0a7e24 */ /* 0x000fe4000f8e00ff */
[----:B------:R-:W-:Y:S07]  /*aaa0*/  LEPC R20, `(.L_x_135) ;  /* 0x000000001014794e */ /* 0x000fee0000000000 */
[----:B---3--:R-:W-:Y:S05]  /*aab0*/  CALL.ABS.NOINC R14 ;  /* 0x000000000e007343 */ /* 0x008fea0003c00000 */
.L_x_135:
[----:B------:R-:W-:Y:S05]  /*aac0*/  WARPSYNC.ALL ;  /* 0x0000000000007948 */ /* 0x000fea0003800000 */
[C---:B------:R-:W-:Y:S01]  /*aad0*/  R2UR UR4, R92.reuse ;  /* 0x000000005c0472ca */ /* 0x040fe200000e0000 */
[----:B--2---:R-:W-:Y:S05]  /*aae0*/  VIADD R0, R92, 0x80 ;  /* 0x000000805c007836 */ /* 0x004fea0000000000 */
[----:B------:R-:W-:Y:S04]  /*aaf0*/  SHF.R.U32.HI R0, RZ, 0x15, R0 ;  /* 0x00000015ff007819 */ /* 0x000fe80000011600 */
[----:B------:R-:W-:Y:S03]  /*ab00*/  LOP3.LUT P0, RZ, R0, 0x3, R177, 0x48, !PT ;  /* 0x0000000300ff7812 */ /* 0x000fe600078048b1 */
[----:B------:R-:W2:Y:S10]  /*ab10*/  LDTM.x32 R24, tmem[UR4] ;  /* 0x00000004001879ee */ /* 0x000eb400082c0000 */
[----:B--2---:R-:W-:Y:S05]  /*ab20*/  @!P0 BRA `(.L_x_136) ;  /* 0x0000000000408947 */ /* 0x004fea0003800000 */
[----:B------:R-:W2:Y:S01]  /*ab30*/  LDCU.64 UR8, c[0x4][0x70] ;  /* 0x01000e00ff0877ac */ /* 0x000ea20008000a00 */
[----:B------:R-:W-:Y:S01]  /*ab40*/  MOV R15, 0x0 ;  /* 0x00000000000f7802 */ /* 0x000fe20000000f00 */
[----:B------:R-:W-:Y:S02]  /*ab50*/  HFMA2 R12, -RZ, RZ, 0, 5.9604644775390625e-08 ;  /* 0x00000001ff0c7431 */ /* 0x000fe400000001ff */
[----:B-1----:R-:W-:Y:S02]  /*ab60*/  IMAD.MOV.U32 R8, RZ, RZ, 0x192 ;  /* 0x00000192ff087424 */ /* 0x002fe400078e00ff */
[----:B------:R-:W-:Y:S01]  /*ab70*/  IMAD.MOV.U32 R13, RZ, RZ, RZ ;  /* 0x000000ffff0d7224 */ /* 0x000fe200078e00ff */
[----:B------:R-:W1:Y:S01]  /*ab80*/  LDCU.64 UR6, c[0x4][0x78] ;  /* 0x01000f00ff0677ac */ /* 0x000e620008000a00 */
[----:B------:R-:W3:Y:S01]  /*ab90*/  LDC.64 R14, c[0x4][R15] ;  /* 0x010000000f0e7b82 */ /* 0x000ee20000000a00 */
[----:B------:R-:W5:Y:S01]  /*aba0*/  LDCU.64 UR4, c[0x4][0x10] ;  /* 0x01000200ff0477ac */ /* 0x000f620008000a00 */
[----:B--2---:R-:W-:Y:S01]  /*abb0*/  MOV R5, UR9 ;  /* 0x0000000900057c02 */ /* 0x004fe20008000f00 */
[----:B------:R-:W-:Y:S01]  /*abc0*/  IMAD.U32 R4, RZ, RZ, UR8 ;  /* 0x00000008ff047e24 */ /* 0x000fe2000f8e00ff */
[----:B-1----:R-:W-:Y:S01]  /*abd0*/  MOV R7, UR7 ;  /* 0x0000000700077c02 */ /* 0x002fe20008000f00 */
[----:B------:R-:W-:Y:S01]  /*abe0*/  IMAD.U32 R6, RZ, RZ, UR6 ;  /* 0x00000006ff067e24 */ /* 0x000fe2000f8e00ff */
[----:B-----5:R-:W-:Y:S01]  /*abf0*/  MOV R11, UR5 ;  /* 0x00000005000b7c02 */ /* 0x020fe20008000f00 */
[----:B------:R-:W-:Y:S02]  /*ac00*/  IMAD.U32 R10, RZ, RZ, UR4 ;  /* 0x00000004ff0a7e24 */ /* 0x000fe4000f8e00ff */
[----:B------:R-:W-:Y:S07]  /*ac10*/  LEPC R20, `(.L_x_136) ;  /* 0x000000001014794e */ /* 0x000fee0000000000 */
[----:B---34-:R-:W-:Y:S05]  /*ac20*/  CALL.ABS.NOINC R14 ;  /* 0x000000000e007343 */ /* 0x018fea0003c00000 */
.L_x_136:
[----:B------:R-:W-:Y:S05]  /*ac30*/  WARPSYNC.ALL ;  /* 0x0000000000007948 */ /* 0x000fea0003800000 */
[----:B------:R-:W-:Y:S11]  /*ac40*/  R2UR UR4, R92 ;  /* 0x000000005c0472ca */ /* 0x000ff600000e0000 */
[----:B------:R-:W-:Y:S02]  /*ac50*/  @!UPT UIADD3 URZ, UPT, UPT, URZ, URZ, URZ ;  /* 0x000000fffffff290 */ /* 0x000fe4000fffe0ff */
[----:B------:R-:W2:Y:S02]  /*ac60*/  LDTM.x32 R56, tmem[UR4+0x80] ;  /* 0x00008004003879ee */ /* 0x000ea400082c0000 */
[----:B--2---:R-:W-:Y:S01]  /*ac70*/  NOP ;  /* 0x0000000000007918 */ /* 0x004fe20000000000 */
.L_x_134:
[----:B-12---:R-:W-:Y:S01]  /*ac80*/  SHF.L.U32 R4, R168, 0x10, RZ ;  /* 0x00000010a8047819 */ /* 0x006fe200000006ff */
[----:B------:R-:W-:Y:S01]  /*ac90*/  FMUL R0, R130, R24 ;  /* 0x0000001882007220 */ /* 0x000fe20000400000 */
[----:B------:R-:W-:Y:S01]  /*aca0*/  LOP3.LUT R6, R168, 0xffff0000, RZ, 0xc0, !PT ;  /* 0xffff0000a8067812 */ /* 0x000fe200078ec0ff */
[C---:B------:R-:W-:Y:S01]  /*acb0*/  FMUL R3, R130.reuse, R25 ;  /* 0x0000001982037220 */ /* 0x040fe20000400000 */
[----:B------:R-:W-:Y:S01]  /*acc0*/  SHF.L.U32 R7, R169, 0x10, RZ ;  /* 0x00000010a9077819 */ /* 0x000fe200000006ff */
[----:B------:R-:W-:Y:S01]  /*acd0*/  FFMA R0, R133, R4, R0 ;  /* 0x0000000485007223 */ /* 0x000fe20000000000 */
[----:B------:R-:W-:Y:S01]  /*ace0*/  LOP3.LUT R8, R169, 0xffff0000, RZ, 0xc0, !PT ;  /* 0xffff0000a9087812 */ /* 0x000fe200078ec0ff */
[----:B------:R-:W-:Y:S01]  /*acf0*/  FMUL R4, R130, R26 ;  /* 0x0000001a82047220 */ /* 0x000fe20000400000 */
[C---:B------:R-:W-:Y:S01]  /*ad00*/  SHF.L.U32 R9, R170.reuse, 0x10, RZ ;  /* 0x00000010aa097819 */ /* 0x040fe200000006ff */
[----:B------:R-:W-:Y:S01]  /*ad10*/  FFMA R3, R133, R6, R3 ;  /* 0x0000000685037223 */ /* 0x000fe20000000003 */
[----:B------:R-:W-:Y:S01]  /*ad20*/  LOP3.LUT R10, R170, 0xffff0000, RZ, 0xc0, !PT ;  /* 0xffff0000aa0a7812 */ /* 0x000fe200078ec0ff */
[C---:B------:R-:W-:Y:S01]  /*ad30*/  FMUL R5, R130.reuse, R27 ;  /* 0x0000001b82057220 */ /* 0x040fe20000400000 */
[C---:B------:R-:W-:Y:S01]  /*ad40*/  SHF.L.U32 R11, R171.reuse, 0x10, RZ ;  /* 0x00000010ab0b7819 */ /* 0x040fe200000006ff */
[C---:B------:R-:W-:Y:S01]  /*ad50*/  FMUL R6, R130.reuse, R28 ;  /* 0x0000001c82067220 */ /* 0x040fe20000400000 */
[----:B------:R-:W-:Y:S01]  /*ad60*/  LOP3.LUT R12, R171, 0xffff0000, RZ, 0xc0, !PT ;  /* 0xffff0000ab0c7812 */ /* 0x000fe200078ec0ff */
[----:B------:R-:W-:Y:S01]  /*ad70*/  FFMA R4, R133, R7, R4 ;  /* 0x0000000785047223 */ /* 0x000fe20000000004 */
[----:B------:R-:W-:Y:S01]  /*ad80*/  ISETP.NE.AND P1, PT, R189, R16, PT ;  /* 0x00000010bd00720c */ /* 0x000fe20003f25270 */
[----:B------:R-:W-:Y:S01]  /*ad90*/  FFMA R5, R133, R8, R5 ;  /* 0x0000000885057223 */ /* 0x000fe20000000005 */
[----:B------:R-:W-:Y:S01]  /*ada0*/  F2FP.BF16.F32.PACK_AB R16, R3, R0 ;  /* 0x000000000310723e */ /* 0x000fe200000010ff */
[C---:B------:R-:W-:Y:S01]  /*adb0*/  FMUL R7, R130.reuse, R29 ;  /* 0x0000001d82077220 */ /* 0x040fe20000400000 */
[----:B------:R-:W-:Y:S01]  /*adc0*/  LOP3.LUT R14, R159, 0xffff0000, RZ, 0xc0, !PT ;  /* 0xffff00009f0e7812 */ /* 0x000fe200078ec0ff */
[----:B------:R-:W-:Y:S01]  /*add0*/  FFMA R6, R133, R9, R6 ;  /* 0x0000000985067223 */ /* 0x000fe20000000006 */
[----:B------:R-:W-:Y:S01]  /*ade0*/  F2FP.BF16.F32.PACK_AB R17, R5, R4 ;  /* 0x000000040511723e */ /* 0x000fe200000010ff */
[----:B------:R-:W-:Y:S01]  /*adf0*/  FMUL R8, R130, R30 ;  /* 0x0000001e82087220 */ /* 0x000fe20000400000 */
[----:B------:R-:W-:Y:S01]  /*ae00*/  ISETP.NE.AND P2, PT, R194, RZ, PT ;  /* 0x000000ffc200720c */ /* 0x000fe20003f45270 */
[----:B------:R-:W-:Y:S01]  /*ae10*/  FMUL R9, R130, R31 ;  /* 0x0000001f82097220 */ /* 0x000fe20000400000 */
[----:B------:R-:W-:Y:S01]  /*ae20*/  ISETP.NE.AND P0, PT, R189, RZ, PT ;  /* 0x000000ffbd00720c */ /* 0x000fe20003f05270 */
[C---:B------:R-:W-:Y:S01]  /*ae30*/  FFMA R7, R133.reuse, R10, R7 ;  /* 0x0000000a85077223 */ /* 0x040fe20000000007 */
[C---:B------:R-:W-:Y:S01]  /*ae40*/  FFMA R8, R133.reuse, R11, R8 ;  /* 0x0000000b85087223 */ /* 0x040fe20000000008 */
[----:B------:R-:W-:Y:S01]  /*ae50*/  SHF.L.U32 R11, R164, 0x10, RZ ;  /* 0x00000010a40b7819 */ /* 0x000fe200000006ff */
[----:B------:R-:W-:Y:S01]  /*ae60*/  FFMA R9, R133, R12, R9 ;  /* 0x0000000c85097223 */ /* 0x000fe20000000009 */
[----:B------:R-:W-:Y:S01]  /*ae70*/  SHF.L.U32 R12, R166, 0x10, RZ ;  /* 0x00000010a60c7819 */ /* 0x000fe200000006ff */
[C---:B------:R-:W-:Y:S01]  /*ae80*/  FMUL R10, R130.reuse, R32 ;  /* 0x00000020820a7220 */ /* 0x040fe20000400000 */
[----:B------:R-:W-:Y:S01]  /*ae90*/  F2FP.BF16.F32.PACK_AB R18, R7, R6 ;  /* 0x000000060712723e */ /* 0x000fe200000010ff */
[----:B------:R-:W-:Y:S01]  /*aea0*/  FMUL R0, R130, R33 ;  /* 0x0000002182007220 */ /* 0x000fe20000400000 */
[----:B------:R-:W-:Y:S01]  /*aeb0*/  F2FP.BF16.F32.PACK_AB R19, R9, R8 ;  /* 0x000000080913723e */ /* 0x000fe200000010ff */
[----:B------:R-:W-:Y:S01]  /*aec0*/  FFMA R10, R133, R11, R10 ;  /* 0x0000000b850a7223 */ /* 0x000fe2000000000a */
[----:B------:R-:W-:Y:S01]  /*aed0*/  LOP3.LUT R6, R164, 0xffff0000, RZ, 0xc0, !PT ;  /* 0xffff0000a4067812 */ /* 0x000fe200078ec0ff */
[C---:B------:R-:W-:Y:S01]  /*aee0*/  FMUL R3, R130.reuse, R34 ;  /* 0x0000002282037220 */ /* 0x040fe20000400000 */
[C---:B------:R-:W-:Y:S01]  /*aef0*/  SHF.L.U32 R8, R165.reuse, 0x10, RZ ;  /* 0x00000010a5087819 */ /* 0x040fe200000006ff */
[----:B------:R1:W-:Y:S01]  /*af00*/  @!P1 STS.128 [R188+0x4000], R16 ;  /* 0x00400010bc009388 */ /* 0x0003e20000000c00 */
[----:B------:R-:W-:Y:S01]  /*af10*/  LOP3.LUT R7, R165, 0xffff0000, RZ, 0xc0, !PT ;  /* 0xffff0000a5077812 */ /* 0x000fe200078ec0ff */
[----:B------:R-:W-:Y:S01]  /*af20*/  FMUL R4, R130, R35 ;  /* 0x0000002382047220 */ /* 0x000fe20000400000 */
[----:B------:R-:W-:Y:S01]  /*af30*/  LOP3.LUT R9, R166, 0xffff0000, RZ, 0xc0, !PT ;  /* 0xffff0000a6097812 */ /* 0x000fe200078ec0ff */
[C---:B------:R-:W-:Y:S01]  /*af40*/  FMUL R5, R130.reuse, R36 ;  /* 0x0000002482057220 */ /* 0x040fe20000400000 */
[----:B------:R-:W-:Y:S01]  /*af50*/  LOP3.LUT R11, R167, 0xffff0000, RZ, 0xc0, !PT ;  /* 0xffff0000a70b7812 */ /* 0x000fe200078ec0ff */
[C---:B------:R-:W-:Y:S01]  /*af60*/  FFMA R0, R133.reuse, R6, R0 ;  /* 0x0000000685007223 */ /* 0x040fe20000000000 */
[C---:B------:R-:W-:Y:S01]  /*af70*/  FFMA R3, R133.reuse, R8, R3 ;  /* 0x0000000885037223 */ /* 0x040fe20000000003 */
[C---:B------:R-:W-:Y:S01]  /*af80*/  FFMA R4, R133.reuse, R7, R4 ;  /* 0x0000000785047223 */ /* 0x040fe20000000004 */
[----:B------:R-:W-:Y:S01]  /*af90*/  FFMA R5, R133, R12, R5 ;  /* 0x0000000c85057223 */ /* 0x000fe20000000005 */
[----:B------:R-:W-:Y:S01]  /*afa0*/  SHF.L.U32 R12, R167, 0x10, RZ ;  /* 0x00000010a70c7819 */ /* 0x000fe200000006ff */
[----:B------:R-:W-:Y:S01]  /*afb0*/  FMUL R6, R130, R37 ;  /* 0x0000002582067220 */ /* 0x000fe20000400000 */
[----:B------:R-:W-:Y:S01]  /*afc0*/  F2FP.BF16.F32.PACK_AB R20, R0, R10 ;  /* 0x0000000a0014723e */ /* 0x000fe200000010ff */
[----:B------:R-:W-:Y:S01]  /*afd0*/  FMUL R7, R130, R38 ;  /* 0x0000002682077220 */ /* 0x000fe20000400000 */
[----:B------:R-:W-:Y:S01]  /*afe0*/  F2FP.BF16.F32.PACK_AB R21, R4, R3 ;  /* 0x000000030415723e */ /* 0x000fe200000010ff */
[----:B------:R-:W-:Y:S01]  /*aff0*/  FMUL R8, R130, R39 ;  /* 0x0000002782087220 */ /* 0x000fe20000400000 */
[----:B----4-:R-:W-:Y:S01]  /*b000*/  SHF.L.U32 R3, R160, 0x10, RZ ;  /* 0x00000010a0037819 */ /* 0x010fe200000006ff */
[C---:B------:R-:W-:Y:S01]  /*b010*/  FFMA R6, R133.reuse, R9, R6 ;  /* 0x0000000985067223 */ /* 0x040fe20000000006 */
[----:B------:R-:W-:Y:S01]  /*b020*/  SHF.L.U32 R9, R162, 0x10, RZ ;  /* 0x00000010a2097819 */ /* 0x000fe200000006ff */
[----:B------:R-:W-:Y:S01]  /*b030*/  FFMA R7, R133, R12, R7 ;  /* 0x0000000c85077223 */ /* 0x000fe20000000007 */
[----:B------:R-:W-:Y:S01]  /*b040*/  LOP3.LUT R10, R157, 0xffff0000, RZ, 0xc0, !PT ;  /* 0xffff00009d0a7812 */ /* 0x000fe200078ec0ff */
[C---:B------:R-:W-:Y:S01]  /*b050*/  FFMA R8, R133.reuse, R11, R8 ;  /* 0x0000000b85087223 */ /* 0x040fe20000000008 */
[----:B------:R-:W-:Y:S01]  /*b060*/  F2FP.BF16.F32.PACK_AB R22, R6, R5 ;  /* 0x000000050616723e */ /* 0x000fe200000010ff */
[----:B------:R-:W-:Y:S01]  /*b070*/  FMUL R0, R130, R40 ;  /* 0x0000002882007220 */ /* 0x000fe20000400000 */
[----:B------:R-:W-:Y:S01]  /*b080*/  LOP3.LUT R6, R160, 0xffff0000, RZ, 0xc0, !PT ;  /* 0xffff0000a0067812 */ /* 0x000fe200078ec0ff */
[----:B------:R-:W-:Y:S01]  /*b090*/  FMUL R4, R130, R42 ;  /* 0x0000002a82047220 */ /* 0x000fe20000400000 */
[----:B------:R-:W-:Y:S01]  /*b0a0*/  F2FP.BF16.F32.PACK_AB R23, R8, R7 ;  /* 0x000000070817723e */ /* 0x000fe200000010ff */
[----:B------:R-:W-:Y:S01]  /*b0b0*/  FFMA R0, R133, R3, R0 ;  /* 0x0000000385007223 */ /* 0x000fe20000000000 */
[C---:B------:R-:W-:Y:S01]  /*b0c0*/  SHF.L.U32 R7, R161.reuse, 0x10, RZ ;  /* 0x00000010a1077819 */ /* 0x040fe200000006ff */
[C---:B------:R-:W-:Y:S01]  /*b0d0*/  FMUL R3, R130.reuse, R41 ;  /* 0x0000002982037220 */ /* 0x040fe20000400000 */
[----:B------:R-:W-:Y:S01]  /*b0e0*/  LOP3.LUT R8, R161, 0xffff0000, RZ, 0xc0, !PT ;  /* 0xffff0000a1087812 */ /* 0x000fe200078ec0ff */
[----:B------:R-:W-:Y:S01]  /*b0f0*/  FMUL R5, R130, R43 ;  /* 0x0000002b82057220 */ /* 0x000fe20000400000 */
[----:B------:R-:W-:Y:S01]  /*b100*/  LOP3.LUT R12, R158, 0xffff0000, RZ, 0xc0, !PT ;  /* 0xffff00009e0c7812 */ /* 0x000fe200078ec0ff */
[----:B------:R-:W-:Y:S01]  /*b110*/  FFMA R3, R133, R6, R3 ;  /* 0x0000000685037223 */ /* 0x000fe20000000003 */
[----:B------:R-:W-:Y:S01]  /*b120*/  SHF.L.U32 R11, R159, 0x10, RZ ;  /* 0x000000109f0b7819 */ /* 0x000fe200000006ff */
[C---:B------:R-:W-:Y:S01]  /*b130*/  FFMA R4, R133.reuse, R7, R4 ;  /* 0x0000000785047223 */ /* 0x040fe20000000004 */
        /* <DEDUP_REMOVED lines=60> */
[----:B------:R-:W-:Y:S01]  /*b500*/  FFMA R5, R133, R12, R5 ;  /* 0x0000000c85057223 */ /* 0x000fe20000000005 */
[----:B------:R-:W-:Y:S01]  /*b510*/  SHF.L.U32 R12, R155, 0x10, RZ ;  /* 0x000000109b0c7819 */ /* 0x000fe200000006ff */
[----:B------:R-:W-:Y:S01]  /*b520*/  FMUL R6, R130, R61 ;  /* 0x0000003d82067220 */ /* 0x000fe20000400000 */
[----:B------:R-:W-:Y:S01]  /*b530*/  F2FP.BF16.F32.PACK_AB R89, R4, R3 ;  /* 0x000000030459723e */ /* 0x000fe200000010ff */
[----:B------:R-:W-:Y:S01]  /*b540*/  FMUL R7, R130, R62 ;  /* 0x0000003e82077220 */ /* 0x000fe20000400000 */
[----:B------:R-:W-:Y:S01]  /*b550*/  SHF.L.U32 R3, R148, 0x10, RZ ;  /* 0x0000001094037819 */ /* 0x000fe200000006ff */
[----:B------:R-:W-:Y:S01]  /*b560*/  FMUL R8, R130, R63 ;  /* 0x0000003f82087220 */ /* 0x000fe20000400000 */
[----:B------:R-:W-:Y:S01]  /*b570*/  LOP3.LUT R14, R147, 0xffff0000, RZ, 0xc0, !PT ;  /* 0xffff0000930e7812 */ /* 0x000fe200078ec0ff */
        /* <DEDUP_REMOVED lines=8> */
[----:B------:R1:W-:Y:S01]  /*b600*/  @!P1 STS.128 [R195+0x4010], R20 ;  /* 0x00401014c3009388 */ /* 0x0003e20000000c00 */
[----:B------:R-:W-:Y:S01]  /*b610*/  F2FP.BF16.F32.PACK_AB R91, R8, R7 ;  /* 0x00000007085b723e */ /* 0x000fe200000010ff */
[----:B------:R-:W-:Y:S01]  /*b620*/  FFMA R0, R133, R3, R0 ;  /* 0x0000000385007223 */ /* 0x000fe20000000000 */
[C---:B------:R-:W-:Y:S01]  /*b630*/  SHF.L.U32 R7, R149.reuse, 0x10, RZ ;  /* 0x0000001095077819 */ /* 0x040fe200000006ff */
[C---:B------:R-:W-:Y:S01]  /*b640*/  FMUL R3, R130.reuse, R65 ;  /* 0x0000004182037220 */ /* 0x040fe20000400000 */
[----:B------:R-:W-:Y:S01]  /*b650*/  LOP3.LUT R8, R149, 0xffff0000, RZ, 0xc0, !PT ;  /* 0xffff000095087812 */ /* 0x000fe200078ec0ff */
[C---:B------:R-:W-:Y:S01]  /*b660*/  FMUL R4, R130.reuse, R66 ;  /* 0x0000004282047220 */ /* 0x040fe20000400000 */
[----:B------:R-:W-:Y:S01]  /*b670*/  SHF.L.U32 R11, R147, 0x10, RZ ;  /* 0x00000010930b7819 */ /* 0x000fe200000006ff */
[C---:B------:R-:W-:Y:S01]  /*b680*/  FMUL R5, R130.reuse, R67 ;  /* 0x0000004382057220 */ /* 0x040fe20000400000 */
[C---:B------:R-:W-:Y:S01]  /*b690*/  FFMA R3, R133.reuse, R6, R3 ;  /* 0x0000000685037223 */ /* 0x040fe20000000003 */
[C---:B------:R-:W-:Y:S01]  /*b6a0*/  FFMA R4, R133.reuse, R7, R4 ;  /* 0x0000000785047223 */ /* 0x040fe20000000004 */
[----:B------:R-:W-:Y:S01]  /*b6b0*/  FMUL R6, R130, R68 ;  /* 0x0000004482067220 */ /* 0x000fe20000400000 */
[----:B------:R-:W-:Y:S01]  /*b6c0*/  FFMA R5, R133, R8, R5 ;  /* 0x0000000885057223 */ /* 0x000fe20000000005 */
[----:B------:R-:W-:Y:S01]  /*b6d0*/  LOP3.LUT R8, R150, 0xffff0000, RZ, 0xc0, !PT ;  /* 0xffff000096087812 */ /* 0x000fe200078ec0ff */
[C---:B------:R-:W-:Y:S01]  /*b6e0*/  FMUL R7, R130.reuse, R69 ;  /* 0x0000004582077220 */ /* 0x040fe20000400000 */
[----:B--2---:R-:W-:Y:S01]  /*b6f0*/  F2FP.BF16.F32.PACK_AB R16, R3, R0 ;  /* 0x000000000310723e */ /* 0x004fe200000010ff */
[----:B------:R2:W-:Y:S01]  /*b700*/  @!P1 STS.128 [R188+0x5000], R88 ;  /* 0x00500058bc009388 */ /* 0x0005e20000000c00 */
[----:B------:R-:W-:Y:S01]  /*b710*/  F2FP.BF16.F32.PACK_AB R17, R5, R4 ;  /* 0x000000040511723e */ /* 0x000fe200000010ff */
[----:B------:R-:W-:Y:S01]  /*b720*/  FFMA R6, R133, R9, R6 ;  /* 0x0000000985067223 */ /* 0x000fe20000000006 */
[----:B------:R-:W-:Y:S01]  /*b730*/  SHF.L.U32 R5, R151, 0x10, RZ ;  /* 0x0000001097057819 */ /* 0x000fe200000006ff */
[----:B------:R-:W-:Y:S01]  /*b740*/  FFMA R7, R133, R8, R7 ;  /* 0x0000000885077223 */ /* 0x000fe20000000007 */
[----:B------:R-:W-:Y:S01]  /*b750*/  LOP3.LUT R8, R151, 0xffff0000, RZ, 0xc0, !PT ;  /* 0xffff000097087812 */ /* 0x000fe200078ec0ff */
[----:B------:R-:W-:Y:S01]  /*b760*/  FMUL R0, R130, R70 ;  /* 0x0000004682007220 */ /* 0x000fe20000400000 */
[----:B------:R-:W-:Y:S01]  /*b770*/  SHF.L.U32 R9, R140, 0x10, RZ ;  /* 0x000000108c097819 */ /* 0x000fe200000006ff */
[C---:B------:R-:W-:Y:S01]  /*b780*/  FMUL R3, R130.reuse, R71 ;  /* 0x0000004782037220 */ /* 0x040fe20000400000 */
[----:B------:R-:W-:Y:S01]  /*b790*/  F2FP.BF16.F32.PACK_AB R18, R7, R6 ;  /* 0x000000060712723e */ /* 0x000fe200000010ff */
[----:B------:R-:W-:Y:S01]  /*b7a0*/  FMUL R4, R130, R72 ;  /* 0x0000004882047220 */ /* 0x000fe20000400000 */
        /* <DEDUP_REMOVED lines=15> */
[C---:B------:R-:W-:Y:S01]  /*b8a0*/  FMUL R0, R130.reuse, R76 ;  /* 0x0000004c82007220 */ /* 0x040fe20000400000 */
[----:B-1----:R-:W-:Y:S01]  /*b8b0*/  F2FP.BF16.F32.PACK_AB R20, R5, R4 ;  /* 0x000000040514723e */ /* 0x002fe200000010ff */
[C---:B------:R-:W-:Y:S01]  /*b8c0*/  FMUL R3, R130.reuse, R77 ;  /* 0x0000004d82037220 */ /* 0x040fe20000400000 */
[----:B------:R-:W-:Y:S01]  /*b8d0*/  F2FP.BF16.F32.PACK_AB R21, R7, R6 ;  /* 0x000000060715723e */ /* 0x000fe200000010ff */
[----:B------:R2:W-:Y:S01]  /*b8e0*/  @!P1 STS.128 [R198+0x5010], R16 ;  /* 0x00501010c6009388 */ /* 0x0005e20000000c00 */
[----:B------:R-:W-:Y:S01]  /*b8f0*/  SHF.L.U32 R7, R143, 0x10, RZ ;  /* 0x000000108f077819 */ /* 0x000fe200000006ff */
[----:B------:R-:W-:Y:S01]  /*b900*/  FFMA R0, R133, R8, R0 ;  /* 0x0000000885007223 */ /* 0x000fe20000000000 */
[----:B------:R-:W-:Y:S01]  /*b910*/  LOP3.LUT R8, R143, 0xffff0000, RZ, 0xc0, !PT ;  /* 0xffff00008f087812 */ /* 0x000fe200078ec0ff */
        /* <DEDUP_REMOVED lines=28> */
[----:B------:R-:W-:Y:S02]  /*bae0*/  F2FP.BF16.F32.PACK_AB R12, R0, R6 ;  /* 0x00000006000c723e */ /* 0x000fe400000010ff */
[----:B------:R-:W-:Y:S02]  /*baf0*/  F2FP.BF16.F32.PACK_AB R13, R7, R3 ;  /* 0x00000003070d723e */ /* 0x000fe400000010ff */
[----:B------:R-:W-:Y:S02]  /*bb00*/  F2FP.BF16.F32.PACK_AB R14, R5, R4 ;  /* 0x00000004050e723e */ /* 0x000fe400000010ff */
[----:B------:R-:W-:Y:S02]  /*bb10*/  F2FP.BF16.F32.PACK_AB R15, R9, R8 ;  /* 0x00000008090f723e */ /* 0x000fe400000010ff */
[----:B------:R-:W-:Y:S02]  /*bb20*/  MOV R0, UR46 ;  /* 0x0000002e00007c02 */ /* 0x000fe40008000f00 */
[----:B------:R-:W-:Y:S01]  /*bb30*/  @P2 SHF.L.U32 R5, RZ, 0x1f, RZ ;  /* 0x0000001fff052819 */ /* 0x000fe200000006ff */
[----:B------:R2:W-:Y:S01]  /*bb40*/  @!P1 STS.128 [R195+0x5010], R12 ;  /* 0x0050100cc3009388 */ /* 0x0005e20000000c00 */
[----:B------:R-:W-:Y:S04]  /*bb50*/  @P2 LEA R0, R0, UR44, 0x3 ;  /* 0x0000002c00002c11 */ /* 0x000fe8000f8e18ff */
[----:B------:R-:W-:Y:S02]  /*bb60*/  @P2 IADD3 R3, PT, PT, R0, 0x50, RZ ;  /* 0x0000005000032810 */ /* 0x000fe40007ffe0ff */
[----:B------:R-:W-:Y:S01]  /*bb70*/  LEA R0, R137, UR44, 0x3 ;  /* 0x0000002c89007c11 */ /* 0x000fe2000f8e18ff */
[----:B------:R-:W-:Y:S01]  /*bb80*/  @!PT LDS RZ, [RZ] ;  /* 0x00000000fffff984 */ /* 0x000fe20000000800 */
[----:B------:R-:W-:Y:S01]  /*bb90*/  @!PT LDS RZ, [RZ] ;  /* 0x00000000fffff984 */ /* 0x000fe20000000800 */
[----:B------:R-:W-:Y:S01]  /*bba0*/  @!PT LDS RZ, [RZ] ;  /* 0x00000000fffff984 */ /* 0x000fe20000000800 */
[----:B------:R-:W-:Y:S01]  /*bbb0*/  @!PT LDS RZ, [RZ] ;  /* 0x00000000fffff984 */ /* 0x000fe20000000800 */
[----:B------:R1:W-:Y:S06]  /*bbc0*/  MEMBAR.ALL.CTA ;  /* 0x0000000000007992 */ /* 0x0003ec0000008000 */
[----:B-1----:R-:W1:Y:S02]  /*bbd0*/  FENCE.VIEW.ASYNC.S ;  /* 0x00000000000073c6 */ /* 0x002e640000000000 */
[----:B------:R-:W-:Y:S05]  /*bbe0*/  WARPSYNC.ALL ;  /* 0x0000000000007948 */ /* 0x000fea0003800000 */
[----:B------:R-:W-:Y:S01]  /*bbf0*/  BSSY.RECONVERGENT B0, `(.L_x_137) ;  /* 0x0000010000007945 */ /* 0x000fe20003800200 */
[----:B------:R-:W-:Y:S01]  /*bc00*/  @P2 PRMT R3, R200, 0x654, R3 ;  /* 0x00000654c8032816 */ /* 0x000fe20000000003 */
[----:B-1----:R-:W-:Y:S06]  /*bc10*/  BAR.SYNC.DEFER_BLOCKING 0x1, 0x80 ;  /* 0x0042000000007b1d */ /* 0x002fec0000010000 */
[----:B------:R-:W-:Y:S05]  /*bc20*/  @P0 BRA `(.L_x_138) ;  /* 0x0000000000300947 */ /* 0x000fea0003800000 */
[----:B------:R-:W-:Y:S02]  /*bc30*/  UIADD3 UR4, UP0, UPT, UR54, 0xa80, URZ ;  /* 0x00000a8036047890 */ /* 0x000fe4000ff1e0ff */
[----:B------:R-:W-:Y:S02]  /*bc40*/  UIADD3 UR48, UPT, UPT, UR44, 0x4200, URZ ;  /* 0x000042002c307890 */ /* 0x000fe4000fffe0ff */
[----:B------:R-:W-:Y:S01]  /*bc50*/  UIADD3.X UR5, UPT, UPT, URZ, UR55, URZ, UP0, !UPT ;  /* 0x00000037ff057290 */ /* 0x000fe200087fe4ff */
[----:B------:R-:W-:Y:S01]  /*bc60*/  UMOV UR51, UR36 ;  /* 0x0000002400337c82 */ /* 0x000fe20008000000 */
[----:B------:R-:W-:Y:S02]  /*bc70*/  UIADD3 UR9, UPT, UPT, UR49, 0x80, URZ ;  /* 0x0000008031097890 */ /* 0x000fe4000fffe0ff */
[----:B------:R-:W-:Y:S01]  /*bc80*/  UIADD3 UR8, UPT, UPT, UR44, 0x5200, URZ ;  /* 0x000052002c087890 */ /* 0x000fe2000fffe0ff */
[----:B------:R-:W-:Y:S01]  /*bc90*/  UMOV UR10, UR50 ;  /* 0x00000032000a7c82 */ /* 0x000fe20008000000 */
[----:B------:R-:W-:Y:S03]  /*bca0*/  UMOV UR11, UR36 ;  /* 0x00000024000b7c82 */ /* 0x000fe60008000000 */
[----:B------:R1:W-:Y:S04]  /*bcb0*/  UTMASTG.3D [UR48], [UR4] ;  /* 0x00000030040073b5 */ /* 0x0003e80008010000 */
[----:B------:R1:W-:Y:S01]  /*bcc0*/  UTMASTG.3D [UR8], [UR4] ;  /* 0x00000008040073b5 */ /* 0x0003e20008010000 */
[----:B------:R0:W-:Y:S01]  /*bcd0*/  UTMACMDFLUSH ;  /* 0x00000000000079b7 */ /* 0x0001e20000000000 */
[----:B-1----:R-:W-:Y:S04]  /*bce0*/  DEPBAR.LE SB0, 0x1 ;  /* 0x000080400000791a */ /* 0x002fe80000000000 */
.L_x_138:
[----:B------:R-:W-:Y:S05]  /*bcf0*/  BSYNC.RECONVERGENT B0 ;  /* 0x0000000000007941 */ /* 0x000fea0003800200 */
.L_x_137:
[----:B------:R-:W-:Y:S01]  /*bd00*/  BAR.SYNC.DEFER_BLOCKING 0x1, 0x80 ;  /* 0x0042000000007b1d */ /* 0x000fe20000010000 */
[----:B------:R-:W-:Y:S01]  /*bd10*/  UIADD3 UR4, UPT, UPT, UR46, 0x1, URZ ;  /* 0x000000012e047890 */ /* 0x000fe2000fffe0ff */
[----:B--2---:R-:W-:Y:S03]  /*bd20*/  HFMA2 R16, -RZ, RZ, 0, 0 ;  /* 0x00000000ff107431 */ /* 0x004fe600000001ff */
[----:B------:R-:W-:Y:S04]  /*bd30*/  UISETP.NE.AND UP0, UPT, UR4, 0x4, UPT ;  /* 0x000000040400788c */ /* 0x000fe8000bf05270 */
[----:B------:R-:W-:Y:S01]  /*bd40*/  USEL UR47, UR4, URZ, UP0 ;  /* 0x000000ff042f7287 */ /* 0x000fe20008000000 */
[----:B------:R1:W-:Y:S01]  /*bd50*/  @P2 SYNCS.ARRIVE.TRANS64.RED.A1T0 RZ, [R3+URZ], RZ ;  /* 0x000000ff03ff29a7 */ /* 0x0003e200081004ff */
[----:B------:R-:W-:Y:S01]  /*bd60*/  BSSY B1, `(.L_x_139) ;  /* 0x000001e000017945 */ /* 0x000fe20003800000 */
[----:B------:R-:W2:Y:S02]  /*bd70*/  @P2 SYNCS.PHASECHK.TRANS64.TRYWAIT P0, [R0+URZ+0x30], R5 ;  /* 0x00003005000025a7 */ /* 0x000ea400080011ff */
        /* <DEDUP_REMOVED lines=13> */
.L_x_142:
[----:B------:R-:W-:Y:S05]  /*be50*/  BSYNC B0 ;  /* 0x0000000000007941 */ /* 0x000fea0003800000 */
.L_x_141:
[----:B------:R-:W-:Y:S01]  /*be60*/  ISETP.NE.AND P0, PT, R199, RZ, PT ;  /* 0x000000ffc700720c */ /* 0x000fe20003f05270 */
[----:B------:R-:W-:Y:S11]  /*be70*/  VIADD R137, R137, 0x1 ;  /* 0x0000000189897836 */ /* 0x000ff60000000000 */
[----:B------:R-:W-:Y:S01]  /*be80*/  @!UPT UIADD3 URZ, UPT, UPT, URZ, URZ, URZ ;  /* 0x000000fffffff290 */ /* 0x000fe2000fffe0ff */
[----:B------:R2:W4:Y:S04]  /*be90*/  @P0 LDS.128 R160, [R4+0x20] ;  /* 0x0000200004a00984 */ /* 0x0005280000000c00 */
[----:B------:R2:W1:Y:S04]  /*bea0*/  @P0 LDS.128 R140, [R4+0x1020] ;  /* 0x00102000048c0984 */ /* 0x0004680000000c00 */
[----:B------:R2:W1:Y:S04]  /*beb0*/  @P0 LDS.128 R168, [R8] ;  /* 0x0000000008a80984 */ /* 0x0004680000000c00 */
[----:B------:R2:W1:Y:S04]  /*bec0*/  @P0 LDS.128 R152, [R8+0x1000] ;  /* 0x0010000008980984 */ /* 0x0004680000000c00 */
[----:B------:R2:W1:Y:S04]  /*bed0*/  @P0 LDS.128 R164, [R6+0x10] ;  /* 0x0000100006a40984 */ /* 0x0004680000000c00 */
[----:B------:R2:W1:Y:S04]  /*bee0*/  @P0 LDS.128 R148, [R6+0x1010] ;  /* 0x0010100006940984 */ /* 0x0004680000000c00 */
[----:B------:R2:W1:Y:S04]  /*bef0*/  @P0 LDS.128 R156, [R3+0x10] ;  /* 0x00001000039c0984 */ /* 0x0004680000000c00 */
[----:B------:R2:W1:Y:S01]  /*bf00*/  @P0 LDS.128 R144, [R3+0x1010] ;  /* 0x0010100003900984 */ /* 0x0004620000000c00 */
[C---:B------:R-:W-:Y:S04]  /*bf10*/  ISETP.NE.AND P0, PT, R137.reuse, 0x4, PT ;  /* 0x000000048900780c */ /* 0x040fe80003f05270 */
[----:B------:R-:W-:Y:S02]  /*bf20*/  SEL R137, R137, RZ, P0 ;  /* 0x000000ff89897207 */ /* 0x000fe40000000000 */
[----:B------:R-:W-:Y:S02]  /*bf30*/  SEL R16, RZ, 0x1, P0 ;  /* 0x00000001ff107807 */ /* 0x000fe40000000000 */
.L_x_140:
[----:B------:R-:W-:Y:S05]  /*bf40*/  BSYNC B1 ;  /* 0x0000000000017941 */ /* 0x000fea0003800000 */
.L_x_139:
[----:B------:R-:W-:Y:S05]  /*bf50*/  VIADD R92, R92, 0x400000 ;  /* 0x004000005c5c7836 */ /* 0x000fea0000000000 */
[----:B-1----:R-:W-:Y:S04]  /*bf60*/  SHF.R.U32.HI R0, RZ, 0x15, R92 ;  /* 0x00000015ff007819 */ /* 0x002fe8000001165c */
[----:B------:R-:W-:Y:S04]  /*bf70*/  LOP3.LUT R18, R0, 0x3, RZ, 0xc0, !PT ;  /* 0x0000000300127812 */ /* 0x000fe800078ec0ff */
[----:B------:R-:W-:Y:S11]  /*bf80*/  ISETP.NE.AND P0, PT, R189, R18, PT ;  /* 0x00000012bd00720c */ /* 0x000ff60003f05270 */
[----:B------:R-:W-:Y:S02]  /*bf90*/  @!UPT UIADD3 URZ, UPT, UPT, URZ, URZ, URZ ;  /* 0x000000fffffff290 */ /* 0x000fe4000fffe0ff */
[----:B------:R-:W-:Y:S05]  /*bfa0*/  @P0 BRA `(.L_x_144) ;  /* 0x0000000000bc0947 */ /* 0x000fea0003800000 */
[----:B------:R-:W-:Y:S11]  /*bfb0*/  LOP3.LUT P0, RZ, R0, 0x3, R177, 0x48, !PT ;  /* 0x0000000300ff7812 */ /* 0x000ff600078048b1 */
[----:B------:R-:W-:Y:S02]  /*bfc0*/  @!UPT UIADD3 URZ, UPT, UPT, URZ, URZ, URZ ;  /* 0x000000fffffff290 */ /* 0x000fe4000fffe0ff */
[----:B------:R-:W-:Y:S05]  /*bfd0*/  @!P0 BRA `(.L_x_145) ;  /* 0x0000000000408947 */ /* 0x000fea0003800000 */
[----:B------:R-:W1:Y:S01]  /*bfe0*/  LDCU.64 UR8, c[0x4][0x70] ;  /* 0x01000e00ff0877ac */ /* 0x000e620008000a00 */
[----:B------:R-:W-:Y:S01]  /*bff0*/  MOV R15, 0x0 ;  /* 0x00000000000f7802 */ /* 0x000fe20000000f00 */
[----:B------:R-:W-:Y:S02]  /*c000*/  HFMA2 R12, -RZ, RZ, 0, 5.9604644775390625e-08 ;  /* 0x00000001ff0c7431 */ /* 0x000fe400000001ff */
[----:B--2---:R-:W-:Y:S02]  /*c010*/  IMAD.MOV.U32 R8, RZ, RZ, 0x192 ;  /* 0x00000192ff087424 */ /* 0x004fe400078e00ff */
[----:B------:R-:W-:Y:S01]  /*c020*/  IMAD.MOV.U32 R13, RZ, RZ, RZ ;  /* 0x000000ffff0d7224 */ /* 0x000fe200078e00ff */
[----:B------:R-:W2:Y:S01]  /*c030*/  LDCU.64 UR6, c[0x4][0x78] ;  /* 0x01000f00ff0677ac */ /* 0x000ea20008000a00 */
[----:B------:R-:W3:Y:S01]  /*c040*/  LDC.64 R14, c[0x4][R15] ;  /* 0x010000000f0e7b82 */ /* 0x000ee20000000a00 */
[----:B------:R-:W5:Y:S01]  /*c050*/  LDCU.64 UR4, c[0x4][0x10] ;  /* 0x01000200ff0477ac */ /* 0x000f620008000a00 */
[----:B-1----:R-:W-:Y:S01]  /*c060*/  MOV R5, UR9 ;  /* 0x0000000900057c02 */ /* 0x002fe20008000f00 */
[----:B------:R-:W-:Y:S01]  /*c070*/  IMAD.U32 R4, RZ, RZ, UR8 ;  /* 0x00000008ff047e24 */ /* 0x000fe2000f8e00ff */
[----:B--2---:R-:W-:Y:S01]  /*c080*/  MOV R7, UR7 ;  /* 0x0000000700077c02 */ /* 0x004fe20008000f00 */
[----:B------:R-:W-:Y:S01]  /*c090*/  IMAD.U32 R6, RZ, RZ, UR6 ;  /* 0x00000006ff067e24 */ /* 0x000fe2000f8e00ff */
[----:B-----5:R-:W-:Y:S01]  /*c0a0*/  MOV R11, UR5 ;  /* 0x00000005000b7c02 */ /* 0x020fe20008000f00 */
[----:B------:R-:W-:Y:S02]  /*c0b0*/  IMAD.U32 R10, RZ, RZ, UR4 ;  /* 0x00000004ff0a7e24 */ /* 0x000fe4000f8e00ff */
[----:B------:R-:W-:Y:S07]  /*c0c0*/  LEPC R20, `(.L_x_145) ;  /* 0x000000001014794e */ /* 0x000fee0000000000 */
[----:B---34-:R-:W-:Y:S05]  /*c0d0*/  CALL.ABS.NOINC R14 ;  /* 0x000000000e007343 */ /* 0x018fea0003c00000 */
.L_x_145:
[----:B------:R-:W-:Y:S05]  /*c0e0*/  WARPSYNC.ALL ;  /* 0x0000000000007948 */ /* 0x000fea0003800000 */
[C---:B------:R-:W-:Y:S01]  /*c0f0*/  R2UR UR4, R92.reuse ;  /* 0x000000005c0472ca */ /* 0x040fe200000e0000 */
[----:B------:R-:W-:Y:S05]  /*c100*/  VIADD R0, R92, 0x80 ;  /* 0x000000805c007836 */ /* 0x000fea0000000000 */
[----:B------:R-:W-:Y:S04]  /*c110*/  SHF.R.U32.HI R0, RZ, 0x15, R0 ;  /* 0x00000015ff007819 */ /* 0x000fe80000011600 */
[----:B------:R-:W-:Y:S03]  /*c120*/  LOP3.LUT P0, RZ, R0, 0x3, R177, 0x48, !PT ;  /* 0x0000000300ff7812 */ /* 0x000fe600078048b1 */
[----:B------:R-:W1:Y:S10]  /*c130*/  LDTM.x32 R24, tmem[UR4] ;  /* 0x00000004001879ee */ /* 0x000e7400082c0000 */
[----:B-1----:R-:W-:Y:S05]  /*c140*/  @!P0 BRA `(.L_x_146) ;  /* 0x0000000000408947 */ /* 0x002fea0003800000 */
        /* <DEDUP_REMOVED lines=16> */
.L_x_146:
[----:B------:R-:W-:Y:S05]  /*c250*/  WARPSYNC.ALL ;  /* 0x0000000000007948 */ /* 0x000fea0003800000 */
[----:B------:R-:W-:Y:S11]  /*c260*/  R2UR UR4, R92 ;  /* 0x000000005c0472ca */ /* 0x000ff600000e0000 */
[----:B------:R-:W-:Y:S02]  /*c270*/  @!UPT UIADD3 URZ, UPT, UPT, URZ, URZ, URZ ;  /* 0x000000fffffff290 */ /* 0x000fe4000fffe0ff */
[----:B------:R-:W1:Y:S02]  /*c280*/  LDTM.x32 R56, tmem[UR4+0x80] ;  /* 0x00008004003879ee */ /* 0x000e6400082c0000 */
[----:B-1----:R-:W-:Y:S01]  /*c290*/  NOP ;  /* 0x0000000000007918 */ /* 0x002fe20000000000 */
.L_x_144:
[----:B--2---:R-:W-:Y:S01]  /*c2a0*/  SHF.L.U32 R4, R168, 0x10, RZ ;  /* 0x00000010a8047819 */ /* 0x004fe200000006ff */
        /* <DEDUP_REMOVED lines=234> */
[----:B------:R-:W-:Y:S01]  /*d150*/  LEA R8, R137, UR44, 0x3 ;  /* 0x0000002c89087c11 */ /* 0x000fe2000f8e18ff */
[----:B------:R2:W-:Y:S01]  /*d160*/  @!P1 STS.128 [R195+0x7010], R12 ;  /* 0x0070100cc3009388 */ /* 0x0005e20000000c00 */
[----:B------:R-:W-:Y:S02]  /*d170*/  @P2 LEA R0, R0, UR44, 0x3 ;  /* 0x0000002c00002c11 */ /* 0x000fe4000f8e18ff */
[----:B------:R-:W-:Y:S02]  /*d180*/  @P2 SHF.L.U32 R5, R16, 0x1f, RZ ;  /* 0x0000001f10052819 */ /* 0x000fe400000006ff */
[----:B------:R-:W-:Y:S01]  /*d190*/  @P2 IADD3 R3, PT, PT, R0, 0x50, RZ ;  /* 0x0000005000032810 */ /* 0x000fe20007ffe0ff */
        /* <DEDUP_REMOVED lines=13> */
[----:B------:R-:W-:Y:S02]  /*d270*/  UIADD3 UR8, UPT, UPT, UR44, 0x6200, URZ ;  /* 0x000062002c087890 */ /* 0x000fe4000fffe0ff */
[----:B------:R-:W-:Y:S01]  /*d280*/  UIADD3.X UR5, UPT, UPT, URZ, UR55, URZ, UP0, !UPT ;  /* 0x00000037ff057290 */ /* 0x000fe200087fe4ff */
[----:B------:R-:W-:Y:S01]  /*d290*/  UMOV UR9, UR49 ;  /* 0x0000003100097c82 */ /* 0x000fe20008000000 */
[----:B------:R-:W-:Y:S01]  /*d2a0*/  UMOV UR11, UR36 ;  /* 0x00000024000b7c82 */ /* 0x000fe20008000000 */
[----:B------:R-:W-:Y:S02]  /*d2b0*/  UIADD3 UR13, UPT, UPT, UR49, 0x80, URZ ;  /* 0x00000080310d7890 */ /* 0x000fe4000fffe0ff */
[----:B------:R-:W-:Y:S01]  /*d2c0*/  UIADD3 UR12, UPT, UPT, UR44, 0x7200, URZ ;  /* 0x000072002c0c7890 */ /* 0x000fe2000fffe0ff */
[----:B------:R-:W-:Y:S03]  /*d2d0*/  UMOV UR15, UR36 ;  /* 0x00000024000f7c82 */ /* 0x000fe60008000000 */
[----:B------:R1:W-:Y:S01]  /*d2e0*/  UTMASTG.3D [UR8], [UR4] ;  /* 0x00000008040073b5 */ /* 0x0003e20008010000 */
[----:B------:R-:W-:Y:S04]  /*d2f0*/  UMOV UR14, UR10 ;  /* 0x0000000a000e7c82 */ /* 0x000fe80008000000 */
[----:B------:R1:W-:Y:S01]  /*d300*/  UTMASTG.3D [UR12], [UR4] ;  /* 0x0000000c040073b5 */ /* 0x0003e20008010000 */
[----:B------:R0:W-:Y:S01]  /*d310*/  UTMACMDFLUSH ;  /* 0x00000000000079b7 */ /* 0x0001e20000000000 */
[----:B-1----:R-:W-:Y:S04]  /*d320*/  DEPBAR.LE SB0, 0x1 ;  /* 0x000080400000791a */ /* 0x002fe80000000000 */
.L_x_148:
[----:B------:R-:W-:Y:S05]  /*d330*/  BSYNC.RECONVERGENT B0 ;  /* 0x0000000000007941 */ /* 0x000fea0003800200 */
.L_x_147:
        /* <DEDUP_REMOVED lines=9> */
[----:B------:R-:W4:Y:S01]  /*d3d0*/  @P2 SYNCS.PHASECHK.TRANS64.TRYWAIT P0, [R8+URZ+0x30], R5 ;  /* 0x00003005080025a7 */ /* 0x000f2200080011ff */
[----:B------:R-:W-:Y:S01]  /*d3e0*/  VIADD R17, R131, UR4 ;  /* 0x0000000483117c36 */ /* 0x000fe20008000000 */
[----:B------:R-:W-:Y:S04]  /*d3f0*/  USEL UR46, UR5, URZ, UP0 ;  /* 0x000000ff052e7287 */ /* 0x000fe80008000000 */
[----:B------:R-:W-:Y:S04]  /*d400*/  SHF.R.U32.HI R10, RZ, 0x15, R17 ;  /* 0x00000015ff0a7819 */ /* 0x000fe80000011611 */
[----:B------:R-:W-:Y:S02]  /*d410*/  LOP3.LUT R18, R10, 0x3, RZ, 0xc0, !PT ;  /* 0x000000030a127812 */ /* 0x000fe400078ec0ff */
[----:B----4-:R-:W-:Y:S01]  /*d420*/  @P2 SEL R138, RZ, 0x1, !P0 ;  /* 0x00000001ff8a2807 */ /* 0x010fe20004000000 */
        /* <DEDUP_REMOVED lines=9> */
[----:B------:R-:W-:Y:S04]  /*d4c0*/  SHF.L.U32 R5, R16, 0x1f, RZ ;  /* 0x0000001f10057819 */ /* 0x000fe800000006ff */
[----:B------:R-:W1:Y:S02]  /*d4d0*/  SYNCS.PHASECHK.TRANS64.TRYWAIT P0, [R8+URZ+0x30], R5 ;  /* 0x00003005080075a7 */ /* 0x000e6400080011ff */
[----:B-1----:R-:W-:Y:S05]  /*d4e0*/  @!P0 BRA `(.L_x_153) ;  /* 0x00000064009c8947 */ /* 0x002fea0003800000 */
.L_x_152:
[----:B------:R-:W-:Y:S05]  /*d4f0*/  BSYNC B0 ;  /* 0x0000000000007941 */ /* 0x000fea0003800000 */
.L_x_151:
[----:B------:R-:W-:Y:S01]  /*d500*/  ISETP.NE.AND P0, PT, R199, RZ, PT ;  /* 0x000000ffc700720c */ /* 0x000fe20003f05270 */
[----:B------:R-:W-:Y:S11]  /*d510*/  VIADD R137, R137, 0x1 ;  /* 0x0000000189897836 */ /* 0x000ff60000000000 */
[----:B------:R-:W-:Y:S01]  /*d520*/  @!UPT UIADD3 URZ, UPT, UPT, URZ, URZ, URZ ;  /* 0x000000fffffff290 */ /* 0x000fe2000fffe0ff */
[----:B------:R4:W2:Y:S04]  /*d530*/  @P0 LDS.128 R160, [R3+0x20] ;  /* 0x0000200003a00984 */ /* 0x0008a80000000c00 */
[----:B------:R4:W2:Y:S04]  /*d540*/  @P0 LDS.128 R140, [R3+0x1020] ;  /* 0x00102000038c0984 */ /* 0x0008a80000000c00 */
[----:B------:R4:W2:Y:S04]  /*d550*/  @P0 LDS.128 R168, [R6] ;  /* 0x0000000006a80984 */ /* 0x0008a80000000c00 */
[----:B------:R4:W2:Y:S04]  /*d560*/  @P0 LDS.128 R152, [R6+0x1000] ;  /* 0x0010000006980984 */ /* 0x0008a80000000c00 */
[----:B------:R4:W2:Y:S04]  /*d570*/  @P0 LDS.128 R164, [R4+0x10] ;  /* 0x0000100004a40984 */ /* 0x0008a80000000c00 */
[----:B------:R4:W2:Y:S04]  /*d580*/  @P0 LDS.128 R148, [R4+0x1010] ;  /* 0x0010100004940984 */ /* 0x0008a80000000c00 */
[----:B------:R4:W2:Y:S04]  /*d590*/  @P0 LDS.128 R156, [R0+0x10] ;  /* 0x00001000009c0984 */ /* 0x0008a80000000c00 */
[----:B------:R4:W2:Y:S01]  /*d5a0*/  @P0 LDS.128 R144, [R0+0x1010] ;  /* 0x0010100000900984 */ /* 0x0008a20000000c00 */
[C---:B------:R-:W-:Y:S04]  /*d5b0*/  ISETP.NE.AND P0, PT, R137.reuse, 0x4, PT ;  /* 0x000000048900780c */ /* 0x040fe80003f05270 */
[----:B-1----:R-:W-:Y:S02]  /*d5c0*/  SEL R5, RZ, 0x1, P0 ;  /* 0x00000001ff057807 */ /* 0x002fe40000000000 */
[----:B------:R-:W-:Y:S02]  /*d5d0*/  SEL R137, R137, RZ, P0 ;  /* 0x000000ff89897207 */ /* 0x000fe40000000000 */
[----:B------:R-:W-:Y:S02]  /*d5e0*/  LOP3.LUT R16, R16, R5, RZ, 0x3c, !PT ;  /* 0x0000000510107212 */ /* 0x000fe400078e3cff */
.L_x_150:
[----:B------:R-:W-:Y:S05]  /*d5f0*/  BSYNC B1 ;  /* 0x0000000000017941 */ /* 0x000fea0003800000 */
.L_x_149:
[----:B------:R-:W-:Y:S11]  /*d600*/  ISETP.NE.AND P0, PT, R189, R18, PT ;  /* 0x00000012bd00720c */ /* 0x000ff60003f05270 */
[----:B------:R-:W-:Y:S02]  /*d610*/  @!UPT UIADD3 URZ, UPT, UPT, URZ, URZ, URZ ;  /* 0x000000fffffff290 */ /* 0x000fe4000fffe0ff */
[----:B------:R-:W-:Y:S05]  /*d620*/  @P0 BRA `(.L_x_154) ;  /* 0x0000000000bc0947 */ /* 0x000fea0003800000 */
[----:B------:R-:W-:Y:S11]  /*d630*/  LOP3.LUT P0, RZ, R10, 0x3, R177, 0x48, !PT ;  /* 0x000000030aff7812 */ /* 0x000ff600078048b1 */
[----:B------:R-:W-:Y:S02]  /*d640*/  @!UPT UIADD3 URZ, UPT, UPT, URZ, URZ, URZ ;  /* 0x000000fffffff290 */ /* 0x000fe4000fffe0ff */
[----:B------:R-:W-:Y:S05]  /*d650*/  @!P0 BRA `(.L_x_155) ;  /* 0x0000000000408947 */ /* 0x000fea0003800000 */
[----:B------:R-:W1:Y:S01]  /*d660*/  LDCU.64 UR8, c[0x4][0x70] ;  /* 0x01000e00ff0877ac */ /* 0x000e620008000a00 */
[----:B--2---:R-:W-:Y:S01]  /*d670*/  MOV R15, 0x0 ;  /* 0x00000000000f7802 */ /* 0x004fe20000000f00 */
[----:B------:R-:W-:Y:S02]  /*d680*/  HFMA2 R12, -RZ, RZ, 0, 5.9604644775390625e-08 ;  /* 0x00000001ff0c7431 */ /* 0x000fe400000001ff */
[----:B------:R-:W-:Y:S02]  /*d690*/  IMAD.MOV.U32 R8, RZ, RZ, 0x192 ;  /* 0x00000192ff087424 */ /* 0x000fe400078e00ff */
[----:B------:R-:W-:Y:S01]  /*d6a0*/  IMAD.MOV.U32 R13, RZ, RZ, RZ ;  /* 0x000000ffff0d7224 */ /* 0x000fe200078e00ff */
[----:B------:R-:W2:Y:S01]  /*d6b0*/  LDCU.64 UR6, c[0x4][0x78] ;  /* 0x01000f00ff0677ac */ /* 0x000ea20008000a00 */
[----:B------:R-:W3:Y:S01]  /*d6c0*/  LDC.64 R14, c[0x4][R15] ;  /* 0x010000000f0e7b82 */ /* 0x000ee20000000a00 */
[----:B------:R-:W5:Y:S01]  /*d6d0*/  LDCU.64 UR4, c[0x4][0x10] ;  /* 0x01000200ff0477ac */ /* 0x000f620008000a00 */
[----:B-1----:R-:W-:Y:S01]  /*d6e0*/  MOV R5, UR9 ;  /* 0x0000000900057c02 */ /* 0x002fe20008000f00 */
[----:B----4-:R-:W-:Y:S01]  /*d6f0*/  IMAD.U32 R4, RZ, RZ, UR8 ;  /* 0x00000008ff047e24 */ /* 0x010fe2000f8e00ff */
[----:B--2---:R-:W-:Y:S01]  /*d700*/  MOV R7, UR7 ;  /* 0x0000000700077c02 */ /* 0x004fe20008000f00 */
[----:B------:R-:W-:Y:S01]  /*d710*/  IMAD.U32 R6, RZ, RZ, UR6 ;  /* 0x00000006ff067e24 */ /* 0x000fe2000f8e00ff */
[----:B-----5:R-:W-:Y:S01]  /*d720*/  MOV R11, UR5 ;  /* 0x00000005000b7c02 */ /* 0x020fe20008000f00 */
[----:B------:R-:W-:Y:S02]  /*d730*/  IMAD.U32 R10, RZ, RZ, UR4 ;  /* 0x00000004ff0a7e24 */ /* 0x000fe4000f8e00ff */
[----:B------:R-:W-:Y:S07]  /*d740*/  LEPC R20, `(.L_x_155) ;  /* 0x000000001014794e */ /* 0x000fee0000000000 */
[----:B---3--:R-:W-:Y:S05]  /*d750*/  CALL.ABS.NOINC R14 ;  /* 0x000000000e007343 */ /* 0x008fea0003c00000 */
.L_x_155:
[----:B------:R-:W-:Y:S05]  /*d760*/  WARPSYNC.ALL ;  /* 0x0000000000007948 */ /* 0x000fea0003800000 */
[C---:B------:R-:W-:Y:S01]  /*d770*/  R2UR UR4, R17.reuse ;  /* 0x00000000110472ca */ /* 0x040fe200000e0000 */
[----:B----4-:R-:W-:Y:S05]  /*d780*/  VIADD R0, R17, 0x80 ;  /* 0x0000008011007836 */ /* 0x010fea0000000000 */
[----:B------:R-:W-:Y:S04]  /*d790*/  SHF.R.U32.HI R0, RZ, 0x15, R0 ;  /* 0x00000015ff007819 */ /* 0x000fe80000011600 */
[----:B------:R-:W-:Y:S03]  /*d7a0*/  LOP3.LUT P0, RZ, R0, 0x3, R177, 0x48, !PT ;  /* 0x0000000300ff7812 */ /* 0x000fe600078048b1 */
[----:B------:R-:W1:Y:S10]  /*d7b0*/  LDTM.x32 R24, tmem[UR4] ;  /* 0x00000004001879ee */ /* 0x000e7400082c0000 */
[----:B-1----:R-:W-:Y:S05]  /*d7c0*/  @!P0 BRA `(.L_x_156) ;  /* 0x0000000000408947 */ /* 0x002fea0003800000 */
[----:B------:R-:W1:Y:S01]  /*d7d0*/  LDCU.64 UR8, c[0x4][0x70] ;  /* 0x01000e00ff0877ac */ /* 0x000e620008000a00 */
[----:B--2---:R-:W-:Y:S01]  /*d7e0*/  MOV R15, 0x0 ;  /* 0x00000000000f7802 */ /* 0x004fe20000000f00 */
[----:B------:R-:W-:Y:S02]  /*d7f0*/  HFMA2 R12, -RZ, RZ, 0, 5.9604644775390625e-08 ;  /* 0x00000001ff0c7431 */ /* 0x000fe400000001ff */
[----:B------:R-:W-:Y:S02]  /*d800*/  IMAD.MOV.U32 R8, RZ, RZ, 0x192 ;  /* 0x00000192ff087424 */ /* 0x000fe400078e00ff */
[----:B------:R-:W-:Y:S01]  /*d810*/  IMAD.MOV.U32 R13, RZ, RZ, RZ ;  /* 0x000000ffff0d7224 */ /* 0x000fe200078e00ff */
[----:B------:R-:W2:Y:S01]  /*d820*/  LDCU.64 UR6, c[0x4][0x78] ;  /* 0x01000f00ff0677ac */ /* 0x000ea20008000a00 */
[----:B------:R-:W4:Y:S01]  /*d830*/  LDC.64 R14, c[0x4][R15] ;  /* 0x010000000f0e7b82 */ /* 0x000f220000000a00 */
        /* <DEDUP_REMOVED lines=9> */
.L_x_156:
[----:B------:R-:W-:Y:S05]  /*d8d0*/  WARPSYNC.ALL ;  /* 0x0000000000007948 */ /* 0x000fea0003800000 */
[----:B------:R-:W-:Y:S11]  /*d8e0*/  R2UR UR4, R17 ;  /* 0x00000000110472ca */ /* 0x000ff600000e0000 */
[----:B------:R-:W-:Y:S02]  /*d8f0*/  @!UPT UIADD3 URZ, UPT, UPT, URZ, URZ, URZ ;  /* 0x000000fffffff290 */ /* 0x000fe4000fffe0ff */
[----:B------:R-:W1:Y:S02]  /*d900*/  LDTM.x32 R56, tmem[UR4+0x80] ;  /* 0x00008004003879ee */ /* 0x000e6400082c0000 */
[----:B-1----:R-:W-:Y:S01]  /*d910*/  NOP ;  /* 0x0000000000007918 */ /* 0x002fe20000000000 */
.L_x_154:
[----:B--2-4-:R-:W-:Y:S01]  /*d920*/  SHF.L.U32 R4, R168, 0x10, RZ ;  /* 0x00000010a8047819 */ /* 0x014fe200000006ff */
        /* <DEDUP_REMOVED lines=39> */
[----:B------:R1:W-:Y:S01]  /*dba0*/  @!P1 STS.128 [R188], R20 ;  /* 0x00000014bc009388 */ /* 0x0003e20000000c00 */
        /* <DEDUP_REMOVED lines=15> */
[----:B------:R-:W-:Y:S01]  /*dca0*/  SHF.L.U32 R3, R160, 0x10, RZ ;  /* 0x00000010a0037819 */ /* 0x000fe200000006ff */
        /* <DEDUP_REMOVED lines=194> */
[----:B------:R-:W-:Y:S01]  /*e8d0*/  UIADD3 UR4, UPT, UPT, UR44, 0x200, URZ ;  /* 0x000002002c047890 */ /* 0x000fe2000fffe0ff */
[----:B------:R-:W-:Y:S01]  /*e8e0*/  UMOV UR51, UR36 ;  /* 0x0000002400337c82 */ /* 0x000fe20008000000 */
[----:B------:R-:W-:Y:S02]  /*e8f0*/  UIADD3 UR9, UPT, UPT, UR49, 0x80, URZ ;  /* 0x0000008031097890 */ /* 0x000fe4000fffe0ff */
[----:B------:R-:W-:Y:S02]  /*e900*/  UIADD3 UR8, UPT, UPT, UR44, 0x1200, URZ ;  /* 0x000012002c087890 */ /* 0x000fe4000fffe0ff */
[----:B------:R-:W-:Y:S01]  /*e910*/  MOV R181, UR4 ;  /* 0x0000000400b57c02 */ /* 0x000fe20008000f00 */
[----:B------:R-:W-:Y:S01]  /*e920*/  UIADD3 UR4, UP0, UPT, UR54, 0xa80, URZ ;  /* 0x00000a8036047890 */ /* 0x000fe2000ff1e0ff */
[----:B------:R-:W-:Y:S02]  /*e930*/  UMOV UR10, UR50 ;  /* 0x00000032000a7c82 */ /* 0x000fe40008000000 */
[----:B------:R-:W-:Y:S01]  /*e940*/  R2UR UR48, R181 ;  /* 0x00000000b53072ca */ /* 0x000fe200000e0000 */
[----:B------:R-:W-:Y:S01]  /*e950*/  UIADD3.X UR5, UPT, UPT, URZ, UR55, URZ, UP0, !UPT ;  /* 0x00000037ff057290 */ /* 0x000fe200087fe4ff */
[----:B------:R-:W-:Y:S11]  /*e960*/  UMOV UR11, UR36 ;  /* 0x00000024000b7c82 */ /* 0x000ff60008000000 */
[----:B------:R1:W-:Y:S01]  /*e970*/  UTMASTG.3D [UR48], [UR4] ;  /* 0x00000030040073b5 */ /* 0x0003e20008010000 */
[----:B------:R1:W-:Y:S01]  /*e980*/  UTMASTG.3D [UR8], [UR4] ;  /* 0x00000008040073b5 */ /* 0x0003e20008010000 */
[----:B------:R0:W-:Y:S01]  /*e990*/  UTMACMDFLUSH ;  /* 0x00000000000079b7 */ /* 0x0001e20000000000 */
[----:B-1----:R-:W-:Y:S04]  /*e9a0*/  DEPBAR.LE SB0, 0x1 ;  /* 0x000080400000791a */ /* 0x002fe80000000000 */
.L_x_158:
[----:B------:R-:W-:Y:S05]  /*e9b0*/  BSYNC.RECONVERGENT B0 ;  /* 0x0000000000007941 */ /* 0x000fea0003800200 */
.L_x_157:
[----:B------:R-:W-:Y:S01]  /*e9c0*/  BAR.SYNC.DEFER_BLOCKING 0x1, 0x80 ;  /* 0x0042000000007b1d */ /* 0x000fe20000010000 */
[----:B------:R-:W-:Y:S04]  /*e9d0*/  UIADD3 UR4, UPT, UPT, UR46, 0x1, URZ ;  /* 0x000000012e047890 */ /* 0x000fe8000fffe0ff */
[----:B------:R-:W-:Y:S04]  /*e9e0*/  UISETP.NE.AND UP0, UPT, UR4, 0x4, UPT ;  /* 0x000000040400788c */ /* 0x000fe8000bf05270 */
[----:B------:R-:W-:Y:S01]  /*e9f0*/  USEL UR47, UR4, URZ, UP0 ;  /* 0x000000ff042f7287 */ /* 0x000fe20008000000 */
[----:B------:R1:W-:Y:S01]  /*ea00*/  @P2 SYNCS.ARRIVE.TRANS64.RED.A1T0 RZ, [R3+URZ], RZ ;  /* 0x000000ff03ff29a7 */ /* 0x0003e200081004ff */
[----:B------:R-:W-:Y:S01]  /*ea10*/  BSSY B1, `(.L_x_159) ;  /* 0x000001f000017945 */ /* 0x000fe20003800000 */
[----:B------:R-:W4:Y:S02]  /*ea20*/  @P2 SYNCS.PHASECHK.TRANS64.TRYWAIT P0, [R8+URZ+0x30], R5 ;  /* 0x00003005080025a7 */ /* 0x000f2400080011ff */
        /* <DEDUP_REMOVED lines=13> */
.L_x_162:
[----:B------:R-:W-:Y:S05]  /*eb00*/  BSYNC B0 ;  /* 0x0000000000007941 */ /* 0x000fea0003800000 */
.L_x_161:
        /* <DEDUP_REMOVED lines=15> */
.L_x_160:
[----:B------:R-:W-:Y:S05]  /*ec00*/  BSYNC B1 ;  /* 0x0000000000017941 */ /* 0x000fea0003800000 */
.L_x_159:
[----:B------:R-:W-:Y:S05]  /*ec10*/  VIADD R17, R17, 0x400000 ;  /* 0x0040000011117836 */ /* 0x000fea0000000000 */
[----:B----4-:R-:W-:Y:S04]  /*ec20*/  SHF.R.U32.HI R0, RZ, 0x15, R17 ;  /* 0x00000015ff007819 */ /* 0x010fe80000011611 */
        /* <DEDUP_REMOVED lines=23> */
.L_x_165:
        /* <DEDUP_REMOVED lines=23> */
.L_x_166:
[----:B------:R-:W-:Y:S05]  /*ef10*/  WARPSYNC.ALL ;  /* 0x0000000000007948 */ /* 0x000fea0003800000 */
[----:B------:R-:W-:Y:S11]  /*ef20*/  R2UR UR4, R17 ;  /* 0x00000000110472ca */ /* 0x000ff600000e0000 */
[----:B------:R-:W-:Y:S02]  /*ef30*/  @!UPT UIADD3 URZ, UPT, UPT, URZ, URZ, URZ ;  /* 0x000000fffffff290 */ /* 0x000fe4000fffe0ff */
[----:B------:R-:W1:Y:S02]  /*ef40*/  LDTM.x32 R56, tmem[UR4+0x80] ;  /* 0x00008004003879ee */ /* 0x000e6400082c0000 */
[----:B-1----:R-:W-:Y:S01]  /*ef50*/  NOP ;  /* 0x0000000000007918 */ /* 0x002fe20000000000 */
.L_x_164:
        /* <DEDUP_REMOVED lines=235> */
[----:B------:R-:W-:Y:S01]  /*fe10*/  @P2 SHF.L.U32 R5, R16, 0x1f, RZ ;  /* 0x0000001f10052819 */ /* 0x000fe200000006ff */
        /* <DEDUP_REMOVED lines=29> */
.L_x_168:
[----:B------:R-:W-:Y:S05]  /*fff0*/  BSYNC.RECONVERGENT B0 ;  /* 0x0000000000007941 */ /* 0x000fea0003800200 */
.L_x_167:
[----:B------:R-:W-:Y:S01]  /*10000*/  BAR.SYNC.DEFER_BLOCKING 0x1, 0x80 ;  /* 0x0042000000007b1d */ /* 0x000fe20000010000 */
[----:B------:R-:W-:Y:S02]  /*10010*/  UISETP.NE.AND UP0, UPT, UR43, URZ, UPT ;  /* 0x000000ff2b00728c */ /* 0x000fe4000bf05270 */
[----:B------:R-:W-:Y:S02]  /*10020*/  UIADD3 UR5, UPT, UPT, UR47, 0x1, URZ ;  /* 0x000000012f057890 */ /* 0x000fe4000fffe0ff */
[----:B------:R-:W-:Y:S02]  /*10030*/  USEL UR4, URZ, 0x60, !UP0 ;  /* 0x00000060ff047887 */ /* 0x000fe4000c000000 */
[----:B------:R-:W-:Y:S02]  /*10040*/  UISETP.NE.AND UP0, UPT, UR5, 0x4, UPT ;  /* 0x000000040500788c */ /* 0x000fe4000bf05270 */
[----:B------:R-:W-:Y:S02]  /*10050*/  UIADD3 UR49, UPT, UPT, UR52, UR4, URZ ;  /* 0x0000000434317290 */ /* 0x000fe4000fffe0ff */
[----:B------:R-:W-:Y:S01]  /*10060*/  VIADD R131, R131, UR4 ;  /* 0x0000000483837c36 */ /* 0x000fe20008000000 */
[----:B------:R-:W-:Y:S04]  /*10070*/  USEL UR46, UR5, URZ, UP0 ;  /* 0x000000ff052e7287 */ /* 0x000fe80008000000 */
[----:B------:R-:W-:Y:S04]  /*10080*/  SHF.R.U32.HI R10, RZ, 0x15, R131 ;  /* 0x00000015ff0a7819 */ /* 0x000fe80000011683 */
[----:B------:R-:W-:Y:S01]  /*10090*/  LOP3.LUT R18, R10, 0x3, RZ, 0xc0, !PT ;  /* 0x000000030a127812 */ /* 0x000fe200078ec0ff */
        /* <DEDUP_REMOVED lines=16> */
.L_x_172:
[----:B------:R-:W-:Y:S05]  /*101a0*/  BSYNC B0 ;  /* 0x0000000000007941 */ /* 0x000fea0003800000 */
.L_x_171:
        /* <DEDUP_REMOVED lines=15> */
.L_x_170:
[----:B------:R-:W-:Y:S05]  /*102a0*/  BSYNC B1 ;  /* 0x0000000000017941 */ /* 0x000fea0003800000 */
.L_x_169:
        /* <DEDUP_REMOVED lines=9> */
[----:B----4-:R-:W-:Y:S02]  /*10340*/  IMAD.MOV.U32 R8, RZ, RZ, 0x192 ;  /* 0x00000192ff087424 */ /* 0x010fe400078e00ff */
        /* <DEDUP_REMOVED lines=12> */
.L_x_175:
        /* <DEDUP_REMOVED lines=23> */
.L_x_176:
[----:B------:R-:W-:Y:S05]  /*10580*/  WARPSYNC.ALL ;  /* 0x0000000000007948 */ /* 0x000fea0003800000 */
[----:B------:R-:W-:Y:S11]  /*10590*/  R2UR UR4, R131 ;  /* 0x00000000830472ca */ /* 0x000ff600000e0000 */
[----:B------:R-:W-:Y:S02]  /*105a0*/  @!UPT UIADD3 URZ, UPT, UPT, URZ, URZ, URZ ;  /* 0x000000fffffff290 */ /* 0x000fe4000fffe0ff */
[----:B------:R-:W1:Y:S02]  /*105b0*/  LDTM.x32 R56, tmem[UR4+0x80] ;  /* 0x00008004003879ee */ /* 0x000e6400082c0000 */
[----:B-1----:R-:W-:Y:S01]  /*105c0*/  NOP ;  /* 0x0000000000007918 */ /* 0x002fe20000000000 */
.L_x_174:
        /* <DEDUP_REMOVED lines=263> */
.L_x_178:
[----:B------:R-:W-:Y:S05]  /*11640*/  BSYNC.RECONVERGENT B0 ;  /* 0x0000000000007941 */ /* 0x000fea0003800200 */
.L_x_177:
        /* <DEDUP_REMOVED lines=14> */
[----:B------:R-:W-:Y:S01]  /*11730*/  @P1 IADD3 R6, PT, PT, R197, R4, RZ ;  /* 0x00000004c5061210 */ /* 0x000fe20007ffe0ff */
[----:B------:R-:W-:Y:S06]  /*11740*/  @P0 BRA `(.L_x_182) ;  /* 0x00000000000c0947 */ /* 0x000fec0003800000 */
[----:B------:R-:W-:Y:S04]  /*11750*/  SHF.L.U32 R3, R16, 0x1f, RZ ;  /* 0x0000001f10037819 */ /* 0x000fe800000006ff */
[----:B------:R-:W1:Y:S02]  /*11760*/  SYNCS.PHASECHK.TRANS64.TRYWAIT P0, [R0+URZ+0x30], R3 ;  /* 0x00003003000075a7 */ /* 0x000e6400080011ff */
[----:B-1----:R-:W-:Y:S05]  /*11770*/  @!P0 BRA `(.L_x_183) ;  /* 0x0000002400348947 */ /* 0x002fea0003800000 */
.L_x_182:
[----:B------:R-:W-:Y:S05]  /*11780*/  BSYNC B0 ;  /* 0x0000000000007941 */ /* 0x000fea0003800000 */
.L_x_181:
[----:B------:R-:W-:Y:S11]  /*11790*/  ISETP.NE.AND P0, PT, R199, RZ, PT ;  /* 0x000000ffc700720c */ /* 0x000ff60003f05270 */
[----:B------:R-:W-:Y:S02]  /*117a0*/  @!UPT UIADD3 URZ, UPT, UPT, URZ, URZ, URZ ;  /* 0x000000fffffff290 */ /* 0x000fe4000fffe0ff */
[----:B------:R4:W2:Y:S01]  /*117b0*/  @P0 LDS.128 R168, [R4] ;  /* 0x0000000004a80984 */ /* 0x0008a20000000c00 */
[----:B-1----:R-:W-:Y:S03]  /*117c0*/  @P0 IADD3 R0, PT, PT, R187, R6, RZ ;  /* 0x00000006bb000210 */ /* 0x002fe60007ffe0ff */
[----:B------:R4:W1:Y:S04]  /*117d0*/  @P0 LDS.128 R152, [R4+0x1000] ;  /* 0x0010000004980984 */ /* 0x0008680000000c00 */
[----:B------:R4:W1:Y:S04]  /*117e0*/  @P0 LDS.128 R160, [R139+0x20] ;  /* 0x000020008ba00984 */ /* 0x0008680000000c00 */
[----:B------:R4:W1:Y:S04]  /*117f0*/  @P0 LDS.128 R140, [R139+0x1020] ;  /* 0x001020008b8c0984 */ /* 0x0008680000000c00 */
[----:B------:R4:W1:Y:S04]  /*11800*/  @P0 LDS.128 R164, [R6+0x10] ;  /* 0x0000100006a40984 */ /* 0x0008680000000c00 */
[----:B------:R4:W1:Y:S04]  /*11810*/  @P0 LDS.128 R148, [R6+0x1010] ;  /* 0x0010100006940984 */ /* 0x0008680000000c00 */
[----:B------:R4:W1:Y:S04]  /*11820*/  @P0 LDS.128 R156, [R0+0x10] ;  /* 0x00001000009c0984 */ /* 0x0008680000000c00 */
[----:B------:R4:W1:Y:S02]  /*11830*/  @P0 LDS.128 R144, [R0+0x1010] ;  /* 0x0010100000900984 */ /* 0x0008640000000c00 */
.L_x_180:
[----:B------:R-:W-:Y:S05]  /*11840*/  BSYNC B1 ;  /* 0x0000000000017941 */ /* 0x000fea0003800000 */
.L_x_179:
        /* <DEDUP_REMOVED lines=9> */
[----:B------:R-:W4:Y:S01]  /*118e0*/  LDCU.64 UR8, c[0x4][0x70] ;  /* 0x01000e00ff0877ac */ /* 0x000f220008000a00 */
[----:B--2---:R-:W-:Y:S01]  /*118f0*/  MOV R15, 0x0 ;  /* 0x00000000000f7802 */ /* 0x004fe20000000f00 */
[----:B------:R-:W-:Y:S02]  /*11900*/  HFMA2 R12, -RZ, RZ, 0, 5.9604644775390625e-08 ;  /* 0x00000001ff0c7431 */ /* 0x000fe400000001ff */
[----:B------:R-:W-:Y:S02]  /*11910*/  IMAD.MOV.U32 R8, RZ, RZ, 0x192 ;  /* 0x00000192ff087424 */ /* 0x000fe400078e00ff */
[----:B------:R-:W-:Y:S01]  /*11920*/  IMAD.MOV.U32 R13, RZ, RZ, RZ ;  /* 0x000000ffff0d7224 */ /* 0x000fe200078e00ff */
[----:B------:R-:W2:Y:S01]  /*11930*/  LDCU.64 UR6, c[0x4][0x78] ;  /* 0x01000f00ff0677ac */ /* 0x000ea20008000a00 */
[----:B------:R-:W1:Y:S01]  /*11940*/  LDC.64 R14, c[0x4][R15] ;  /* 0x010000000f0e7b82 */ /* 0x000e620000000a00 */
[----:B------:R-:W5:Y:S01]  /*11950*/  LDCU.64 UR4, c[0x4][0x10] ;  /* 0x01000200ff0477ac */ /* 0x000f620008000a00 */
[----:B----4-:R-:W-:Y:S01]  /*11960*/  MOV R5, UR9 ;  /* 0x0000000900057c02 */ /* 0x010fe20008000f00 */
[----:B------:R-:W-:Y:S01]  /*11970*/  IMAD.U32 R4, RZ, RZ, UR8 ;  /* 0x00000008ff047e24 */ /* 0x000fe2000f8e00ff */
[----:B--2---:R-:W-:Y:S01]  /*11980*/  MOV R7, UR7 ;  /* 0x0000000700077c02 */ /* 0x004fe20008000f00 */
[----:B------:R-:W-:Y:S01]  /*11990*/  IMAD.U32 R6, RZ, RZ, UR6 ;  /* 0x00000006ff067e24 */ /* 0x000fe2000f8e00ff */
[----:B-----5:R-:W-:Y:S01]  /*119a0*/  MOV R11, UR5 ;  /* 0x00000005000b7c02 */ /* 0x020fe20008000f00 */
[----:B------:R-:W-:Y:S02]  /*119b0*/  IMAD.U32 R10, RZ, RZ, UR4 ;  /* 0x00000004ff0a7e24 */ /* 0x000fe4000f8e00ff */
[----:B------:R-:W-:Y:S07]  /*119c0*/  LEPC R20, `(.L_x_185) ;  /* 0x000000001014794e */ /* 0x000fee0000000000 */
[----:B-1-3--:R-:W-:Y:S05]  /*119d0*/  CALL.ABS.NOINC R14 ;  /* 0x000000000e007343 */ /* 0x00afea0003c00000 */
.L_x_185:
        /* <DEDUP_REMOVED lines=23> */
.L_x_186:
[----:B------:R-:W-:Y:S05]  /*11b50*/  WARPSYNC.ALL ;  /* 0x0000000000007948 */ /* 0x000fea0003800000 */
[----:B------:R-:W-:Y:S11]  /*11b60*/  R2UR UR4, R131 ;  /* 0x00000000830472ca */ /* 0x000ff600000e0000 */
[----:B------:R-:W-:Y:S02]  /*11b70*/  @!UPT UIADD3 URZ, UPT, UPT, URZ, URZ, URZ ;  /* 0x000000fffffff290 */ /* 0x000fe4000fffe0ff */
[----:B------:R-:W4:Y:S02]  /*11b80*/  LDTM.x32 R56, tmem[UR4+0x80] ;  /* 0x00008004003879ee */ /* 0x000f2400082c0000 */
[----:B----4-:R-:W-:Y:S01]  /*11b90*/  NOP ;  /* 0x0000000000007918 */ /* 0x010fe20000000000 */
.L_x_184:
[----:B--2---:R-:W-:Y:S01]  /*11ba0*/  SHF.L.U32 R6, R168, 0x10, RZ ;  /* 0x00000010a8067819 */ /* 0x004fe200000006ff */
[----:B------:R-:W-:Y:S01]  /*11bb0*/  FMUL R0, R130, R24 ;  /* 0x0000001882007220 */ /* 0x000fe20000400000 */
[----:B------:R-:W-:Y:S01]  /*11bc0*/  LOP3.LUT R8, R168, 0xffff0000, RZ, 0xc0, !PT ;  /* 0xffff0000a8087812 */ /* 0x000fe200078ec0ff */
[----:B------:R-:W-:Y:S01]  /*11bd0*/  FMUL R3, R130, R25 ;  /* 0x0000001982037220 */ /* 0x000fe20000400000 */
[----:B------:R-:W-:Y:S01]  /*11be0*/  SHF.L.U32 R7, R169, 0x10, RZ ;  /* 0x00000010a9077819 */ /* 0x000fe200000006ff */
[----:B------:R-:W-:Y:S01]  /*11bf0*/  FFMA R0, R133, R6, R0 ;  /* 0x0000000685007223 */ /* 0x000fe20000000000 */
[----:B------:R-:W-:Y:S01]  /*11c00*/  LOP3.LUT R88, R169, 0xffff0000, RZ, 0xc0, !PT ;  /* 0xffff0000a9587812 */ /* 0x000fe200078ec0ff */
[----:B------:R-:W-:Y:S01]  /*11c10*/  FFMA R3, R133, R8, R3 ;  /* 0x0000000885037223 */ /* 0x000fe20000000003 */
[----:B------:R-:W-:Y:S01]  /*11c20*/  SHF.L.U32 R89, R170, 0x10, RZ ;  /* 0x00000010aa597819 */ /* 0x000fe200000006ff */
[----:B------:R-:W-:Y:S01]  /*11c30*/  FMUL R4, R130, R26 ;  /* 0x0000001a82047220 */ /* 0x000fe20000400000 */
[----:B------:R-:W-:Y:S01]  /*11c40*/  LOP3.LUT R90, R170, 0xffff0000, RZ, 0xc0, !PT ;  /* 0xffff0000aa5a7812 */ /* 0x000fe200078ec0ff */
[C---:B------:R-:W-:Y:S01]  /*11c50*/  FMUL R5, R130.reuse, R27 ;  /* 0x0000001b82057220 */ /* 0x040fe20000400000 */
[----:B------:R-:W-:Y:S01]  /*11c60*/  SHF.L.U32 R91, R171, 0x10, RZ ;  /* 0x00000010ab5b7819 */ /* 0x000fe200000006ff */
[----:B------:R-:W-:Y:S01]  /*11c70*/  FFMA R4, R133, R7, R4 ;  /* 0x0000000785047223 */ /* 0x000fe20000000004 */
[----:B------:R-:W-:Y:S01]  /*11c80*/  LOP3.LUT R92, R171, 0xffff0000, RZ, 0xc0, !PT ;  /* 0xffff0000ab5c7812 */ /* 0x000fe200078ec0ff */
[----:B------:R-:W-:Y:S01]  /*11c90*/  FFMA R5, R133, R88, R5 ;  /* 0x0000005885057223 */ /* 0x000fe20000000005 */
[----:B------:R-:W-:Y:S01]  /*11ca0*/  ISETP.NE.AND P1, PT, R189, R16, PT ;  /* 0x00000010bd00720c */ /* 0x000fe20003f25270 */
[----:B------:R-:W-:Y:S01]  /*11cb0*/  FMUL R6, R130, R28 ;  /* 0x0000001c82067220 */ /* 0x000fe20000400000 */
[----:B-1----:R-:W-:Y:S01]  /*11cc0*/  SHF.L.U32 R93, R164, 0x10, RZ ;  /* 0x00000010a45d7819 */ /* 0x002fe200000006ff */
[----:B------:R-:W-:Y:S01]  /*11cd0*/  FMUL R7, R130, R29 ;  /* 0x0000001d82077220 */ /* 0x000fe20000400000 */
[----:B------:R-:W-:Y:S01]  /*11ce0*/  LOP3.LUT R94, R164, 0xffff0000, RZ, 0xc0, !PT ;  /* 0xffff0000a45e7812 */ /* 0x000fe200078ec0ff */
        /* <DEDUP_REMOVED lines=27> */
[----:B------:R-:W-:Y:S01]  /*11ea0*/  F2FP.BF16.F32.PACK_AB R77, R5, R4 ;  /* 0x00000004054d723e */ /* 0x000fe200000010ff */
[C---:B------:R-:W-:Y:S01]  /*11eb0*/  FMUL R4, R130.reuse, R34 ;  /* 0x0000002282047220 */ /* 0x040fe20000400000 */
[----:B------:R-:W-:Y:S01]  /*11ec0*/  F2FP.BF16.F32.PACK_AB R32, R3, R0 ;  /* 0x000000000320723e */ /* 0x000fe200000010ff */
[C---:B------:R-:W-:Y:S01]  /*11ed0*/  FMUL R5, R130.reuse, R35 ;  /* 0x0000002382057220 */ /* 0x040fe20000400000 */
[C---:B------:R-:W-:Y:S01]  /*11ee0*/  SHF.L.U32 R107, R163.reuse, 0x10, RZ ;  /* 0x00000010a36b7819 */ /* 0x040fe200000006ff */
[C---:B------:R-:W-:Y:S01]  /*11ef0*/  FMUL R18, R130.reuse, R64 ;  /* 0x0000004082127220 */ /* 0x040fe20000400000 */
[----:B------:R-:W-:Y:S01]  /*11f00*/  LOP3.LUT R108, R163, 0xffff0000, RZ, 0xc0, !PT ;  /* 0xffff0000a36c7812 */ /* 0x000fe200078ec0ff */
[C---:B------:R-:W-:Y:S01]  /*11f10*/  FMUL R64, R130.reuse, R78 ;  /* 0x0000004e82407220 */ /* 0x040fe20000400000 */
[----:B------:R-:W-:Y:S01]  /*11f20*/  F2FP.BF16.F32.PACK_AB R78, R7, R6 ;  /* 0x00000006074e723e */ /* 0x000fe200000010ff */
[----:B------:R-:W-:Y:S01]  /*11f30*/  FMUL R19, R130, R65 ;  /* 0x0000004182137220 */ /* 0x000fe20000400000 */
[----:B------:R-:W-:Y:S01]  /*11f40*/  SHF.L.U32 R109, R156, 0x10, RZ ;  /* 0x000000109c6d7819 */ /* 0x000fe200000006ff */
[C---:B------:R-:W-:Y:S01]  /*11f50*/  FMUL R65, R130.reuse, R79 ;  /* 0x0000004f82417220 */ /* 0x040fe20000400000 */
[----:B------:R-:W-:Y:S01]  /*11f60*/  F2FP.BF16.F32.PACK_AB R79, R9, R8 ;  /* 0x00000008094f723e */ /* 0x000fe200000010ff */
        /* <DEDUP_REMOVED lines=10> */
[----:B------:R-:W-:Y:S01]  /*12010*/  FMUL R9, R130, R39 ;  /* 0x0000002782097220 */ /* 0x000fe20000400000 */
[----:B------:R-:W-:Y:S01]  /*12020*/  SHF.L.U32 R115, R159, 0x10, RZ ;  /* 0x000000109f737819 */ /* 0x000fe200000006ff */
[----:B------:R-:W-:Y:S01]  /*12030*/  FFMA R6, R133, R97, R6 ;  /* 0x0000006185067223 */ /* 0x000fe20000000006 */
[----:B------:R-:W-:Y:S01]  /*12040*/  F2FP.BF16.F32.PACK_AB R33, R5, R4 ;  /* 0x000000040521723e */ /* 0x000fe200000010ff */
[----:B------:R-:W-:Y:S01]  /*12050*/  FFMA R7, R133, R98, R7 ;  /* 0x0000006285077223 */ /* 0x000fe20000000007 */
[----:B------:R-:W-:Y:S01]  /*12060*/  LOP3.LUT R116, R159, 0xffff0000, RZ, 0xc0, !PT ;  /* 0xffff00009f747812 */ /* 0x000fe200078ec0ff */
[C---:B------:R-:W-:Y:S01]  /*12070*/  FFMA R8, R133.reuse, R99, R8 ;  /* 0x0000006385087223 */ /* 0x040fe20000000008 */
[C---:B------:R-:W-:Y:S01]  /*12080*/  SHF.L.U32 R117, R152.reuse, 0x10, RZ ;  /* 0x0000001098757819 */ /* 0x040fe200000006ff */
[----:B------:R-:W-:Y:S01]  /*12090*/  FFMA R9, R133, R100, R9 ;  /* 0x0000006485097223 */ /* 0x000fe20000000009 */
[----:B------:R-:W-:Y:S01]  /*120a0*/  F2FP.BF16.F32.PACK_AB R34, R7, R6 ;  /* 0x000000060722723e */ /* 0x000fe200000010ff */
[----:B------:R-:W-:Y:S01]  /*120b0*/  @!P1 STS.128 [R188+0x6000], R76 ;  /* 0x0060004cbc009388 */ /* 0x000fe20000000c00 */
[----:B------:R-:W-:Y:S01]  /*120c0*/  LOP3.LUT R118, R152, 0xffff0000, RZ, 0xc0, !PT ;  /* 0xffff000098767812 */ /* 0x000fe200078ec0ff */
[C---:B------:R-:W-:Y:S01]  /*120d0*/  FMUL R0, R130.reuse, R40 ;  /* 0x0000002882007220 */ /* 0x040fe20000400000 */
[----:B------:R-:W-:Y:S01]  /*120e0*/  F2FP.BF16.F32.PACK_AB R35, R9, R8 ;  /* 0x000000080923723e */ /* 0x000fe200000010ff */
[C---:B------:R-:W-:Y:S01]  /*120f0*/  FMUL R3, R130.reuse, R41 ;  /* 0x0000002982037220 */ /* 0x040fe20000400000 */
[C---:B------:R-:W-:Y:S01]  /*12100*/  SHF.L.U32 R119, R153.reuse, 0x10, RZ ;  /* 0x0000001099777819 */ /* 0x040fe200000006ff */
[----:B------:R-:W-:Y:S01]  /*12110*/  FMUL R4, R130, R42 ;  /* 0x0000002a82047220 */ /* 0x000fe20000400000 */
[----:B------:R-:W-:Y:S01]  /*12120*/  LOP3.LUT R120, R153, 0xffff0000, RZ, 0xc0, !PT ;  /* 0xffff000099787812 */ /* 0x000fe200078ec0ff */
[----:B------:R1:W-:Y:S01]  /*12130*/  @!P1 STS.128 [R198+0x6010], R32 ;  /* 0x00601020c6009388 */ /* 0x0003e20000000c00 */
[----:B------:R-:W-:Y:S01]  /*12140*/  SHF.L.U32 R121, R154, 0x10, RZ ;  /* 0x000000109a797819 */ /* 0x000fe200000006ff */
[----:B------:R-:W-:Y:S01]  /*12150*/  FMUL R5, R130, R43 ;  /* 0x0000002b82057220 */ /* 0x000fe20000400000 */
[----:B------:R-:W-:Y:S01]  /*12160*/  LOP3.LUT R122, R154, 0xffff0000, RZ, 0xc0, !PT ;  /* 0xffff00009a7a7812 */ /* 0x000fe200078ec0ff */
[----:B------:R-:W-:Y:S01]  /*12170*/  FFMA R0, R133, R101, R0 ;  /* 0x0000006585007223 */ /* 0x000fe20000000000 */
[C---:B------:R-:W-:Y:S01]  /*12180*/  SHF.L.U32 R123, R155.reuse, 0x10, RZ ;  /* 0x000000109b7b7819 */ /* 0x040fe200000006ff */
[----:B------:R-:W-:Y:S01]  /*12190*/  FMUL R6, R130, R44 ;  /* 0x0000002c82067220 */ /* 0x000fe20000400000 */
[----:B------:R-:W-:Y:S01]  /*121a0*/  LOP3.LUT R124, R155, 0xffff0000, RZ, 0xc0, !PT ;  /* 0xffff00009b7c7812 */ /* 0x000fe200078ec0ff */
[C---:B------:R-:W-:Y:S01]  /*121b0*/  FFMA R3, R133.reuse, R102, R3 ;  /* 0x0000006685037223 */ /* 0x040fe20000000003 */
[----:B------:R-:W-:Y:S01]  /*121c0*/  SHF.L.U32 R125, R148, 0x10, RZ ;  /* 0x00000010947d7819 */ /* 0x000fe200000006ff */
[----:B------:R-:W-:Y:S01]  /*121d0*/  FMUL R7, R130, R45 ;  /* 0x0000002d82077220 */ /* 0x000fe20000400000 */
[----:B------:R-:W-:Y:S01]  /*121e0*/  LOP3.LUT R126, R148, 0xffff0000, RZ, 0xc0, !PT ;  /* 0xffff0000947e7812 */ /* 0x000fe200078ec0ff */
[----:B------:R-:W-:Y:S01]  /*121f0*/  FFMA R4, R133, R103, R4 ;  /* 0x0000006785047223 */ /* 0x000fe20000000004 */
[----:B------:R-:W-:Y:S01]  /*12200*/  F2FP.BF16.F32.PACK_AB R36, R3, R0 ;  /* 0x000000000324723e */ /* 0x000fe200000010ff */
[C---:B------:R-:W-:Y:S01]  /*12210*/  FMUL R8, R130.reuse, R46 ;  /* 0x0000002e82087220 */ /* 0x040fe20000400000 */
[----:B------:R-:W-:Y:S01]  /*12220*/  SHF.L.U32 R127, R149, 0x10, RZ ;  /* 0x00000010957f7819 */ /* 0x000fe200000006ff */
[----:B------:R-:W-:Y:S01]  /*12230*/  FFMA R5, R133, R104, R5 ;  /* 0x0000006885057223 */ /* 0x000fe20000000005 */
[----:B------:R-:W-:Y:S01]  /*12240*/  LOP3.LUT R128, R149, 0xffff0000, RZ, 0xc0, !PT ;  /* 0xffff000095807812 */ /* 0x000fe200078ec0ff */
[----:B------:R-:W-:Y:S01]  /*12250*/  FMUL R9, R130, R47 ;  /* 0x0000002f82097220 */ /* 0x000fe20000400000 */
[C---:B------:R-:W-:Y:S01]  /*12260*/  SHF.L.U32 R129, R150.reuse, 0x10, RZ ;  /* 0x0000001096817819 */ /* 0x040fe200000006ff */
[----:B------:R-:W-:Y:S01]  /*12270*/  FFMA R6, R133, R105, R6 ;  /* 0x0000006985067223 */ /* 0x000fe20000000006 */
[----:B------:R-:W-:Y:S01]  /*12280*/  F2FP.BF16.F32.PACK_AB R37, R5, R4 ;  /* 0x000000040525723e */ /* 0x000fe200000010ff */
[C---:B------:R-:W-:Y:S01]  /*12290*/  FFMA R7, R133.reuse, R106, R7 ;  /* 0x0000006a85077223 */ /* 0x040fe20000000007 */
[----:B------:R-:W-:Y:S01]  /*122a0*/  LOP3.LUT R132, R150, 0xffff0000, RZ, 0xc0, !PT ;  /* 0xffff000096847812 */ /* 0x000fe200078ec0ff */
[----:B------:R-:W-:Y:S01]  /*122b0*/  FFMA R8, R133, R107, R8 ;  /* 0x0000006b85087223 */ /* 0x000fe20000000008 */
[----:B------:R-:W-:Y:S01]  /*122c0*/  SHF.L.U32 R131, R151, 0x10, RZ ;  /* 0x0000001097837819 */ /* 0x000fe200000006ff */
[----:B------:R-:W-:Y:S01]  /*122d0*/  FFMA R9, R133, R108, R9 ;  /* 0x0000006c85097223 */ /* 0x000fe20000000009 */
[----:B------:R-:W-:Y:S01]  /*122e0*/  F2FP.BF16.F32.PACK_AB R38, R7, R6 ;  /* 0x000000060726723e */ /* 0x000fe200000010ff */
[C---:B------:R-:W-:Y:S01]  /*122f0*/  FMUL R0, R130.reuse, R48 ;  /* 0x0000003082007220 */ /* 0x040fe20000400000 */
[----:B------:R-:W-:Y:S01]  /*12300*/  LOP3.LUT R134, R151, 0xffff0000, RZ, 0xc0, !PT ;  /* 0xffff000097867812 */ /* 0x000fe200078ec0ff */
[C---:B------:R-:W-:Y:S01]  /*12310*/  FMUL R3, R130.reuse, R49 ;  /* 0x0000003182037220 */ /* 0x040fe20000400000 */
[----:B------:R-:W-:Y:S01]  /*12320*/  F2FP.BF16.F32.PACK_AB R39, R9, R8 ;  /* 0x000000080927723e */ /* 0x000fe200000010ff */
[----:B------:R-:W-:Y:S01]  /*12330*/  FMUL R4, R130, R50 ;  /* 0x0000003282047220 */ /* 0x000fe20000400000 */
[----:B------:R-:W-:Y:S01]  /*12340*/  SHF.L.U32 R135, R140, 0x10, RZ ;  /* 0x000000108c877819 */ /* 0x000fe200000006ff */
[----:B------:R-:W-:Y:S01]  /*12350*/  FMUL R5, R130, R51 ;  /* 0x0000003382057220 */ /* 0x000fe20000400000 */
[----:B------:R-:W-:Y:S01]  /*12360*/  LOP3.LUT R136, R140, 0xffff0000, RZ, 0xc0, !PT ;  /* 0xffff00008c887812 */ /* 0x000fe200078ec0ff */
[----:B------:R-:W-:Y:S01]  /*12370*/  FFMA R0, R133, R109, R0 ;  /* 0x0000006d85007223 */ /* 0x000fe20000000000 */
[C---:B------:R-:W-:Y:S01]  /*12380*/  SHF.L.U32 R137, R141.reuse, 0x10, RZ ;  /* 0x000000108d897819 */ /* 0x040fe200000006ff */
[----:B------:R-:W-:Y:S01]  /*12390*/  FMUL R6, R130, R52 ;  /* 0x0000003482067220 */ /* 0x000fe20000400000 */
[----:B------:R-:W-:Y:S01]  /*123a0*/  LOP3.LUT R138, R141, 0xffff0000, RZ, 0xc0, !PT ;  /* 0xffff00008d8a7812 */ /* 0x000fe200078ec0ff */
[----:B------:R2:W-:Y:S01]  /*123b0*/  @!P1 STS.128 [R196+0x6020], R36 ;  /* 0x00602024c4009388 */ /* 0x0005e20000000c00 */
[C---:B------:R-:W-:Y:S01]  /*123c0*/  FFMA R3, R133.reuse, R110, R3 ;  /* 0x0000006e85037223 */ /* 0x040fe20000000003 */
[C---:B------:R-:W-:Y:S01]  /*123d0*/  SHF.L.U32 R139, R142.reuse, 0x10, RZ ;  /* 0x000000108e8b7819 */ /* 0x040fe200000006ff */
[C---:B------:R-:W-:Y:S01]  /*123e0*/  FFMA R4, R133.reuse, R111, R4 ;  /* 0x0000006f85047223 */ /* 0x040fe20000000004 */
[C---:B------:R-:W-:Y:S01]  /*123f0*/  FFMA R5, R133.reuse, R112, R5 ;  /* 0x0000007085057223 */ /* 0x040fe20000000005 */
[----:B------:R-:W-:Y:S01]  /*12400*/  LOP3.LUT R140, R142, 0xffff0000, RZ, 0xc0, !PT ;  /* 0xffff00008e8c7812 */ /* 0x000fe200078ec0ff */
[----:B------:R-:W-:Y:S01]  /*12410*/  FFMA R6, R133, R113, R6 ;  /* 0x0000007185067223 */ /* 0x000fe20000000006 */
[----:B-1----:R-:W-:Y:S01]  /*12420*/  F2FP.BF16.F32.PACK_AB R32, R3, R0 ;  /* 0x000000000320723e */ /* 0x002fe200000010ff */
[C---:B------:R-:W-:Y:S01]  /*12430*/  FMUL R7, R130.reuse, R53 ;  /* 0x0000003582077220 */ /* 0x040fe20000400000 */
[----:B------:R-:W-:Y:S01]  /*12440*/  F2FP.BF16.F32.PACK_AB R33, R5, R4 ;  /* 0x000000040521723e */ /* 0x000fe200000010ff */
[C---:B------:R-:W-:Y:S01]  /*12450*/  FMUL R8, R130.reuse, R54 ;  /* 0x0000003682087220 */ /* 0x040fe20000400000 */
[C---:B------:R-:W-:Y:S01]  /*12460*/  FMUL R9, R130.reuse, R55 ;  /* 0x0000003782097220 */ /* 0x040fe20000400000 */
[----:B------:R-:W-:Y:S01]  /*12470*/  FFMA R7, R133, R114, R7 ;  /* 0x0000007285077223 */ /* 0x000fe20000000007 */
[C---:B------:R-:W-:Y:S01]  /*12480*/  FMUL R10, R130.reuse, R56 ;  /* 0x00000038820a7220 */ /* 0x040fe20000400000 */
[----:B------:R-:W-:Y:S01]  /*12490*/  SHF.L.U32 R141, R143, 0x10, RZ ;  /* 0x000000108f8d7819 */ /* 0x000fe200000006ff */
[C---:B------:R-:W-:Y:S01]  /*124a0*/  FFMA R8, R133.reuse, R115, R8 ;  /* 0x0000007385087223 */ /* 0x040fe20000000008 */
[----:B------:R-:W-:Y:S01]  /*124b0*/  FFMA R9, R133, R116, R9 ;  /* 0x0000007485097223 */ /* 0x000fe20000000009 */
[----:B------:R-:W-:Y:S01]  /*124c0*/  F2FP.BF16.F32.PACK_AB R34, R7, R6 ;  /* 0x000000060722723e */ /* 0x000fe200000010ff */
[----:B------:R-:W-:Y:S01]  /*124d0*/  FFMA R10, R133, R117, R10 ;  /* 0x00000075850a7223 */ /* 0x000fe2000000000a */
[C---:B------:R-:W-:Y:S01]  /*124e0*/  FMUL R11, R130.reuse, R57 ;  /* 0x00000039820b7220 */ /* 0x040fe20000400000 */
[----:B------:R-:W-:Y:S01]  /*124f0*/  LOP3.LUT R142, R143, 0xffff0000, RZ, 0xc0, !PT ;  /* 0xffff00008f8e7812 */ /* 0x000fe200078ec0ff */
[C---:B------:R-:W-:Y:S01]  /*12500*/  FMUL R12, R130.reuse, R58 ;  /* 0x0000003a820c7220 */ /* 0x040fe20000400000 */
[----:B------:R-:W-:Y:S01]  /*12510*/  F2FP.BF16.F32.PACK_AB R35, R9, R8 ;  /* 0x000000080923723e */ /* 0x000fe200000010ff */
[----:B------:R-:W-:Y:S01]  /*12520*/  FFMA R11, R133, R118, R11 ;  /* 0x00000076850b7223 */ /* 0x000fe2000000000b */
[C---:B------:R-:W-:Y:S01]  /*12530*/  FMUL R13, R130.reuse, R59 ;  /* 0x0000003b820d7220 */ /* 0x040fe20000400000 */
[C---:B------:R-:W-:Y:S01]  /*12540*/  FMUL R14, R130.reuse, R60 ;  /* 0x0000003c820e7220 */ /* 0x040fe20000400000 */
[----:B------:R-:W-:Y:S01]  /*12550*/  FMUL R15, R130, R61 ;  /* 0x0000003d820f7220 */ /* 0x000fe20000400000 */
[----:B------:R2:W-:Y:S01]  /*12560*/  @!P1 STS.128 [R195+0x6010], R32 ;  /* 0x00601020c3009388 */ /* 0x0005e20000000c00 */
[----:B------:R-:W-:Y:S01]  /*12570*/  F2FP.BF16.F32.PACK_AB R4, R11, R10 ;  /* 0x0000000a0b04723e */ /* 0x000fe200000010ff */
[C---:B------:R-:W-:Y:S01]  /*12580*/  FFMA R12, R133.reuse, R119, R12 ;  /* 0x00000077850c7223 */ /* 0x040fe2000000000c */
[C---:B------:R-:W-:Y:S01]  /*12590*/  SHF.L.U32 R25, R144.reuse, 0x10, RZ ;  /* 0x0000001090197819 */ /* 0x040fe200000006ff */
[C---:B------:R-:W-:Y:S01]  /*125a0*/  FFMA R13, R133.reuse, R120, R13 ;  /* 0x00000078850d7223 */ /* 0x040fe2000000000d */
[C---:B------:R-:W-:Y:S01]  /*125b0*/  FFMA R14, R133.reuse, R121, R14 ;  /* 0x00000079850e7223 */ /* 0x040fe2000000000e */
[----:B------:R-:W-:Y:S01]  /*125c0*/  LOP3.LUT R24, R144, 0xffff0000, RZ, 0xc0, !PT ;  /* 0xffff000090187812 */ /* 0x000fe200078ec0ff */
[C---:B------:R-:W-:Y:S01]  /*125d0*/  FFMA R15, R133.reuse, R122, R15 ;  /* 0x0000007a850f7223 */ /* 0x040fe2000000000f */
[C---:B------:R-:W-:Y:S01]  /*125e0*/  FFMA R16, R133.reuse, R123, R16 ;  /* 0x0000007b85107223 */ /* 0x040fe20000000010 */
[C---:B------:R-:W-:Y:S01]  /*125f0*/  FMUL R20, R130.reuse, R66 ;  /* 0x0000004282147220 */ /* 0x040fe20000400000 */
        /* <DEDUP_REMOVED lines=8> */
[----:B------:R-:W-:Y:S01]  /*12680*/  FFMA R21, R133, R128, R21 ;  /* 0x0000008085157223 */ /* 0x000fe20000000015 */
[C---:B------:R-:W-:Y:S01]  /*12690*/  FMUL R57, R130.reuse, R71 ;  /* 0x0000004782397220 */ /* 0x040fe20000400000 */
[----:B------:R-:W-:Y:S01]  /*126a0*/  F2FP.BF16.F32.PACK_AB R5, R13, R12 ;  /* 0x0000000c0d05723e */ /* 0x000fe200000010ff */
[----:B------:R-:W-:Y:S01]  /*126b0*/  FFMA R22, R133, R129, R22 ;  /* 0x0000008185167223 */ /* 0x000fe20000000016 */
[----:B------:R-:W-:Y:S01]  /*126c0*/  F2FP.BF16.F32.PACK_AB R6, R15, R14 ;  /* 0x0000000e0f06723e */ /* 0x000fe200000010ff */
[C---:B------:R-:W-:Y:S01]  /*126d0*/  FMUL R58, R130.reuse, R72 ;  /* 0x00000048823a7220 */ /* 0x040fe20000400000 */
[----:B------:R-:W-:Y:S01]  /*126e0*/  F2FP.BF16.F32.PACK_AB R7, R17, R16 ;  /* 0x000000101107723e */ /* 0x000fe200000010ff */
[C---:B------:R-:W-:Y:S01]  /*126f0*/  FFMA R23, R133.reuse, R132, R23 ;  /* 0x0000008485177223 */ /* 0x040fe20000000017 */
[C---:B------:R-:W-:Y:S01]  /*12700*/  FMUL R59, R130.reuse, R73 ;  /* 0x00000049823b7220 */ /* 0x040fe20000400000 */
[----:B------:R-:W-:Y:S01]  /*12710*/  FFMA R56, R133, R131, R56 ;  /* 0x0000008385387223 */ /* 0x000fe20000000038 */
[C---:B------:R-:W-:Y:S01]  /*12720*/  FMUL R60, R130.reuse, R74 ;  /* 0x0000004a823c7220 */ /* 0x040fe20000400000 */
[----:B------:R2:W-:Y:S01]  /*12730*/  @!P1 STS.128 [R188+0x7000], R4 ;  /* 0x00700004bc009388 */ /* 0x0005e20000000c00 */
[----:B------:R-:W-:Y:S01]  /*12740*/  F2FP.BF16.F32.PACK_AB R8, R19, R18 ;  /* 0x000000121308723e */ /* 0x000fe200000010ff */
[C---:B------:R-:W-:Y:S01]  /*12750*/  FFMA R57, R133.reuse, R134, R57 ;  /* 0x0000008685397223 */ /* 0x040fe20000000039 */
[C---:B------:R-:W-:Y:S01]  /*12760*/  FMUL R61, R130.reuse, R75 ;  /* 0x0000004b823d7220 */ /* 0x040fe20000400000 */
[C---:B------:R-:W-:Y:S01]  /*12770*/  FFMA R58, R133.reuse, R135, R58 ;  /* 0x00000087853a7223 */ /* 0x040fe2000000003a */
[C---:B------:R-:W-:Y:S01]  /*12780*/  FFMA R59, R133.reuse, R136, R59 ;  /* 0x00000088853b7223 */ /* 0x040fe2000000003b */
[C---:B------:R-:W-:Y:S01]  /*12790*/  FFMA R60, R133.reuse, R137, R60 ;  /* 0x00000089853c7223 */ /* 0x040fe2000000003c */
[----:B------:R-:W-:Y:S01]  /*127a0*/  FFMA R61, R133, R138, R61 ;  /* 0x0000008a853d7223 */ /* 0x000fe2000000003d */
[----:B------:R-:W-:Y:S01]  /*127b0*/  F2FP.BF16.F32.PACK_AB R9, R21, R20 ;  /* 0x000000141509723e */ /* 0x000fe200000010ff */
[----:B------:R-:W-:Y:S01]  /*127c0*/  FFMA R62, R133, R139, R62 ;  /* 0x0000008b853e7223 */ /* 0x000fe2000000003e */
[----:B------:R-:W-:Y:S01]  /*127d0*/  F2FP.BF16.F32.PACK_AB R10, R23, R22 ;  /* 0x00000016170a723e */ /* 0x000fe200000010ff */
[C---:B------:R-:W-:Y:S01]  /*127e0*/  FMUL R66, R130.reuse, R80 ;  /* 0x0000005082427220 */ /* 0x040fe20000400000 */
[----:B------:R-:W-:Y:S01]  /*127f0*/  F2FP.BF16.F32.PACK_AB R11, R57, R56 ;  /* 0x00000038390b723e */ /* 0x000fe200000010ff */
[----:B------:R-:W-:Y:S01]  /*12800*/  FFMA R63, R133, R140, R63 ;  /* 0x0000008c853f7223 */ /* 0x000fe2000000003f */
[C---:B------:R-:W-:Y:S01]  /*12810*/  FMUL R67, R130.reuse, R81 ;  /* 0x0000005182437220 */ /* 0x040fe20000400000 */
[----:B------:R-:W-:Y:S01]  /*12820*/  SHF.L.U32 R27, R145, 0x10, RZ ;  /* 0x00000010911b7819 */ /* 0x000fe200000006ff */
[----:B------:R-:W-:Y:S01]  /*12830*/  FFMA R64, R133, R141, R64 ;  /* 0x0000008d85407223 */ /* 0x000fe20000000040 */
[----:B------:R2:W-:Y:S01]  /*12840*/  @!P1 STS.128 [R198+0x7010], R8 ;  /* 0x00701008c6009388 */ /* 0x0005e20000000c00 */
[C---:B------:R-:W-:Y:S01]  /*12850*/  FMUL R68, R130.reuse, R82 ;  /* 0x0000005282447220 */ /* 0x040fe20000400000 */
[----:B------:R-:W-:Y:S01]  /*12860*/  LOP3.LUT R26, R145, 0xffff0000, RZ, 0xc0, !PT ;  /* 0xffff0000911a7812 */ /* 0x000fe200078ec0ff */
[C---:B------:R-:W-:Y:S01]  /*12870*/  FFMA R65, R133.reuse, R142, R65 ;  /* 0x0000008e85417223 */ /* 0x040fe20000000041 */
[----:B------:R-:W-:Y:S01]  /*12880*/  FMUL R69, R130, R83 ;  /* 0x0000005382457220 */ /* 0x000fe20000400000 */
[----:B------:R-:W-:Y:S01]  /*12890*/  SHF.L.U32 R29, R146, 0x10, RZ ;  /* 0x00000010921d7819 */ /* 0x000fe200000006ff */
[C---:B------:R-:W-:Y:S01]  /*128a0*/  FFMA R66, R133.reuse, R25, R66 ;  /* 0x0000001985427223 */ /* 0x040fe20000000042 */
[----:B------:R-:W-:Y:S01]  /*128b0*/  FMUL R70, R130, R84 ;  /* 0x0000005482467220 */ /* 0x000fe20000400000 */
[----:B------:R-:W-:Y:S01]  /*128c0*/  LOP3.LUT R28, R146, 0xffff0000, RZ, 0xc0, !PT ;  /* 0xffff0000921c7812 */ /* 0x000fe200078ec0ff */
[----:B------:R-:W-:Y:S01]  /*128d0*/  FFMA R67, R133, R24, R67 ;  /* 0x0000001885437223 */ /* 0x000fe20000000043 */
[C---:B------:R-:W-:Y:S01]  /*128e0*/  FMUL R71, R130.reuse, R85 ;  /* 0x0000005582477220 */ /* 0x040fe20000400000 */
[----:B------:R-:W-:Y:S01]  /*128f0*/  SHF.L.U32 R31, R147, 0x10, RZ ;  /* 0x00000010931f7819 */ /* 0x000fe200000006ff */
[----:B------:R-:W-:Y:S01]  /*12900*/  FFMA R68, R133, R27, R68 ;  /* 0x0000001b85447223 */ /* 0x000fe20000000044 */
[C---:B------:R-:W-:Y:S01]  /*12910*/  FMUL R72, R130.reuse, R86 ;  /* 0x0000005682487220 */ /* 0x040fe20000400000 */
[----:B------:R-:W-:Y:S01]  /*12920*/  LOP3.LUT R30, R147, 0xffff0000, RZ, 0xc0, !PT ;  /* 0xffff0000931e7812 */ /* 0x000fe200078ec0ff */
[----:B------:R-:W-:Y:S01]  /*12930*/  FFMA R69, R133, R26, R69 ;  /* 0x0000001a85457223 */ /* 0x000fe20000000045 */
        /* <DEDUP_REMOVED lines=13> */
[----:B------:R-:W-:Y:S02]  /*12a10*/  F2FP.BF16.F32.PACK_AB R19, R73, R72 ;  /* 0x000000484913723e */ /* 0x000fe400000010ff */
[----:B------:R-:W-:Y:S03]  /*12a20*/  ISETP.NE.AND P0, PT, R189, RZ, PT ;  /* 0x000000ffbd00720c */ /* 0x000fe60003f05270 */
[----:B------:R2:W-:Y:S01]  /*12a30*/  @!P1 STS.128 [R195+0x7010], R16 ;  /* 0x00701010c3009388 */ /* 0x0005e20000000c00 */
[----:B------:R-:W-:Y:S01]  /*12a40*/  @!PT LDS RZ, [RZ] ;  /* 0x00000000fffff984 */ /* 0x000fe20000000800 */
[----:B------:R-:W-:Y:S01]  /*12a50*/  @!PT LDS RZ, [RZ] ;  /* 0x00000000fffff984 */ /* 0x000fe20000000800 */
[----:B------:R-:W-:Y:S01]  /*12a60*/  @!PT LDS RZ, [RZ] ;  /* 0x00000000fffff984 */ /* 0x000fe20000000800 */
[----:B------:R-:W-:Y:S01]  /*12a70*/  @!PT LDS RZ, [RZ] ;  /* 0x00000000fffff984 */ /* 0x000fe20000000800 */
[----:B------:R1:W-:Y:S07]  /*12a80*/  MEMBAR.ALL.CTA ;  /* 0x0000000000007992 */ /* 0x0003ee0000008000 */
[----:B-1----:R-:W1:Y:S01]  /*12a90*/  FENCE.VIEW.ASYNC.S ;  /* 0x00000000000073c6 */ /* 0x002e620000000000 */
[----:B------:R-:W-:Y:S05]  /*12aa0*/  WARPSYNC.ALL ;  /* 0x0000000000007948 */ /* 0x000fea0003800000 */
[----:B------:R-:W-:Y:S01]  /*12ab0*/  BSSY.RECONVERGENT B0, `(.L_x_187) ;  /* 0x0000011000007945 */ /* 0x000fe20003800200 */
        /* <DEDUP_REMOVED lines=16> */
.L_x_188:
[----:B------:R-:W-:Y:S05]  /*12bc0*/  BSYNC.RECONVERGENT B0 ;  /* 0x0000000000007941 */ /* 0x000fea0003800200 */
.L_x_187:
[----:B------:R-:W-:Y:S01]  /*12bd0*/  BAR.SYNC.DEFER_BLOCKING 0x1, 0x80 ;  /* 0x0042000000007b1d */ /* 0x000fe20000010000 */
[----:B------:R-:W-:Y:S09]  /*12be0*/  UISETP.NE.AND UP0, UPT, UR53, -0x8, UPT ;  /* 0xfffffff83500788c */ /* 0x000ff2000bf05270 */
[----:B------:R-:W-:Y:S05]  /*12bf0*/  BRA.U !UP0, `(.L_x_189) ;  /* 0x0000000108247547 */ /* 0x000fea000b800000 */
[----:B------:R-:W-:Y:S01]  /*12c00*/  ISETP.NE.AND P0, PT, R194, RZ, PT ;  /* 0x000000ffc200720c */ /* 0x000fe20003f05270 */
[----:B------:R-:W-:Y:S01]  /*12c10*/  IMAD.U32 R0, RZ, RZ, UR47 ;  /* 0x0000002fff007e24 */ /* 0x000fe2000f8e00ff */
[----:B------:R-:W-:Y:S04]  /*12c20*/  UIADD3 UR4, UPT, UPT, UR47, 0x1, URZ ;  /* 0x000000012f047890 */ /* 0x000fe8000fffe0ff */
[----:B------:R-:W-:Y:S04]  /*12c30*/  UISETP.NE.AND UP0, UPT, UR4, 0x4, UPT ;  /* 0x000000040400788c */ /* 0x000fe8000bf05270 */
[----:B------:R-:W-:Y:S03]  /*12c40*/  USEL UR47, UR4, URZ, UP0 ;  /* 0x000000ff042f7287 */ /* 0x000fe60008000000 */
[----:B------:R-:W-:Y:S05]  /*12c50*/  @P0 LEA R0, R0, UR44, 0x3 ;  /* 0x0000002c00000c11 */ /* 0x000fea000f8e18ff */
[----:B------:R-:W-:Y:S05]  /*12c60*/  @P0 VIADD R3, R0, 0x50 ;  /* 0x0000005000030836 */ /* 0x000fea0000000000 */
[----:B------:R-:W-:Y:S04]  /*12c70*/  @P0 PRMT R3, R200, 0x654, R3 ;  /* 0x00000654c8030816 */ /* 0x000fe80000000003 */
[----:B------:R1:W-:Y:S03]  /*12c80*/  @P0 SYNCS.ARRIVE.TRANS64.RED.A1T0 RZ, [R3+URZ], RZ ;  /* 0x000000ff03ff09a7 */ /* 0x0003e600081004ff */
.L_x_189:
[----:B------:R-:W-:Y:S01]  /*12c90*/  R2UR UR6, R193 ;  /* 0x00000000c10672ca */ /* 0x000fe200000e0000 */
[----:B------:R-:W-:Y:S01]  /*12ca0*/  UIADD3 UR53, UPT, UPT, UR53, 0x8, URZ ;  /* 0x0000000835357890 */ /* 0x000fe2000fffe0ff */
[----:B------:R-:W-:Y:S01]  /*12cb0*/  R2UR UR5, R178 ;  /* 0x00000000b20572ca */ /* 0x000fe200000e0000 */
[----:B------:R-:W-:Y:S01]  /*12cc0*/  ULOP3.LUT UR43, UR43, 0x1, URZ, 0x3c, !UPT ;  /* 0x000000012b2b7892 */ /* 0x000fe2000f8e3cff */
[----:B------:R-:W-:Y:S02]  /*12cd0*/  R2UR UR4, R179 ;  /* 0x00000000b30472ca */ /* 0x000fe400000e0000 */
[----:B------:R-:W-:Y:S02]  /*12ce0*/  R2UR UR36, R192 ;  /* 0x00000000c02472ca */ /* 0x000fe400000e0000 */
[C---:B------:R-:W-:Y:S04]  /*12cf0*/  ISETP.NE.AND P0, PT, R183.reuse, 0x2, PT ;  /* 0x00000002b700780c */ /* 0x040fe80003f05270 */
[----:B-1----:R-:W-:Y:S01]  /*12d00*/  SEL R3, RZ, 0x1, P0 ;  /* 0x00000001ff037807 */ /* 0x002fe20000000000 */
[----:B------:R-:W-:Y:S01]  /*12d10*/  UISETP.NE.AND UP0, UPT, UR6, URZ, UPT ;  /* 0x000000ff0600728c */ /* 0x000fe2000bf05270 */
[----:B------:R-:W-:Y:S01]  /*12d20*/  SEL R183, R183, RZ, P0 ;  /* 0x000000ffb7b77207 */ /* 0x000fe20000000000 */
[----:B------:R-:W-:Y:S01]  /*12d30*/  UIADD3 UR27, UPT, UPT, UR37, UR5, URZ ;  /* 0x00000005251b7290 */ /* 0x000fe2000fffe0ff */
[----:B------:R-:W-:Y:S01]  /*12d40*/  LOP3.LUT R186, R186, R3, RZ, 0x3c, !PT ;  /* 0x00000003baba7212 */ /* 0x000fe200078e3cff */
[----:B------:R-:W-:Y:S05]  /*12d50*/  UIADD3 UR12, UPT, UPT, UR38, UR4, URZ ;  /* 0x00000004260c7290 */ /* 0x000fea000fffe0ff */
[----:B------:R-:W-:Y:S07]  /*12d60*/  BRA.U UP0, `(.L_x_190) ;  /* 0xffffff3d00007547 */ /* 0x000fee000b83ffff */
[----:B------:R-:W-:Y:S01]  /*12d70*/  R2UR UR4, R180 ;  /* 0x00000000b40472ca */ /* 0x000fe200000e0000 */
[----:B------:R-:W-:-:S12]  /*12d80*/  SYNCS.ARRIVE.TRANS64.A1T0 RZ, [UR44+0xd0], RZ ;  /* 0x0000d0ffffff79a7 */ /* 0x000fd8000810002c */
[----:B------:R-:W-:-:S09]  /*12d90*/  UISETP.NE.AND UP0, UPT, UR4, URZ, UPT ;  /* 0x000000ff0400728c */ /* 0x000fd2000bf05270 */
[----:B------:R-:W-:Y:S05]  /*12da0*/  BRA.U !UP0, `(.L_x_191) ;  /* 0x0000000108487547 */ /* 0x000fea000b800000 */
[----:B------:R-:W1:Y:S02]  /*12db0*/  LDCU.64 UR4, c[0x0][0xc90] ;  /* 0x00019200ff0477ac */ /* 0x000e640008000a00 */
[----:B-1----:R-:W-:-:S04]  /*12dc0*/  UISETP.NE.U32.AND UP0, UPT, UR4, URZ, UPT ;  /* 0x000000ff0400728c */ /* 0x002fc8000bf05070 */
[----:B------:R-:W-:-:S09]  /*12dd0*/  UISETP.NE.AND.EX UP0, UPT, UR5, URZ, UPT, UP0 ;  /* 0x000000ff0500728c */ /* 0x000fd2000bf05300 */
[----:B------:R-:W-:Y:S05]  /*12de0*/  BRA.U UP0, `(.L_x_192) ;  /* 0x00000001000c7547 */ /* 0x000fea000b800000 */
[----:B------:R-:W-:-:S13]  /*12df0*/  FSETP.NEU.AND P0, PT, R133, RZ, PT ;  /* 0x000000ff8500720b */ /* 0x000fda0003f0d000 */
[----:B------:R-:W-:Y:S05]  /*12e00*/  @!P0 EXIT ;  /* 0x000000000000894d */ /* 0x000fea0003800000 */
[----:B------:R-:W-:Y:S05]  /*12e10*/  BRA `(.L_x_191) ;  /* 0x00000000002c7947 */ /* 0x000fea0003800000 */
.L_x_192:
[----:B------:R-:W-:Y:S01]  /*12e20*/  ISETP.NE.AND P0, PT, R182, RZ, PT ;  /* 0x000000ffb600720c */ /* 0x000fe20003f05270 */
[----:B------:R-:W-:-:S12]  /*12e30*/  BSSY.RECONVERGENT B0, `(.L_x_191) ;  /* 0x0000009000007945 */ /* 0x000fd80003800200 */
[----:B------:R-:W-:Y:S05]  /*12e40*/  @P0 BRA `(.L_x_193) ;  /* 0x0000000000140947 */ /* 0x000fea0003800000 */
[----:B------:R-:W1:Y:S02]  /*12e50*/  LDCU.64 UR4, c[0x0][0xc88] ;  /* 0x00019100ff0477ac */ /* 0x000e640008000a00 */
[----:B-1----:R-:W-:-:S04]  /*12e60*/  ISETP.NE.U32.AND P0, PT, RZ, UR4, PT ;  /* 0x00000004ff007c0c */ /* 0x002fc8000bf05070 */
[----:B------:R-:W-:-:S13]  /*12e70*/  ISETP.NE.AND.EX P0, PT, RZ, UR5, PT, P0 ;  /* 0x00000005ff007c0c */ /* 0x000fda000bf05300 */
[----:B------:R-:W-:Y:S05]  /*12e80*/  @!P0 EXIT ;  /* 0x000000000000894d */ /* 0x000fea0003800000 */
[----:B------:R-:W-:Y:S05]  /*12e90*/  BRA `(.L_x_194) ;  /* 0x0000000000087947 */ /* 0x000fea0003800000 */
.L_x_193:
[----:B------:R-:W-:-:S13]  /*12ea0*/  FSETP.NEU.AND P0, PT, R133, RZ, PT ;  /* 0x000000ff8500720b */ /* 0x000fda0003f0d000 */
[----:B------:R-:W-:Y:S05]  /*12eb0*/  @!P0 EXIT ;  /* 0x000000000000894d */ /* 0x000fea0003800000 */
.L_x_194:
[----:B------:R-:W-:Y:S05]  /*12ec0*/  BSYNC.RECONVERGENT B0 ;  /* 0x0000000000007941 */ /* 0x000fea0003800200 */
.L_x_191:
[----:B------:R-:W1:Y:S01]  /*12ed0*/  S2UR UR5, SR_CgaCtaId ;  /* 0x00000000000579c3 */ /* 0x000e620000008800 */
[----:B------:R-:W-:Y:S01]  /*12ee0*/  ULEA UR4, UR47, UR44, 0x3 ;  /* 0x0000002c2f047291 */ /* 0x000fe2000f8e18ff */
[----:B------:R-:W-:-:S04]  /*12ef0*/  DEPBAR.LE SB0, 0x0 ;  /* 0x000080000000791a */ /* 0x000fc80000000000 */
[----:B------:R-:W-:-:S04]  /*12f00*/  UIADD3 UR4, UPT, UPT, UR4, 0x50, URZ ;  /* 0x0000005004047890 */ /* 0x000fc8000fffe0ff */
[----:B-1----:R-:W-:-:S09]  /*12f10*/  UPRMT UR4, UR5, 0x654, UR4 ;  /* 0x0000065405047896 */ /* 0x002fd20008000004 */
[----:B------:R-:W-:Y:S01]  /*12f20*/  SYNCS.ARRIVE.TRANS64.RED.A1T0 RZ, [UR4], RZ ;  /* 0x000000ffffff79a7 */ /* 0x000fe20008100404 */
[----:B------:R-:W-:Y:S05]  /*12f30*/  EXIT ;  /* 0x000000000000794d */ /* 0x000fea0003800000 */
.L_x_24:
[----:B-1----:R1:W3:Y:S02]  /*12f40*/  SYNCS.PHASECHK.TRANS64.TRYWAIT P0, [R0+URZ+0xc0], R3 ;  /* 0x0000c003000075a7 */ /* 0x0022e400080011ff */
[----:B---3--:R-:W-:Y:S05]  /*12f50*/  @!P0 NANOSLEEP.SYNCS 0x989680 ;  /* 0x009896800000895d */ /* 0x008fea0003900000 */
[----:B------:R-:W3:Y:S02]  /*12f60*/  @!P0 SYNCS.PHASECHK.TRANS64 P0, [R0+URZ+0xc0], R3 ;  /* 0x0000c003000085a7 */ /* 0x000ee400080010ff */
[----:B---3--:R-:W-:Y:S05]  /*12f70*/  @!P0 BRA `(.L_x_24) ;  /* 0xfffffffc00f08947 */ /* 0x008fea000383ffff */
[----:B------:R-:W-:Y:S05]  /*12f80*/  BRA `(.L_x_195) ;  /* 0xfffffee800987947 */ /* 0x000fea000383ffff */
.L_x_27:
[----:B-1----:R-:W-:-:S07]  /*12f90*/  MOV R0, UR33 ;  /* 0x0000002100007c02 */ /* 0x002fce0008000f00 */
.L_x_196:
[----:B-1----:R1:W3:Y:S02]  /*12fa0*/  SYNCS.PHASECHK.TRANS64.TRYWAIT P0, [R0+URZ+0x18], R3 ;  /* 0x00001803000075a7 */ /* 0x0022e400080011ff */
[----:B---3--:R-:W-:Y:S05]  /*12fb0*/  @!P0 NANOSLEEP.SYNCS 0x989680 ;  /* 0x009896800000895d */ /* 0x008fea0003900000 */
[----:B------:R-:W3:Y:S02]  /*12fc0*/  @!P0 SYNCS.PHASECHK.TRANS64 P0, [R0+URZ+0x18], R3 ;  /* 0x00001803000085a7 */ /* 0x000ee400080010ff */
[----:B---3--:R-:W-:Y:S05]  /*12fd0*/  @!P0 BRA `(.L_x_196) ;  /* 0xfffffffc00f08947 */ /* 0x008fea000383ffff */
[----:B------:R-:W-:Y:S05]  /*12fe0*/  BRA `(.L_x_26) ;  /* 0xfffffee800dc7947 */ /* 0x000fea000383ffff */
.L_x_36:
[----:B-1----:R-:W-:-:S07]  /*12ff0*/  MOV R0, UR33 ;  /* 0x0000002100007c02 */ /* 0x002fce0008000f00 */
.L_x_197:
[----:B-1----:R1:W2:Y:S02]  /*13000*/  SYNCS.PHASECHK.TRANS64.TRYWAIT P0, [R0+URZ+0x18], R3 ;  /* 0x00001803000075a7 */ /* 0x0022a400080011ff */
[----:B--2---:R-:W-:Y:S05]  /*13010*/  @!P0 NANOSLEEP.SYNCS 0x989680 ;  /* 0x009896800000895d */ /* 0x004fea0003900000 */
[----:B------:R-:W2:Y:S02]  /*13020*/  @!P0 SYNCS.PHASECHK.TRANS64 P0, [R0+URZ+0x18], R3 ;  /* 0x00001803000085a7 */ /* 0x000ea400080010ff */
[----:B--2---:R-:W-:Y:S05]  /*13030*/  @!P0 BRA `(.L_x_197) ;  /* 0xfffffffc00f08947 */ /* 0x004fea000383ffff */
[----:B------:R-:W-:Y:S05]  /*13040*/  BRA `(.L_x_35) ;  /* 0xfffffeec00f47947 */ /* 0x000fea000383ffff */
.L_x_43:
[----:B-1----:R1:W4:Y:S02]  /*13050*/  SYNCS.PHASECHK.TRANS64.TRYWAIT P0, [R3+URZ+0x80], R0 ;  /* 0x00008000030075a7 */ /* 0x00232400080011ff */
[----:B----4-:R-:W-:Y:S05]  /*13060*/  @!P0 NANOSLEEP.SYNCS 0x989680 ;  /* 0x009896800000895d */ /* 0x010fea0003900000 */
[----:B------:R-:W4:Y:S02]  /*13070*/  @!P0 SYNCS.PHASECHK.TRANS64 P0, [R3+URZ+0x80], R0 ;  /* 0x00008000030085a7 */ /* 0x000f2400080010ff */
[----:B----4-:R-:W-:Y:S05]  /*13080*/  @!P0 BRA `(.L_x_43) ;  /* 0xfffffffc00f08947 */ /* 0x010fea000383ffff */
[----:B------:R-:W-:Y:S05]  /*13090*/  BRA `(.L_x_198) ;  /* 0xfffffef000e87947 */ /* 0x000fea000383ffff */
.L_x_47:
[----:B-1----:R-:W-:-:S07]  /*130a0*/  MOV R0, UR4 ;  /* 0x0000000400007c02 */ /* 0x002fce0008000f00 */
.L_x_199:
[----:B-1----:R1:W2:Y:S02]  /*130b0*/  SYNCS.PHASECHK.TRANS64.TRYWAIT P0, [R0+URZ], R3 ;  /* 0x00000003000075a7 */ /* 0x0022a400080011ff */
[----:B--2---:R-:W-:Y:S05]  /*130c0*/  @!P0 NANOSLEEP.SYNCS 0x989680 ;  /* 0x009896800000895d */ /* 0x004fea0003900000 */
[----:B------:R-:W2:Y:S02]  /*130d0*/  @!P0 SYNCS.PHASECHK.TRANS64 P0, [R0+URZ], R3 ;  /* 0x00000003000085a7 */ /* 0x000ea400080010ff */
[----:B--2---:R-:W-:Y:S05]  /*130e0*/  @!P0 BRA `(.L_x_199) ;  /* 0xfffffffc00f08947 */ /* 0x004fea000383ffff */
[----:B------:R-:W-:Y:S05]  /*130f0*/  BRA `(.L_x_200) ;  /* 0xfffffef800947947 */ /* 0x000fea000383ffff */
.L_x_48:
[----:B------:R-:W-:-:S07]  /*13100*/  MOV R0, UR5 ;  /* 0x0000000500007c02 */ /* 0x000fce0008000f00 */
.L_x_201:
[----:B-1----:R1:W2:Y:S02]  /*13110*/  SYNCS.PHASECHK.TRANS64.TRYWAIT P0, [R0+URZ], R3 ;  /* 0x00000003000075a7 */ /* 0x0022a400080011ff */
[----:B--2---:R-:W-:Y:S05]  /*13120*/  @!P0 NANOSLEEP.SYNCS 0x989680 ;  /* 0x009896800000895d */ /* 0x004fea0003900000 */
[----:B------:R-:W2:Y:S02]  /*13130*/  @!P0 SYNCS.PHASECHK.TRANS64 P0, [R0+URZ], R3 ;  /* 0x00000003000085a7 */ /* 0x000ea400080010ff */
[----:B--2---:R-:W-:Y:S05]  /*13140*/  @!P0 BRA `(.L_x_201) ;  /* 0xfffffffc00f08947 */ /* 0x004fea000383ffff */
[----:B------:R-:W-:Y:S05]  /*13150*/  BRA `(.L_x_202) ;  /* 0xfffffef800a07947 */ /* 0x000fea000383ffff */
.L_x_51:
[----:B--2---:R2:W3:Y:S02]  /*13160*/  SYNCS.PHASECHK.TRANS64.TRYWAIT P0, [R2+URZ+0xb0], R5 ;  /* 0x0000b005020075a7 */ /* 0x0044e400080011ff */
[----:B---3--:R-:W-:Y:S05]  /*13170*/  @!P0 NANOSLEEP.SYNCS 0x989680 ;  /* 0x009896800000895d */ /* 0x008fea0003900000 */
[----:B------:R-:W3:Y:S02]  /*13180*/  @!P0 SYNCS.PHASECHK.TRANS64 P0, [R2+URZ+0xb0], R5 ;  /* 0x0000b005020085a7 */ /* 0x000ee400080010ff */
[----:B---3--:R-:W-:Y:S05]  /*13190*/  @!P0 BRA `(.L_x_51) ;  /* 0xfffffffc00f08947 */ /* 0x008fea000383ffff */
[----:B------:R-:W-:Y:S05]  /*131a0*/  BRA `(.L_x_203) ;  /* 0xfffffefc00047947 */ /* 0x000fea000383ffff */
.L_x_52:
[----:B------:R-:W-:-:S07]  /*131b0*/  MOV R2, UR4 ;  /* 0x0000000400027c02 */ /* 0x000fce0008000f00 */
.L_x_204:
[----:B--2---:R2:W3:Y:S02]  /*131c0*/  SYNCS.PHASECHK.TRANS64.TRYWAIT P0, [R2+URZ+0x90], R5 ;  /* 0x00009005020075a7 */ /* 0x0044e400080011ff */
[----:B---3--:R-:W-:Y:S05]  /*131d0*/  @!P0 NANOSLEEP.SYNCS 0x989680 ;  /* 0x009896800000895d */ /* 0x008fea0003900000 */
[----:B------:R-:W3:Y:S02]  /*131e0*/  @!P0 SYNCS.PHASECHK.TRANS64 P0, [R2+URZ+0x90], R5 ;  /* 0x00009005020085a7 */ /* 0x000ee400080010ff */
[----:B---3--:R-:W-:Y:S05]  /*131f0*/  @!P0 BRA `(.L_x_204) ;  /* 0xfffffffc00f08947 */ /* 0x008fea000383ffff */
[----:B------:R-:W-:Y:S05]  /*13200*/  BRA `(.L_x_205) ;  /* 0xfffffefc00147947 */ /* 0x000fea000383ffff */
.L_x_53:
[----:B--2---:R2:W3:Y:S02]  /*13210*/  SYNCS.PHASECHK.TRANS64.TRYWAIT P1, [R2+URZ+0x80], R5 ;  /* 0x00008005020075a7 */ /* 0x0044e400080211ff */
[----:B---3--:R-:W-:Y:S05]  /*13220*/  @!P1 NANOSLEEP.SYNCS 0x989680 ;  /* 0x009896800000995d */ /* 0x008fea0003900000 */
[----:B------:R-:W3:Y:S02]  /*13230*/  @!P1 SYNCS.PHASECHK.TRANS64 P1, [R2+URZ+0x80], R5 ;  /* 0x00008005020095a7 */ /* 0x000ee400080210ff */
[----:B---3--:R-:W-:Y:S05]  /*13240*/  @!P1 BRA `(.L_x_53) ;  /* 0xfffffffc00f09947 */ /* 0x008fea000383ffff */
[----:B------:R-:W-:Y:S05]  /*13250*/  BRA `(.L_x_206) ;  /* 0xfffffefc00447947 */ /* 0x000fea000383ffff */
.L_x_56:
[----:B------:R-:W-:-:S07]  /*13260*/  MOV R0, UR4 ;  /* 0x0000000400007c02 */ /* 0x000fce0008000f00 */
.L_x_207:
[----:B--2---:R2:W3:Y:S02]  /*13270*/  SYNCS.PHASECHK.TRANS64.TRYWAIT P0, [R0+URZ+0x90], R3 ;  /* 0x00009003000075a7 */ /* 0x0044e400080011ff */
[----:B---3--:R-:W-:Y:S05]  /*13280*/  @!P0 NANOSLEEP.SYNCS 0x989680 ;  /* 0x009896800000895d */ /* 0x008fea0003900000 */
[----:B------:R-:W3:Y:S02]  /*13290*/  @!P0 SYNCS.PHASECHK.TRANS64 P0, [R0+URZ+0x90], R3 ;  /* 0x00009003000085a7 */ /* 0x000ee400080010ff */
[----:B---3--:R-:W-:Y:S05]  /*132a0*/  @!P0 BRA `(.L_x_207) ;  /* 0xfffffffc00f08947 */ /* 0x008fea000383ffff */
[----:B------:R-:W-:Y:S05]  /*132b0*/  BRA `(.L_x_55) ;  /* 0xfffffefc00987947 */ /* 0x000fea000383ffff */
.L_x_63:
[----:B--2---:R2:W3:Y:S02]  /*132c0*/  SYNCS.PHASECHK.TRANS64.TRYWAIT P0, [R0+URZ+0x80], R5 ;  /* 0x00008005000075a7 */ /* 0x0044e400080011ff */
[----:B---3--:R-:W-:Y:S05]  /*132d0*/  @!P0 NANOSLEEP.SYNCS 0x989680 ;  /* 0x009896800000895d */ /* 0x008fea0003900000 */
[----:B------:R-:W3:Y:S02]  /*132e0*/  @!P0 SYNCS.PHASECHK.TRANS64 P0, [R0+URZ+0x80], R5 ;  /* 0x00008005000085a7 */ /* 0x000ee400080010ff */
[----:B---3--:R-:W-:Y:S05]  /*132f0*/  @!P0 BRA `(.L_x_63) ;  /* 0xfffffffc00f08947 */ /* 0x008fea000383ffff */
[----:B------:R-:W-:Y:S05]  /*13300*/  BRA `(.L_x_208) ;  /* 0xffffff0400d47947 */ /* 0x000fea000383ffff */
.L_x_66:
[----:B------:R-:W-:-:S07]  /*13310*/  MOV R0, UR5 ;  /* 0x0000000500007c02 */ /* 0x000fce0008000f00 */
.L_x_209:
[----:B--2---:R2:W3:Y:S02]  /*13320*/  SYNCS.PHASECHK.TRANS64.TRYWAIT P0, [R0+URZ], R5 ;  /* 0x00000005000075a7 */ /* 0x0044e400080011ff */
[----:B---3--:R-:W-:Y:S05]  /*13330*/  @!P0 NANOSLEEP.SYNCS 0x989680 ;  /* 0x009896800000895d */ /* 0x008fea0003900000 */
[----:B------:R-:W3:Y:S02]  /*13340*/  @!P0 SYNCS.PHASECHK.TRANS64 P0, [R0+URZ], R5 ;  /* 0x00000005000085a7 */ /* 0x000ee400080010ff */
[----:B---3--:R-:W-:Y:S05]  /*13350*/  @!P0 BRA `(.L_x_209) ;  /* 0xfffffffc00f08947 */ /* 0x008fea000383ffff */
[----:B------:R-:W-:Y:S05]  /*13360*/  BRA `(.L_x_65) ;  /* 0xffffff08001c7947 */ /* 0x000fea000383ffff */
.L_x_69:
[----:B------:R-:W-:-:S07]  /*13370*/  MOV R0, UR50 ;  /* 0x0000003200007c02 */ /* 0x000fce0008000f00 */
.L_x_210:
[----:B-1----:R1:W2:Y:S02]  /*13380*/  SYNCS.PHASECHK.TRANS64.TRYWAIT P0, [R0+URZ+0xa8], R5 ;  /* 0x0000a805000075a7 */ /* 0x0022a400080011ff */
[----:B--2---:R-:W-:Y:S05]  /*13390*/  @!P0 NANOSLEEP.SYNCS 0x989680 ;  /* 0x009896800000895d */ /* 0x004fea0003900000 */
[----:B------:R-:W2:Y:S02]  /*133a0*/  @!P0 SYNCS.PHASECHK.TRANS64 P0, [R0+URZ+0xa8], R5 ;  /* 0x0000a805000085a7 */ /* 0x000ea400080010ff */
[----:B--2---:R-:W-:Y:S05]  /*133b0*/  @!P0 BRA `(.L_x_210) ;  /* 0xfffffffc00f08947 */ /* 0x004fea000383ffff */
[----:B------:R-:W-:Y:S05]  /*133c0*/  BRA `(.L_x_211) ;  /* 0xffffff0800e87947 */ /* 0x000fea000383ffff */
.L_x_72:
[----:B------:R-:W-:Y:S07]  /*133d0*/  MOV R0, UR7 ;  /* 0x0000000700007c02 */ /* 0x000fee0008000f00 */
.L_x_212:
[----:B--2---:R2:W3:Y:S02]  /*133e0*/  SYNCS.PHASECHK.TRANS64.TRYWAIT P0, [R0+URZ], R5 ;  /* 0x00000005000075a7 */ /* 0x0044e400080011ff */
[----:B---3--:R-:W-:Y:S05]  /*133f0*/  @!P0 NANOSLEEP.SYNCS 0x989680 ;  /* 0x009896800000895d */ /* 0x008fea0003900000 */
[----:B------:R-:W3:Y:S02]  /*13400*/  @!P0 SYNCS.PHASECHK.TRANS64 P0, [R0+URZ], R5 ;  /* 0x00000005000085a7 */ /* 0x000ee400080010ff */
[----:B---3--:R-:W-:Y:S05]  /*13410*/  @!P0 BRA `(.L_x_212) ;  /* 0xfffffffc00f08947 */ /* 0x008fea000383ffff */
[----:B------:R-:W-:Y:S05]  /*13420*/  BRA `(.L_x_71) ;  /* 0xffffff0c00707947 */ /* 0x000fea000383ffff */
.L_x_75:
[----:B------:R-:W-:-:S07]  /*13430*/  MOV R0, UR50 ;  /* 0x0000003200007c02 */ /* 0x000fce0008000f00 */
.L_x_213:
[----:B--2---:R2:W3:Y:S02]  /*13440*/  SYNCS.PHASECHK.TRANS64.TRYWAIT P0, [R0+URZ+0xd0], R3 ;  /* 0x0000d003000075a7 */ /* 0x0044e400080011ff */
[----:B---3--:R-:W-:Y:S05]  /*13450*/  @!P0 NANOSLEEP.SYNCS 0x989680 ;  /* 0x009896800000895d */ /* 0x008fea0003900000 */
[----:B------:R-:W3:Y:S02]  /*13460*/  @!P0 SYNCS.PHASECHK.TRANS64 P0, [R0+URZ+0xd0], R3 ;  /* 0x0000d003000085a7 */ /* 0x000ee400080010ff */
[----:B---3--:R-:W-:Y:S05]  /*13470*/  @!P0 BRA `(.L_x_213) ;  /* 0xfffffffc00f08947 */ /* 0x008fea000383ffff */
[----:B------:R-:W-:Y:S05]  /*13480*/  BRA `(.L_x_214) ;  /* 0xffffff1000e87947 */ /* 0x000fea000383ffff */
.L_x_80:
[----:B-1----:R1:W2:Y:S02]  /*13490*/  SYNCS.PHASECHK.TRANS64.TRYWAIT P0, [R8+URZ+0x80], R5 ;  /* 0x00008005080075a7 */ /* 0x0022a400080011ff */
[----:B--2---:R-:W-:Y:S05]  /*134a0*/  @!P0 NANOSLEEP.SYNCS 0x989680 ;  /* 0x009896800000895d */ /* 0x004fea0003900000 */
[----:B------:R-:W2:Y:S02]  /*134b0*/  @!P0 SYNCS.PHASECHK.TRANS64 P0, [R8+URZ+0x80], R5 ;  /* 0x00008005080085a7 */ /* 0x000ea400080010ff */
[----:B--2---:R-:W-:Y:S05]  /*134c0*/  @!P0 BRA `(.L_x_80) ;  /* 0xfffffffc00f08947 */ /* 0x004fea000383ffff */
[----:B------:R-:W-:Y:S05]  /*134d0*/  BRA `(.L_x_215) ;  /* 0xffffff18002c7947 */ /* 0x000fea000383ffff */
.L_x_83:
[----:B------:R-:W-:Y:S07]  /*134e0*/  MOV R0, UR21 ;  /* 0x0000001500007c02 */ /* 0x000fee0008000f00 */
.L_x_216:
[----:B-1----:R1:W2:Y:S02]  /*134f0*/  SYNCS.PHASECHK.TRANS64.TRYWAIT P1, [R0+URZ+0x78], R5 ;  /* 0x00007805000075a7 */ /* 0x0022a400080211ff */
[----:B--2---:R-:W-:Y:S05]  /*13500*/  @!P1 NANOSLEEP.SYNCS 0x989680 ;  /* 0x009896800000995d */ /* 0x004fea0003900000 */
[----:B------:R-:W2:Y:S02]  /*13510*/  @!P1 SYNCS.PHASECHK.TRANS64 P1, [R0+URZ+0x78], R5 ;  /* 0x00007805000095a7 */ /* 0x000ea400080210ff */
[----:B--2---:R-:W-:Y:S05]  /*13520*/  @!P1 BRA `(.L_x_216) ;  /* 0xfffffffc00f09947 */ /* 0x004fea000383ffff */
[----:B------:R-:W-:Y:S05]  /*13530*/  BRA `(.L_x_82) ;  /* 0xffffff1c00a87947 */ /* 0x000fea000383ffff */
.L_x_86:
[----:B------:R-:W-:Y:S07]  /*13540*/  MOV R0, UR21 ;  /* 0x0000001500007c02 */ /* 0x000fee0008000f00 */
.L_x_217:
[----:B-1----:R1:W2:Y:S02]  /*13550*/  SYNCS.PHASECHK.TRANS64.TRYWAIT P0, [R0+URZ+0x50], R5 ;  /* 0x00005005000075a7 */ /* 0x0022a400080011ff */
[----:B--2---:R-:W-:Y:S05]  /*13560*/  @!P0 NANOSLEEP.SYNCS 0x989680 ;  /* 0x009896800000895d */ /* 0x004fea0003900000 */
[----:B------:R-:W2:Y:S02]  /*13570*/  @!P0 SYNCS.PHASECHK.TRANS64 P0, [R0+URZ+0x50], R5 ;  /* 0x00005005000085a7 */ /* 0x000ea400080010ff */
[----:B--2---:R-:W-:Y:S05]  /*13580*/  @!P0 BRA `(.L_x_217) ;  /* 0xfffffffc00f08947 */ /* 0x004fea000383ffff */
[----:B------:R-:W-:Y:S05]  /*13590*/  BRA `(.L_x_218) ;  /* 0xffffff20000c7947 */ /* 0x000fea000383ffff */
.L_x_87:
[----:B------:R-:W-:Y:S07]  /*135a0*/  MOV R0, UR21 ;  /* 0x0000001500007c02 */ /* 0x000fee0008000f00 */
.L_x_219:
[----:B-1----:R1:W2:Y:S02]  /*135b0*/  SYNCS.PHASECHK.TRANS64.TRYWAIT P0, [R0+URZ+0x58], R5 ;  /* 0x00005805000075a7 */ /* 0x0022a400080011ff */
[----:B--2---:R-:W-:Y:S05]  /*135c0*/  @!P0 NANOSLEEP.SYNCS 0x989680 ;  /* 0x009896800000895d */ /* 0x004fea0003900000 */
[----:B------:R-:W2:Y:S02]  /*135d0*/  @!P0 SYNCS.PHASECHK.TRANS64 P0, [R0+URZ+0x58], R5 ;  /* 0x00005805000085a7 */ /* 0x000ea400080010ff */
[----:B--2---:R-:W-:Y:S05]  /*135e0*/  @!P0 BRA `(.L_x_219) ;  /* 0xfffffffc00f08947 */ /* 0x004fea000383ffff */
[----:B------:R-:W-:Y:S05]  /*135f0*/  BRA `(.L_x_220) ;  /* 0xffffff2000647947 */ /* 0x000fea000383ffff */
.L_x_88:
[----:B------:R-:W-:Y:S07]  /*13600*/  MOV R0, UR21 ;  /* 0x0000001500007c02 */ /* 0x000fee0008000f00 */
.L_x_221:
[----:B-1----:R1:W2:Y:S02]  /*13610*/  SYNCS.PHASECHK.TRANS64.TRYWAIT P0, [R0+URZ+0x60], R5 ;  /* 0x00006005000075a7 */ /* 0x0022a400080011ff */
[----:B--2---:R-:W-:Y:S05]  /*13620*/  @!P0 NANOSLEEP.SYNCS 0x989680 ;  /* 0x009896800000895d */ /* 0x004fea0003900000 */
[----:B------:R-:W2:Y:S02]  /*13630*/  @!P0 SYNCS.PHASECHK.TRANS64 P0, [R0+URZ+0x60], R5 ;  /* 0x00006005000085a7 */ /* 0x000ea400080010ff */
[----:B--2---:R-:W-:Y:S05]  /*13640*/  @!P0 BRA `(.L_x_221) ;  /* 0xfffffffc00f08947 */ /* 0x004fea000383ffff */
[----:B------:R-:W-:Y:S05]  /*13650*/  BRA `(.L_x_222) ;  /* 0xffffff2000cc7947 */ /* 0x000fea000383ffff */
.L_x_89:
[----:B------:R-:W-:Y:S07]  /*13660*/  MOV R0, UR21 ;  /* 0x0000001500007c02 */ /* 0x000fee0008000f00 */
.L_x_223:
[----:B-1----:R1:W2:Y:S02]  /*13670*/  SYNCS.PHASECHK.TRANS64.TRYWAIT P0, [R0+URZ+0x68], R5 ;  /* 0x00006805000075a7 */ /* 0x0022a400080011ff */
[----:B--2---:R-:W-:Y:S05]  /*13680*/  @!P0 NANOSLEEP.SYNCS 0x989680 ;  /* 0x009896800000895d */ /* 0x004fea0003900000 */
[----:B------:R-:W2:Y:S02]  /*13690*/  @!P0 SYNCS.PHASECHK.TRANS64 P0, [R0+URZ+0x68], R5 ;  /* 0x00006805000085a7 */ /* 0x000ea400080010ff */
[----:B--2---:R-:W-:Y:S05]  /*136a0*/  @!P0 BRA `(.L_x_223) ;  /* 0xfffffffc00f08947 */ /* 0x004fea000383ffff */
[----:B------:R-:W-:Y:S05]  /*136b0*/  BRA `(.L_x_224) ;  /* 0xffffff24002c7947 */ /* 0x000fea000383ffff */
.L_x_90:
[----:B------:R-:W-:Y:S07]  /*136c0*/  MOV R7, UR21 ;  /* 0x0000001500077c02 */ /* 0x000fee0008000f00 */
.L_x_225:
[----:B-1----:R1:W2:Y:S02]  /*136d0*/  SYNCS.PHASECHK.TRANS64.TRYWAIT P0, [R7+URZ+0x50], R4 ;  /* 0x00005004070075a7 */ /* 0x0022a400080011ff */
[----:B--2---:R-:W-:Y:S05]  /*136e0*/  @!P0 NANOSLEEP.SYNCS 0x989680 ;  /* 0x009896800000895d */ /* 0x004fea0003900000 */
[----:B------:R-:W2:Y:S02]  /*136f0*/  @!P0 SYNCS.PHASECHK.TRANS64 P0, [R7+URZ+0x50], R4 ;  /* 0x00005004070085a7 */ /* 0x000ea400080010ff */
[----:B--2---:R-:W-:Y:S05]  /*13700*/  @!P0 BRA `(.L_x_225) ;  /* 0xfffffffc00f08947 */ /* 0x004fea000383ffff */
[----:B------:R-:W-:Y:S05]  /*13710*/  BRA `(.L_x_226) ;  /* 0xffffff2400907947 */ /* 0x000fea000383ffff */
.L_x_91:
[----:B------:R-:W-:Y:S07]  /*13720*/  MOV R7, UR21 ;  /* 0x0000001500077c02 */ /* 0x000fee0008000f00 */
.L_x_227:
[----:B-1----:R1:W2:Y:S02]  /*13730*/  SYNCS.PHASECHK.TRANS64.TRYWAIT P0, [R7+URZ+0x58], R4 ;  /* 0x00005804070075a7 */ /* 0x0022a400080011ff */
[----:B--2---:R-:W-:Y:S05]  /*13740*/  @!P0 NANOSLEEP.SYNCS 0x989680 ;  /* 0x009896800000895d */ /* 0x004fea0003900000 */
[----:B------:R-:W2:Y:S02]  /*13750*/  @!P0 SYNCS.PHASECHK.TRANS64 P0, [R7+URZ+0x58], R4 ;  /* 0x00005804070085a7 */ /* 0x000ea400080010ff */
[----:B--2---:R-:W-:Y:S05]  /*13760*/  @!P0 BRA `(.L_x_227) ;  /* 0xfffffffc00f08947 */ /* 0x004fea000383ffff */
[----:B------:R-:W-:Y:S05]  /*13770*/  BRA `(.L_x_228) ;  /* 0xffffff2400f47947 */ /* 0x000fea000383ffff */
.L_x_92:
[----:B------:R-:W-:Y:S07]  /*13780*/  MOV R7, UR21 ;  /* 0x0000001500077c02 */ /* 0x000fee0008000f00 */
.L_x_229:
[----:B-1----:R1:W2:Y:S02]  /*13790*/  SYNCS.PHASECHK.TRANS64.TRYWAIT P0, [R7+URZ+0x60], R4 ;  /* 0x00006004070075a7 */ /* 0x0022a400080011ff */
[----:B--2---:R-:W-:Y:S05]  /*137a0*/  @!P0 NANOSLEEP.SYNCS 0x989680 ;  /* 0x009896800000895d */ /* 0x004fea0003900000 */
[----:B------:R-:W2:Y:S02]  /*137b0*/  @!P0 SYNCS.PHASECHK.TRANS64 P0, [R7+URZ+0x60], R4 ;  /* 0x00006004070085a7 */ /* 0x000ea400080010ff */
[----:B--2---:R-:W-:Y:S05]  /*137c0*/  @!P0 BRA `(.L_x_229) ;  /* 0xfffffffc00f08947 */ /* 0x004fea000383ffff */
[----:B------:R-:W-:Y:S05]  /*137d0*/  BRA `(.L_x_230) ;  /* 0xffffff28005c7947 */ /* 0x000fea000383ffff */
.L_x_93:
[----:B------:R-:W-:Y:S07]  /*137e0*/  MOV R7, UR21 ;  /* 0x0000001500077c02 */ /* 0x000fee0008000f00 */
.L_x_231:
[----:B-1----:R1:W2:Y:S02]  /*137f0*/  SYNCS.PHASECHK.TRANS64.TRYWAIT P0, [R7+URZ+0x68], R4 ;  /* 0x00006804070075a7 */ /* 0x0022a400080011ff */
[----:B--2---:R-:W-:Y:S05]  /*13800*/  @!P0 NANOSLEEP.SYNCS 0x989680 ;  /* 0x009896800000895d */ /* 0x004fea0003900000 */
[----:B------:R-:W2:Y:S02]  /*13810*/  @!P0 SYNCS.PHASECHK.TRANS64 P0, [R7+URZ+0x68], R4 ;  /* 0x00006804070085a7 */ /* 0x000ea400080010ff */
[----:B--2---:R-:W-:Y:S05]  /*13820*/  @!P0 BRA `(.L_x_231) ;  /* 0xfffffffc00f08947 */ /* 0x004fea000383ffff */
[----:B------:R-:W-:Y:S05]  /*13830*/  BRA `(.L_x_232) ;  /* 0xffffff2800c07947 */ /* 0x000fea000383ffff */
.L_x_95:
[----:B------:R-:W-:-:S07]  /*13840*/  MOV R0, UR21 ;  /* 0x0000001500007c02 */ /* 0x000fce0008000f00 */
.L_x_233:
[----:B-1----:R1:W3:Y:S02]  /*13850*/  SYNCS.PHASECHK.TRANS64.TRYWAIT P0, [R0+URZ+0x50], R5 ;  /* 0x00005005000075a7 */ /* 0x0022e400080011ff */
[----:B---3--:R-:W-:Y:S05]  /*13860*/  @!P0 NANOSLEEP.SYNCS 0x989680 ;  /* 0x009896800000895d */ /* 0x008fea0003900000 */
[----:B------:R-:W3:Y:S02]  /*13870*/  @!P0 SYNCS.PHASECHK.TRANS64 P0, [R0+URZ+0x50], R5 ;  /* 0x00005005000085a7 */ /* 0x000ee400080010ff */
[----:B---3--:R-:W-:Y:S05]  /*13880*/  @!P0 BRA `(.L_x_233) ;  /* 0xfffffffc00f08947 */ /* 0x008fea000383ffff */
[----:B------:R-:W-:Y:S05]  /*13890*/  BRA `(.L_x_234) ;  /* 0xffffff2c00487947 */ /* 0x000fea000383ffff */
.L_x_96:
[----:B-1----:R-:W-:-:S07]  /*138a0*/  MOV R0, UR21 ;  /* 0x0000001500007c02 */ /* 0x002fce0008000f00 */
.L_x_235:
[----:B-1----:R1:W3:Y:S02]  /*138b0*/  SYNCS.PHASECHK.TRANS64.TRYWAIT P0, [R0+URZ+0x58], R5 ;  /* 0x00005805000075a7 */ /* 0x0022e400080011ff */
[----:B---3--:R-:W-:Y:S05]  /*138c0*/  @!P0 NANOSLEEP.SYNCS 0x989680 ;  /* 0x009896800000895d */ /* 0x008fea0003900000 */
[----:B------:R-:W3:Y:S02]  /*138d0*/  @!P0 SYNCS.PHASECHK.TRANS64 P0, [R0+URZ+0x58], R5 ;  /* 0x00005805000085a7 */ /* 0x000ee400080010ff */
[----:B---3--:R-:W-:Y:S05]  /*138e0*/  @!P0 BRA `(.L_x_235) ;  /* 0xfffffffc00f08947 */ /* 0x008fea000383ffff */
[----:B------:R-:W-:Y:S05]  /*138f0*/  BRA `(.L_x_236) ;  /* 0xffffff2c00387947 */ /* 0x000fea000383ffff */
.L_x_97:
[----:B------:R-:W-:-:S07]  /*13900*/  MOV R2, UR21 ;  /* 0x0000001500027c02 */ /* 0x000fce0008000f00 */
.L_x_237:
[----:B-1----:R1:W3:Y:S02]  /*13910*/  SYNCS.PHASECHK.TRANS64.TRYWAIT P0, [R2+URZ+0x60], R5 ;  /* 0x00006005020075a7 */ /* 0x0022e400080011ff */
[----:B---3--:R-:W-:Y:S05]  /*13920*/  @!P0 NANOSLEEP.SYNCS 0x989680 ;  /* 0x009896800000895d */ /* 0x008fea0003900000 */
[----:B------:R-:W3:Y:S02]  /*13930*/  @!P0 SYNCS.PHASECHK.TRANS64 P0, [R2+URZ+0x60], R5 ;  /* 0x00006005020085a7 */ /* 0x000ee400080010ff */
[----:B---3--:R-:W-:Y:S05]  /*13940*/  @!P0 BRA `(.L_x_237) ;  /* 0xfffffffc00f08947 */ /* 0x008fea000383ffff */
[----:B------:R-:W-:Y:S05]  /*13950*/  BRA `(.L_x_238) ;  /* 0xffffff2c002c7947 */ /* 0x000fea000383ffff */
.L_x_99:
[----:B-1----:R1:W2:Y:S02]  /*13960*/  SYNCS.PHASECHK.TRANS64.TRYWAIT P0, [R0+URZ+0x80], R3 ;  /* 0x00008003000075a7 */ /* 0x0022a400080011ff */
[----:B--2---:R-:W-:Y:S05]  /*13970*/  @!P0 NANOSLEEP.SYNCS 0x989680 ;  /* 0x009896800000895d */ /* 0x004fea0003900000 */
[----:B------:R-:W2:Y:S02]  /*13980*/  @!P0 SYNCS.PHASECHK.TRANS64 P0, [R0+URZ+0x80], R3 ;  /* 0x00008003000085a7 */ /* 0x000ea400080010ff */
[----:B--2---:R-:W-:Y:S05]  /*13990*/  @!P0 BRA `(.L_x_99) ;  /* 0xfffffffc00f08947 */ /* 0x004fea000383ffff */
[----:B------:R-:W-:Y:S05]  /*139a0*/  BRA `(.L_x_239) ;  /* 0xffffff3000047947 */ /* 0x000fea000383ffff */
.L_x_110:
[----:B-1----:R-:W-:Y:S04]  /*139b0*/  MOV R3, UR44 ;  /* 0x0000002c00037c02 */ /* 0x002fe80008000f00 */
[----:B------:R1:W3:Y:S03]  /*139c0*/  SYNCS.PHASECHK.TRANS64.TRYWAIT P1, [R3+URZ+0x30], R6 ;  /* 0x00003006030075a7 */ /* 0x0002e600080211ff */
[----:B---3--:R-:W-:Y:S05]  /*139d0*/  @!P1 NANOSLEEP.SYNCS 0x989680 ;  /* 0x009896800000995d */ /* 0x008fea0003900000 */
[----:B------:R-:W3:Y:S02]  /*139e0*/  @!P1 SYNCS.PHASECHK.TRANS64 P1, [R3+URZ+0x30], R6 ;  /* 0x00003006030095a7 */ /* 0x000ee400080210ff */
[----:B---3--:R-:W-:Y:S05]  /*139f0*/  @!P1 BRA `(.L_x_110) ;  /* 0xfffffffc00ec9947 */ /* 0x008fea000383ffff */
[----:B------:R-:W-:Y:S05]  /*13a00*/  BRA `(.L_x_109) ;  /* 0xffffff3c00e47947 */ /* 0x000fea000383ffff */
.L_x_112:
[----:B-1----:R-:W-:Y:S04]  /*13a10*/  MOV R3, UR44 ;  /* 0x0000002c00037c02 */ /* 0x002fe80008000f00 */
[----:B------:R1:W4:Y:S03]  /*13a20*/  SYNCS.PHASECHK.TRANS64.TRYWAIT P0, [R3+URZ+0xa0], R4 ;  /* 0x0000a004030075a7 */ /* 0x00032600080011ff */
[----:B----4-:R-:W-:Y:S05]  /*13a30*/  @!P0 NANOSLEEP.SYNCS 0x989680 ;  /* 0x009896800000895d */ /* 0x010fea0003900000 */
[----:B------:R-:W4:Y:S02]  /*13a40*/  @!P0 SYNCS.PHASECHK.TRANS64 P0, [R3+URZ+0xa0], R4 ;  /* 0x0000a004030085a7 */ /* 0x000f2400080010ff */
[----:B----4-:R-:W-:Y:S05]  /*13a50*/  @!P0 BRA `(.L_x_112) ;  /* 0xfffffffc00ec8947 */ /* 0x010fea000383ffff */
[----:B------:R-:W-:Y:S05]  /*13a60*/  BRA `(.L_x_111) ;  /* 0xffffff4000147947 */ /* 0x000fea000383ffff */
.L_x_123:
[----:B--2---:R2:W4:Y:S02]  /*13a70*/  SYNCS.PHASECHK.TRANS64.TRYWAIT P0, [R3+URZ+0x30], R0 ;  /* 0x00003000030075a7 */ /* 0x00452400080011ff */
[----:B----4-:R-:W-:Y:S05]  /*13a80*/  @!P0 NANOSLEEP.SYNCS 0x989680 ;  /* 0x009896800000895d */ /* 0x010fea0003900000 */
[----:B------:R-:W4:Y:S02]  /*13a90*/  @!P0 SYNCS.PHASECHK.TRANS64 P0, [R3+URZ+0x30], R0 ;  /* 0x00003000030085a7 */ /* 0x000f2400080010ff */
[----:B----4-:R-:W-:Y:S05]  /*13aa0*/  @!P0 BRA `(.L_x_123) ;  /* 0xfffffffc00f08947 */ /* 0x010fea000383ffff */
[----:B------:R-:W-:Y:S05]  /*13ab0*/  BRA `(.L_x_122) ;  /* 0xffffff5400c87947 */ /* 0x000fea000383ffff */
.L_x_133:
[----:B-1----:R1:W2:Y:S02]  /*13ac0*/  SYNCS.PHASECHK.TRANS64.TRYWAIT P0, [R11+URZ+0x30], R8 ;  /* 0x000030080b0075a7 */ /* 0x0022a400080011ff */
[----:B--2---:R-:W-:Y:S05]  /*13ad0*/  @!P0 NANOSLEEP.SYNCS 0x989680 ;  /* 0x009896800000895d */ /* 0x004fea0003900000 */
[----:B------:R-:W2:Y:S02]  /*13ae0*/  @!P0 SYNCS.PHASECHK.TRANS64 P0, [R11+URZ+0x30], R8 ;  /* 0x000030080b0085a7 */ /* 0x000ea400080010ff */
[----:B--2---:R-:W-:Y:S05]  /*13af0*/  @!P0 BRA `(.L_x_133) ;  /* 0xfffffffc00f08947 */ /* 0x004fea000383ffff */
[----:B------:R-:W-:Y:S05]  /*13b00*/  BRA `(.L_x_132) ;  /* 0xffffff6c00647947 */ /* 0x000fea000383ffff */
.L_x_143:
[----:B-1----:R1:W2:Y:S02]  /*13b10*/  SYNCS.PHASECHK.TRANS64.TRYWAIT P0, [R0+URZ+0x30], R5 ;  /* 0x00003005000075a7 */ /* 0x0022a400080011ff */
[----:B--2---:R-:W-:Y:S05]  /*13b20*/  @!P0 NANOSLEEP.SYNCS 0x989680 ;  /* 0x009896800000895d */ /* 0x004fea0003900000 */
[----:B------:R-:W2:Y:S02]  /*13b30*/  @!P0 SYNCS.PHASECHK.TRANS64 P0, [R0+URZ+0x30], R5 ;  /* 0x00003005000085a7 */ /* 0x000ea400080010ff */
[----:B--2---:R-:W-:Y:S05]  /*13b40*/  @!P0 BRA `(.L_x_143) ;  /* 0xfffffffc00f08947 */ /* 0x004fea000383ffff */
[----:B------:R-:W-:Y:S05]  /*13b50*/  BRA `(.L_x_142) ;  /* 0xffffff8000bc7947 */ /* 0x000fea000383ffff */
.L_x_153:
[----:B-1----:R1:W4:Y:S02]  /*13b60*/  SYNCS.PHASECHK.TRANS64.TRYWAIT P0, [R8+URZ+0x30], R5 ;  /* 0x00003005080075a7 */ /* 0x00232400080011ff */
[----:B----4-:R-:W-:Y:S05]  /*13b70*/  @!P0 NANOSLEEP.SYNCS 0x989680 ;  /* 0x009896800000895d */ /* 0x010fea0003900000 */
[----:B------:R-:W4:Y:S02]  /*13b80*/  @!P0 SYNCS.PHASECHK.TRANS64 P0, [R8+URZ+0x30], R5 ;  /* 0x00003005080085a7 */ /* 0x000f2400080010ff */
[----:B----4-:R-:W-:Y:S05]  /*13b90*/  @!P0 BRA `(.L_x_153) ;  /* 0xfffffffc00f08947 */ /* 0x010fea000383ffff */
[----:B------:R-:W-:Y:S05]  /*13ba0*/  BRA `(.L_x_152) ;  /* 0xffffff9800507947 */ /* 0x000fea000383ffff */
.L_x_163:
[----:B-1----:R1:W4:Y:S02]  /*13bb0*/  SYNCS.PHASECHK.TRANS64.TRYWAIT P0, [R8+URZ+0x30], R5 ;  /* 0x00003005080075a7 */ /* 0x00232400080011ff */
[----:B----4-:R-:W-:Y:S05]  /*13bc0*/  @!P0 NANOSLEEP.SYNCS 0x989680 ;  /* 0x009896800000895d */ /* 0x010fea0003900000 */
[----:B------:R-:W4:Y:S02]  /*13bd0*/  @!P0 SYNCS.PHASECHK.TRANS64 P0, [R8+URZ+0x30], R5 ;  /* 0x00003005080085a7 */ /* 0x000f2400080010ff */
[----:B----4-:R-:W-:Y:S05]  /*13be0*/  @!P0 BRA `(.L_x_163) ;  /* 0xfffffffc00f08947 */ /* 0x010fea000383ffff */
[----:B------:R-:W-:Y:S05]  /*13bf0*/  BRA `(.L_x_162) ;  /* 0xffffffac00c07947 */ /* 0x000fea000383ffff */
.L_x_173:
[----:B-1----:R1:W4:Y:S02]  /*13c00*/  SYNCS.PHASECHK.TRANS64.TRYWAIT P0, [R0+URZ+0x30], R5 ;  /* 0x00003005000075a7 */ /* 0x00232400080011ff */
[----:B----4-:R-:W-:Y:S05]  /*13c10*/  @!P0 NANOSLEEP.SYNCS 0x989680 ;  /* 0x009896800000895d */ /* 0x010fea0003900000 */
[----:B------:R-:W4:Y:S02]  /*13c20*/  @!P0 SYNCS.PHASECHK.TRANS64 P0, [R0+URZ+0x30], R5 ;  /* 0x00003005000085a7 */ /* 0x000f2400080010ff */
[----:B----4-:R-:W-:Y:S05]  /*13c30*/  @!P0 BRA `(.L_x_173) ;  /* 0xfffffffc00f08947 */ /* 0x010fea000383ffff */
[----:B------:R-:W-:Y:S05]  /*13c40*/  BRA `(.L_x_172) ;  /* 0xffffffc400547947 */ /* 0x000fea000383ffff */
.L_x_183:
[----:B-1----:R1:W4:Y:S02]  /*13c50*/  SYNCS.PHASECHK.TRANS64.TRYWAIT P0, [R0+URZ+0x30], R3 ;  /* 0x00003003000075a7 */ /* 0x00232400080011ff */
[----:B----4-:R-:W-:Y:S05]  /*13c60*/  @!P0 NANOSLEEP.SYNCS 0x989680 ;  /* 0x009896800000895d */ /* 0x010fea0003900000 */
[----:B------:R-:W4:Y:S02]  /*13c70*/  @!P0 SYNCS.PHASECHK.TRANS64 P0, [R0+URZ+0x30], R3 ;  /* 0x00003003000085a7 */ /* 0x000f2400080010ff */
[----:B----4-:R-:W-:Y:S05]  /*13c80*/  @!P0 BRA `(.L_x_183) ;  /* 0xfffffffc00f08947 */ /* 0x010fea000383ffff */
[----:B------:R-:W-:Y:S05]  /*13c90*/  BRA `(.L_x_182) ;  /* 0xffffffd800b87947 */ /* 0x000fea000383ffff */
        .weak           $__internal_0_$__cuda_sm10x_tcgen05_guardrail_trap_col_being_dealloced_not_returned_by_alloc
        .type           $__internal_0_$__cuda_sm10x_tcgen05_guardrail_trap_col_being_dealloced_not_returned_by_alloc,@function
        .size           $__internal_0_$__cuda_sm10x_tcgen05_guardrail_trap_col_being_dealloced_not_returned_by_alloc,($__internal_1_$__cuda_sm10x_tcgen05_guardrail_trap_phase_invalid_during_alloc - $__internal_0_$__cuda_sm10x_tcgen05_guardrail_trap_col_being_dealloced_not_returned_by_alloc)
$__internal_0_$__cuda_sm10x_tcgen05_guardrail_trap_col_being_dealloced_not_returned_by_alloc:
[----:B------:R-:W-:Y:S05]  /*13ca0*/  BPT.TRAP 0x1 ;  /* 0x000000040000795c */ /* 0x000fea0000300000 */
[----:B------:R-:W-:-:S04]  /*13cb0*/  HFMA2 R3, -RZ, RZ, 0, 0 ;  /* 0x00000000ff037431 */ /* 0x000fc800000001ff */
[----:B------:R-:W-:Y:S05]  /*13cc0*/  RET.REL.NODEC R2 `(_ZN7cutlass13device_kernelINS_4gemm6kernel13GemmUniversalIN4cute5tupleIJiiiiEEENS1_10collective13CollectiveMmaINS1_46MainloopSm100TmaUmmaWarpSpecializedBlockScaledILi3ELi2ELi1ENS5_IJNS4_1CILi4EEENSA_ILi1EEESC_EEEEENS5_IJNSA_ILi128EEENSA_ILi256EEESG_EEENS5_IJNS_12float_e2m1_tENS_13float_ue4m3_tEEEENS5_IJNS5_IJlSC_lEEENS4_6LayoutINS5_IJNS5_IJNS5_IJNSA_ILi32EEESB_EEEiEEENS5_IJNS5_IJNSA_ILi16EEESB_EEEiEEENS5_IJSC_iEEEEEENS5_IJSS_NS5_IJNS5_IJNSA_ILi0EEESC_EEENSA_ILi512EEEEEENS5_IJSV_iEEEEEEEEEEESK_S12_NS4_8TiledMMAINS4_8MMA_AtomIJNS4_17SM100_MMA_MXF4_SSISI_SI_fSJ_Li128ELi256ELi16ELNS4_4UMMA5MajorE0ELS17_0ELNS16_7ScaleInE0ELS18_0EEEEEENSM_INS5_IJSC_SC_SC_EEENS5_IJSV_SV_SV_EEEEENS5_IJNS4_10UnderscoreES1E_S1E_EEEEENS5_IJNS4_13SM90_TMA_LOADES1H_EEENS5_IJNS4_14ComposedLayoutINS4_7SwizzleILi3ELi4ELi3EEENS4_18smem_ptr_flag_bitsILi4EEENSM_INS5_IJNSA_ILi8EEESG_EEENS5_IJSG_SC_EEEEEEENSM_INS5_IJNS5_IJNS5_IJSO_SC_EEESR_EEESC_NS5_IJSC_SB_EEEEEENS5_IJNS5_IJNS5_IJSR_SX_EEESW_EEESV_NS5_IJSB_SX_EEEEEEEEEEEvNS4_8identityENS5_IJNS4_23SM90_TMA_LOAD_MULTICASTES24_EEENS5_IJS1S_NSM_INS5_IJNS5_IJNS5_IJSO_NSA_ILi2EEEEEESR_EEESC_S1V_EEENS5_IJS1Y_SV_NS5_IJSB_NSA_ILi1024EEEEEEEEEEEEEEvS23_EENS_8epilogue10collective18CollectiveEpilogueINS2G_23Sm100TmaWarpSpecializedILi4ELi2ELi32ELb1ELb0EEEJNS5_IJNSA_ILi64EEESG_SG_EEENS5_IJNSM_IS2L_SC_EENSM_INS5_IJSN_S26_EEENS5_IJSC_SF_EEEEEEEENS_10bfloat16_tESL_S2S_SL_NS2G_6fusion15FusionCallbacksIS2K_NS2T_17LinearCombinationIS2S_fS2S_fLNS_15FloatRoundStyleE2EEES2M_S2R_JEEENS4_5SM1004TMEM4LOAD26SM100_TMEM_LOAD_32dp32b32xES1H_NS1J_INS1K_ILi2ELi4ELi3EEENS1M_ILi16EEENSM_INS5_IJS1O_SN_EEENS5_IJSN_SC_EEEEEEENS4_39AutoVectorizingCopyWithAssumedAlignmentILi128EEENS4_14SM90_TMA_STOREES38_S3A_S3A_EEEvvEEEEvNT_6ParamsE) ;  /* 0xfffffec002cc7950 */ /* 0x000fea0003c3ffff */
        .weak           $__internal_1_$__cuda_sm10x_tcgen05_guardrail_trap_phase_invalid_during_alloc
        .type           $__internal_1_$__cuda_sm10x_tcgen05_guardrail_trap_phase_invalid_during_alloc,@function
        .size           $__internal_1_$__cuda_sm10x_tcgen05_guardrail_trap_phase_invalid_during_alloc,($__internal_2_$__cuda_sm10x_tcgen05_guardrail_trap_unallocated_columns_being_dealloced - $__internal_1_$__cuda_sm10x_tcgen05_guardrail_trap_phase_invalid_during_alloc)
$__internal_1_$__cuda_sm10x_tcgen05_guardrail_trap_phase_invalid_during_alloc:
[----:B------:R-:W-:Y:S05]  /*13cd0*/  BPT.TRAP 0x1 ;  /* 0x000000040000795c */ /* 0x000fea0000300000 */
[----:B------:R-:W-:-:S04]  /*13ce0*/  MOV R5, 0x0 ;  /* 0x0000000000057802 */ /* 0x000fc80000000f00 */
[----:B------:R-:W-:Y:S05]  /*13cf0*/  RET.REL.NODEC R4 `(_ZN7cutlass13device_kernelINS_4gemm6kernel13GemmUniversalIN4cute5tupleIJiiiiEEENS1_10collective13CollectiveMmaINS1_46MainloopSm100TmaUmmaWarpSpecializedBlockScaledILi3ELi2ELi1ENS5_IJNS4_1CILi4EEENSA_ILi1EEESC_EEEEENS5_IJNSA_ILi128EEENSA_ILi256EEESG_EEENS5_IJNS_12float_e2m1_tENS_13float_ue4m3_tEEEENS5_IJNS5_IJlSC_lEEENS4_6LayoutINS5_IJNS5_IJNS5_IJNSA_ILi32EEESB_EEEiEEENS5_IJNS5_IJNSA_ILi16EEESB_EEEiEEENS5_IJSC_iEEEEEENS5_IJSS_NS5_IJNS5_IJNSA_ILi0EEESC_EEENSA_ILi512EEEEEENS5_IJSV_iEEEEEEEEEEESK_S12_NS4_8TiledMMAINS4_8MMA_AtomIJNS4_17SM100_MMA_MXF4_SSISI_SI_fSJ_Li128ELi256ELi16ELNS4_4UMMA5MajorE0ELS17_0ELNS16_7ScaleInE0ELS18_0EEEEEENSM_INS5_IJSC_SC_SC_EEENS5_IJSV_SV_SV_EEEEENS5_IJNS4_10UnderscoreES1E_S1E_EEEEENS5_IJNS4_13SM90_TMA_LOADES1H_EEENS5_IJNS4_14ComposedLayoutINS4_7SwizzleILi3ELi4ELi3EEENS4_18smem_ptr_flag_bitsILi4EEENSM_INS5_IJNSA_ILi8EEESG_EEENS5_IJSG_SC_EEEEEEENSM_INS5_IJNS5_IJNS5_IJSO_SC_EEESR_EEESC_NS5_IJSC_SB_EEEEEENS5_IJNS5_IJNS5_IJSR_SX_EEESW_EEESV_NS5_IJSB_SX_EEEEEEEEEEEvNS4_8identityENS5_IJNS4_23SM90_TMA_LOAD_MULTICASTES24_EEENS5_IJS1S_NSM_INS5_IJNS5_IJNS5_IJSO_NSA_ILi2EEEEEESR_EEESC_S1V_EEENS5_IJS1Y_SV_NS5_IJSB_NSA_ILi1024EEEEEEEEEEEEEEvS23_EENS_8epilogue10collective18CollectiveEpilogueINS2G_23Sm100TmaWarpSpecializedILi4ELi2ELi32ELb1ELb0EEEJNS5_IJNSA_ILi64EEESG_SG_EEENS5_IJNSM_IS2L_SC_EENSM_INS5_IJSN_S26_EEENS5_IJSC_SF_EEEEEEEENS_10bfloat16_tESL_S2S_SL_NS2G_6fusion15FusionCallbacksIS2K_NS2T_17LinearCombinationIS2S_fS2S_fLNS_15FloatRoundStyleE2EEES2M_S2R_JEEENS4_5SM1004TMEM4LOAD26SM100_TMEM_LOAD_32dp32b32xES1H_NS1J_INS1K_ILi2ELi4ELi3EEENS1M_ILi16EEENSM_INS5_IJS1O_SN_EEENS5_IJSN_SC_EEEEEEENS4_39AutoVectorizingCopyWithAssumedAlignmentILi128EEENS4_14SM90_TMA_STOREES38_S3A_S3A_EEEvvEEEEvNT_6ParamsE) ;  /* 0xfffffec004c07950 */ /* 0x000fea0003c3ffff */
        .weak           $__internal_2_$__cuda_sm10x_tcgen05_guardrail_trap_unallocated_columns_being_dealloced
        .type           $__internal_2_$__cuda_sm10x_tcgen05_guardrail_trap_unallocated_columns_being_dealloced,@function
        .size           $__internal_2_$__cuda_sm10x_tcgen05_guardrail_trap_unallocated_columns_being_dealloced,(.L_x_241 - $__internal_2_$__cuda_sm10x_tcgen05_guardrail_trap_unallocated_columns_being_dealloced)
$__internal_2_$__cuda_sm10x_tcgen05_guardrail_trap_unallocated_columns_being_dealloced:
[----:B------:R-:W-:Y:S05]  /*13d00*/  BPT.TRAP 0x1 ;  /* 0x000000040000795c */ /* 0x000fea0000300000 */
[----:B------:R-:W-:-:S04]  /*13d10*/  HFMA2 R3, -RZ, RZ, 0, 0 ;  /* 0x00000000ff037431 */ /* 0x000fc800000001ff */
[----:B------:R-:W-:Y:S05]  /*13d20*/  RET.REL.NODEC R2 `(_ZN7cutlass13device_kernelINS_4gemm6kernel13GemmUniversalIN4cute5tupleIJiiiiEEENS1_10collective13CollectiveMmaINS1_46MainloopSm100TmaUmmaWarpSpecializedBlockScaledILi3ELi2ELi1ENS5_IJNS4_1CILi4EEENSA_ILi1EEESC_EEEEENS5_IJNSA_ILi128EEENSA_ILi256EEESG_EEENS5_IJNS_12float_e2m1_tENS_13float_ue4m3_tEEEENS5_IJNS5_IJlSC_lEEENS4_6LayoutINS5_IJNS5_IJNS5_IJNSA_ILi32EEESB_EEEiEEENS5_IJNS5_IJNSA_ILi16EEESB_EEEiEEENS5_IJSC_iEEEEEENS5_IJSS_NS5_IJNS5_IJNSA_ILi0EEESC_EEENSA_ILi512EEEEEENS5_IJSV_iEEEEEEEEEEESK_S12_NS4_8TiledMMAINS4_8MMA_AtomIJNS4_17SM100_MMA_MXF4_SSISI_SI_fSJ_Li128ELi256ELi16ELNS4_4UMMA5MajorE0ELS17_0ELNS16_7ScaleInE0ELS18_0EEEEEENSM_INS5_IJSC_SC_SC_EEENS5_IJSV_SV_SV_EEEEENS5_IJNS4_10UnderscoreES1E_S1E_EEEEENS5_IJNS4_13SM90_TMA_LOADES1H_EEENS5_IJNS4_14ComposedLayoutINS4_7SwizzleILi3ELi4ELi3EEENS4_18smem_ptr_flag_bitsILi4EEENSM_INS5_IJNSA_ILi8EEESG_EEENS5_IJSG_SC_EEEEEEENSM_INS5_IJNS5_IJNS5_IJSO_SC_EEESR_EEESC_NS5_IJSC_SB_EEEEEENS5_IJNS5_IJNS5_IJSR_SX_EEESW_EEESV_NS5_IJSB_SX_EEEEEEEEEEEvNS4_8identityENS5_IJNS4_23SM90_TMA_LOAD_MULTICASTES24_EEENS5_IJS1S_NSM_INS5_IJNS5_IJNS5_IJSO_NSA_ILi2EEEEEESR_EEESC_S1V_EEENS5_IJS1Y_SV_NS5_IJSB_NSA_ILi1024EEEEEEEEEEEEEEvS23_EENS_8epilogue10collective18CollectiveEpilogueINS2G_23Sm100TmaWarpSpecializedILi4ELi2ELi32ELb1ELb0EEEJNS5_IJNSA_ILi64EEESG_SG_EEENS5_IJNSM_IS2L_SC_EENSM_INS5_IJSN_S26_EEENS5_IJSC_SF_EEEEEEEENS_10bfloat16_tESL_S2S_SL_NS2G_6fusion15FusionCallbacksIS2K_NS2T_17LinearCombinationIS2S_fS2S_fLNS_15FloatRoundStyleE2EEES2M_S2R_JEEENS4_5SM1004TMEM4LOAD26SM100_TMEM_LOAD_32dp32b32xES1H_NS1J_INS1K_ILi2ELi4ELi3EEENS1M_ILi16EEENSM_INS5_IJS1O_SN_EEENS5_IJSN_SC_EEEEEEENS4_39AutoVectorizingCopyWithAssumedAlignmentILi128EEENS4_14SM90_TMA_STOREES38_S3A_S3A_EEEvvEEEEvNT_6ParamsE) ;  /* 0xfffffec002b47950 */ /* 0x000fea0003c3ffff */
.L_x_240:
[----:B------:R-:W-:-:S00]  /*13d30*/  BRA `(.L_x_240) ;  /* 0xfffffffc00fc7947 */ /* 0x000fc0000383ffff */
[----:B------:R-:W-:-:S00]  /*13d40*/  NOP ;  /* 0x0000000000007918 */ /* 0x000fc00000000000 */
        /* <DEDUP_REMOVED lines=11> */
.L_x_241:


//--------------------- .nv.global.init           --------------------------
	.section	.nv.global.init,"aw",@progbits
.nv.global.init:
	.type		$str$29,@object
	.size		$str$29,($str$30 - $str$29)
$str$29:
        /*0000*/ 	.byte	0x28, 0x61, 0x64, 0x64, 0x72, 0x65, 0x73, 0x73, 0x20, 0x26, 0x20, 0x6d, 0x61, 0x73, 0x6b, 0x29
        /*0010*/ 	.byte	0x20, 0x3d, 0x3d, 0x20, 0x30, 0x00
	.type		$str$30,@object
	.size		$str$30,($str$26 - $str$30)
$str$30:
        /*0016*/ 	.byte	0x2f, 0x74, 0x6d, 0x70, 0x2f, 0x63, 0x75, 0x74, 0x6c, 0x61, 0x73, 0x73, 0x5f, 0x73, 0x77, 0x65
        /*0026*/ 	.byte	0x65, 0x70, 0x5f, 0x73, 0x72, 0x63, 0x2f, 0x69, 0x6e, 0x63, 0x6c, 0x75, 0x64, 0x65, 0x2f, 0x63
        /*0036*/ 	.byte	0x75, 0x74, 0x65, 0x2f, 0x70, 0x6f, 0x69, 0x6e, 0x74, 0x65, 0x72, 0x5f, 0x66, 0x6c, 0x61, 0x67
        /*0046*/ 	.byte	0x67, 0x65, 0x64, 0x2e, 0x68, 0x70, 0x70, 0x00
	.type		$str$26,@object
	.size		$str$26,($str$25 - $str$26)
$str$26:
        /*004e*/ 	.byte	0x2f, 0x74, 0x6d, 0x70, 0x2f, 0x63, 0x75, 0x74, 0x6c, 0x61, 0x73, 0x73, 0x5f, 0x73, 0x77, 0x65
        /*005e*/ 	.byte	0x65, 0x70, 0x5f, 0x73, 0x72, 0x63, 0x2f, 0x69, 0x6e, 0x63, 0x6c, 0x75, 0x64, 0x65, 0x2f, 0x63
        /*006e*/ 	.byte	0x75, 0x74, 0x65, 0x2f, 0x61, 0x74, 0x6f, 0x6d, 0x2f, 0x63, 0x6f, 0x70, 0x79, 0x5f, 0x74, 0x72
        /*007e*/ 	.byte	0x61, 0x69, 0x74, 0x73, 0x5f, 0x73, 0x6d, 0x31, 0x30, 0x30, 0x2e, 0x68, 0x70, 0x70, 0x00
	.type		$str$25,@object
	.size		$str$25,(__unnamed_1 - $str$25)
$str$25:
        /*008d*/ 	.byte	0x28, 0x28, 0x75, 0x69, 0x6e, 0x74, 0x33, 0x32, 0x5f, 0x74, 0x28, 0x74, 0x68, 0x72, 0x65, 0x61
        /*009d*/ 	.byte	0x64, 0x49, 0x64, 0x78, 0x2e, 0x78, 0x29, 0x20, 0x2f, 0x20, 0x33, 0x32, 0x29, 0x20, 0x25, 0x20
        /*00ad*/ 	.byte	0x34, 0x29, 0x20, 0x3d, 0x3d, 0x20, 0x28, 0x28, 0x28, 0x74, 0x6d, 0x65, 0x6d, 0x5f, 0x61, 0x64
        /*00bd*/ 	.byte	0x64, 0x72, 0x20, 0x3e, 0x3e, 0x20, 0x31, 0x36, 0x29, 0x20, 0x2f, 0x20, 0x33, 0x32, 0x29, 0x20
        /*00cd*/ 	.byte	0x25, 0x20, 0x34, 0x29, 0x00
	.type		__unnamed_1,@object
	.size		__unnamed_1,(__unnamed_2 - __unnamed_1)
__unnamed_1:
        /*00d2*/ 	.byte	0x61, 0x75, 0x74, 0x6f, 0x20, 0x63, 0x75, 0x74, 0x65, 0x3a, 0x3a, 0x61, 0x73, 0x5f, 0x70, 0x6f
        /* <DEDUP_REMOVED lines=24> */
        /*0262*/ 	.byte	0x43, 0x3c, 0x34, 0x30, 0x39, 0x36, 0x3e, 0x3e, 0x3e, 0x3e, 0x5d, 0x00
	.type		__unnamed_2,@object
	.size		__unnamed_2,(.L_2 - __unnamed_2)
__unnamed_2:
        /* <DEDUP_REMOVED lines=42> */
        /*050e*/ 	.byte	0x3e, 0x3e, 0x5d, 0x00
.L_2:


//--------------------- .nv.shared._ZN7cutlass13device_kernelINS_4gemm6kernel13GemmUniversalIN4cute5tupleIJiiiiEEENS1_10collective13CollectiveMmaINS1_46MainloopSm100TmaUmmaWarpSpecializedBlockScaledILi3ELi2ELi1ENS5_IJNS4_1CILi4EEENSA_ILi1EEESC_EEEEENS5_IJNSA_ILi128EEENSA_ILi256EEESG_EEENS5_IJNS_12float_e2m1_tENS_13float_ue4m3_tEEEENS5_IJNS5_IJlSC_lEEENS4_6LayoutINS5_IJNS5_IJNS5_IJNSA_ILi32EEESB_EEEiEEENS5_IJNS5_IJNSA_ILi16EEESB_EEEiEEENS5_IJSC_iEEEEEENS5_IJSS_NS5_IJNS5_IJNSA_ILi0EEESC_EEENSA_ILi512EEEEEENS5_IJSV_iEEEEEEEEEEESK_S12_NS4_8TiledMMAINS4_8MMA_AtomIJNS4_17SM100_MMA_MXF4_SSISI_SI_fSJ_Li128ELi256ELi16ELNS4_4UMMA5MajorE0ELS17_0ELNS16_7ScaleInE0ELS18_0EEEEEENSM_INS5_IJSC_SC_SC_EEENS5_IJSV_SV_SV_EEEEENS5_IJNS4_10UnderscoreES1E_S1E_EEEEENS5_IJNS4_13SM90_TMA_LOADES1H_EEENS5_IJNS4_14ComposedLayoutINS4_7SwizzleILi3ELi4ELi3EEENS4_18smem_ptr_flag_bitsILi4EEENSM_INS5_IJNSA_ILi8EEESG_EEENS5_IJSG_SC_EEEEEEENSM_INS5_IJNS5_IJNS5_IJSO_SC_EEESR_EEESC_NS5_IJSC_SB_EEEEEENS5_IJNS5_IJNS5_IJSR_SX_EEESW_EEESV_NS5_IJSB_SX_EEEEEEEEEEEvNS4_8identityENS5_IJNS4_23SM90_TMA_LOAD_MULTICASTES24_EEENS5_IJS1S_NSM_INS5_IJNS5_IJNS5_IJSO_NSA_ILi2EEEEEESR_EEESC_S1V_EEENS5_IJS1Y_SV_NS5_IJSB_NSA_ILi1024EEEEEEEEEEEEEEvS23_EENS_8epilogue10collective18CollectiveEpilogueINS2G_23Sm100TmaWarpSpecializedILi4ELi2ELi32ELb1ELb0EEEJNS5_IJNSA_ILi64EEESG_SG_EEENS5_IJNSM_IS2L_SC_EENSM_INS5_IJSN_S26_EEENS5_IJSC_SF_EEEEEEEENS_10bfloat16_tESL_S2S_SL_NS2G_6fusion15FusionCallbacksIS2K_NS2T_17LinearCombinationIS2S_fS2S_fLNS_15FloatRoundStyleE2EEES2M_S2R_JEEENS4_5SM1004TMEM4LOAD26SM100_TMEM_LOAD_32dp32b32xES1H_NS1J_INS1K_ILi2ELi4ELi3EEENS1M_ILi16EEENSM_INS5_IJS1O_SN_EEENS5_IJSN_SC_EEEEEEENS4_39AutoVectorizingCopyWithAssumedAlignmentILi128EEENS4_14SM90_TMA_STOREES38_S3A_S3A_EEEvvEEEEvNT_6ParamsE --------------------------
	.section	.nv.shared._ZN7cutlass13device_kernelINS_4gemm6kernel13GemmUniversalIN4cute5tupleIJiiiiEEENS1_10collective13CollectiveMmaINS1_46MainloopSm100TmaUmmaWarpSpecializedBlockScaledILi3ELi2ELi1ENS5_IJNS4_1CILi4EEENSA_ILi1EEESC_EEEEENS5_IJNSA_ILi128EEENSA_ILi256EEESG_EEENS5_IJNS_12float_e2m1_tENS_13float_ue4m3_tEEEENS5_IJNS5_IJlSC_lEEENS4_6LayoutINS5_IJNS5_IJNS5_IJNSA_ILi32EEESB_EEEiEEENS5_IJNS5_IJNSA_ILi16EEESB_EEEiEEENS5_IJSC_iEEEEEENS5_IJSS_NS5_IJNS5_IJNSA_ILi0EEESC_EEENSA_ILi512EEEEEENS5_IJSV_iEEEEEEEEEEESK_S12_NS4_8TiledMMAINS4_8MMA_AtomIJNS4_17SM100_MMA_MXF4_SSISI_SI_fSJ_Li128ELi256ELi16ELNS4_4UMMA5MajorE0ELS17_0ELNS16_7ScaleInE0ELS18_0EEEEEENSM_INS5_IJSC_SC_SC_EEENS5_IJSV_SV_SV_EEEEENS5_IJNS4_10UnderscoreES1E_S1E_EEEEENS5_IJNS4_13SM90_TMA_LOADES1H_EEENS5_IJNS4_14ComposedLayoutINS4_7SwizzleILi3ELi4ELi3EEENS4_18smem_ptr_flag_bitsILi4EEENSM_INS5_IJNSA_ILi8EEESG_EEENS5_IJSG_SC_EEEEEEENSM_INS5_IJNS5_IJNS5_IJSO_SC_EEESR_EEESC_NS5_IJSC_SB_EEEEEENS5_IJNS5_IJNS5_IJSR_SX_EEESW_EEESV_NS5_IJSB_SX_EEEEEEEEEEEvNS4_8identityENS5_IJNS4_23SM90_TMA_LOAD_MULTICASTES24_EEENS5_IJS1S_NSM_INS5_IJNS5_IJNS5_IJSO_NSA_ILi2EEEEEESR_EEESC_S1V_EEENS5_IJS1Y_SV_NS5_IJSB_NSA_ILi1024EEEEEEEEEEEEEEvS23_EENS_8epilogue10collective18CollectiveEpilogueINS2G_23Sm100TmaWarpSpecializedILi4ELi2ELi32ELb1ELb0EEEJNS5_IJNSA_ILi64EEESG_SG_EEENS5_IJNSM_IS2L_SC_EENSM_INS5_IJSN_S26_EEENS5_IJSC_SF_EEEEEEEENS_10bfloat16_tESL_S2S_SL_NS2G_6fusion15FusionCallbacksIS2K_NS2T_17LinearCombinationIS2S_fS2S_fLNS_15FloatRoundStyleE2EEES2M_S2R_JEEENS4_5SM1004TMEM4LOAD26SM100_TMEM_LOAD_32dp32b32xES1H_NS1J_INS1K_ILi2ELi4ELi3EEENS1M_ILi16EEENSM_INS5_IJS1O_SN_EEENS5_IJSN_SC_EEEEEEENS4_39AutoVectorizingCopyWithAssumedAlignmentILi128EEENS4_14SM90_TMA_STOREES38_S3A_S3A_EEEvvEEEEvNT_6ParamsE,"aw",@nobits
	.sectionflags	@""
	.align	16
	.zero		1024


//--------------------- .nv.shared.reserved.0     --------------------------
	.section	.nv.shared.reserved.0,"aw",@nobits
	.weak		__nv_reservedSMEM_offset_0_alias
	.size		__nv_reservedSMEM_offset_0_alias, 0, 64
	.other		__nv_reservedSMEM_offset_0_alias,@"STO_CUDA_RESERVED_SHARED STV_DEFAULT"
__nv_reservedSMEM_offset_0_alias:
	.zero		0
.nv.shared.reserved.0:
	.zero		64
	.weak		__nv_reservedSMEM_tcgen05_partition
	.type		__nv_reservedSMEM_tcgen05_partition,@object
	.size		__nv_reservedSMEM_tcgen05_partition,(.L_0 - __nv_reservedSMEM_tcgen05_partition)
__nv_reservedSMEM_tcgen05_partition:
	.zero		32
.L_0:


//--------------------- .nv.global                --------------------------
	.section	.nv.global,"aw",@nobits
.nv.global:
	.type		_ZN40_INTERNAL_bd760ba0_4_k_cu_c9bce6bf_222684cute1_E,@object
	.size		_ZN40_INTERNAL_bd760ba0_4_k_cu_c9bce6bf_222684cute1_E,(_ZN40_INTERNAL_bd760ba0_4_k_cu_c9bce6bf_222684cuda3std3__45__cpo6cbeginE - _ZN40_INTERNAL_bd760ba0_4_k_cu_c9bce6bf_222684cute1_E)
_ZN40_INTERNAL_bd760ba0_4_k_cu_c9bce6bf_222684cute1_E:
	.zero		1
	.type		_ZN40_INTERNAL_bd760ba0_4_k_cu_c9bce6bf_222684cuda3std3__45__cpo6cbeginE,@object
	.size		_ZN40_INTERNAL_bd760ba0_4_k_cu_c9bce6bf_222684cuda3std3__45__cpo6cbeginE,(_ZN40_INTERNAL_bd760ba0_4_k_cu_c9bce6bf_222684cuda3std3__48in_placeE - _ZN40_INTERNAL_bd760ba0_4_k_cu_c9bce6bf_222684cuda3std3__45__cpo6cbeginE)
_ZN40_INTERNAL_bd760ba0_4_k_cu_c9bce6bf_222684cuda3std3__45__cpo6cbeginE:
	.zero		1
	.type		_ZN40_INTERNAL_bd760ba0_4_k_cu_c9bce6bf_222684cuda3std3__48in_placeE,@object
	.size		_ZN40_INTERNAL_bd760ba0_4_k_cu_c9bce6bf_222684cuda3std3__48in_placeE,(_ZN40_INTERNAL_bd760ba0_4_k_cu_c9bce6bf_222684cuda3std6ranges3__45__cpo9iter_moveE - _ZN40_INTERNAL_bd760ba0_4_k_cu_c9bce6bf_222684cuda3std3__48in_placeE)
_ZN40_INTERNAL_bd760ba0_4_k_cu_c9bce6bf_222684cuda3std3__48in_placeE:
	.zero		1
	.type		_ZN40_INTERNAL_bd760ba0_4_k_cu_c9bce6bf_222684cuda3std6ranges3__45__cpo9iter_moveE,@object
	.size		_ZN40_INTERNAL_bd760ba0_4_k_cu_c9bce6bf_222684cuda3std6ranges3__45__cpo9iter_moveE,(_ZN40_INTERNAL_bd760ba0_4_k_cu_c9bce6bf_222684cuda3std3__45__cpo5beginE - _ZN40_INTERNAL_bd760ba0_4_k_cu_c9bce6bf_222684cuda3std6ranges3__45__cpo9iter_moveE)
_ZN40_INTERNAL_bd760ba0_4_k_cu_c9bce6bf_222684cuda3std6ranges3__45__cpo9iter_moveE:
	.zero		1
	.type		_ZN40_INTERNAL_bd760ba0_4_k_cu_c9bce6bf_222684cuda3std3__45__cpo5beginE,@object
	.size		_ZN40_INTERNAL_bd760ba0_4_k_cu_c9bce6bf_222684cuda3std3__45__cpo5beginE,(_ZN40_INTERNAL_bd760ba0_4_k_cu_c9bce6bf_222684cuda3std3__442_GLOBAL__N__bd760ba0_4_k_cu_c9bce6bf_222686ignoreE - _ZN40_INTERNAL_bd760ba0_4_k_cu_c9bce6bf_222684cuda3std3__45__cpo5beginE)
_ZN40_INTERNAL_bd760ba0_4_k_cu_c9bce6bf_222684cuda3std3__45__cpo5beginE:
	.zero		1
	.type		_ZN40_INTERNAL_bd760ba0_4_k_cu_c9bce6bf_222684cuda3std3__442_GLOBAL__N__bd760ba0_4_k_cu_c9bce6bf_222686ignoreE,@object
	.size		_ZN40_INTERNAL_bd760ba0_4_k_cu_c9bce6bf_222684cuda3std3__442_GLOBAL__N__bd760ba0_4_k_cu_c9bce6bf_222686ignoreE,(_ZN40_INTERNAL_bd760ba0_4_k_cu_c9bce6bf_222684cute7productE - _ZN40_INTERNAL_bd760ba0_4_k_cu_c9bce6bf_222684cuda3std3__442_GLOBAL__N__bd760ba0_4_k_cu_c9bce6bf_222686ignoreE)
_ZN40_INTERNAL_bd760ba0_4_k_cu_c9bce6bf_222684cuda3std3__442_GLOBAL__N__bd760ba0_4_k_cu_c9bce6bf_222686ignoreE:
	.zero		1
	.type		_ZN40_INTERNAL_bd760ba0_4_k_cu_c9bce6bf_222684cute7productE,@object
	.size		_ZN40_INTERNAL_bd760ba0_4_k_cu_c9bce6bf_222684cute7productE,(_ZN40_INTERNAL_bd760ba0_4_k_cu_c9bce6bf_222684cuda3std3__45__cpo3endE - _ZN40_INTERNAL_bd760ba0_4_k_cu_c9bce6bf_222684cute7productE)
_ZN40_INTERNAL_bd760ba0_4_k_cu_c9bce6bf_222684cute7productE:
	.zero		1
	.type		_ZN40_INTERNAL_bd760ba0_4_k_cu_c9bce6bf_222684cuda3std3__45__cpo3endE,@object
	.size		_ZN40_INTERNAL_bd760ba0_4_k_cu_c9bce6bf_222684cuda3std3__45__cpo3endE,(_ZN40_INTERNAL_bd760ba0_4_k_cu_c9bce6bf_222684cuda3std3__419piecewise_constructE - _ZN40_INTERNAL_bd760ba0_4_k_cu_c9bce6bf_222684cuda3std3__45__cpo3endE)
_ZN40_INTERNAL_bd760ba0_4_k_cu_c9bce6bf_222684cuda3std3__45__cpo3endE:
	.zero		1
	.type		_ZN40_INTERNAL_bd760ba0_4_k_cu_c9bce6bf_222684cuda3std3__419piecewise_constructE,@object
	.size		_ZN40_INTERNAL_bd760ba0_4_k_cu_c9bce6bf_222684cuda3std3__419piecewise_constructE,(_ZN40_INTERNAL_bd760ba0_4_k_cu_c9bce6bf_222684cuda3std3__45__cpo4cendE - _ZN40_INTERNAL_bd760ba0_4_k_cu_c9bce6bf_222684cuda3std3__419piecewise_constructE)
_ZN40_INTERNAL_bd760ba0_4_k_cu_c9bce6bf_222684cuda3std3__419piecewise_constructE:
	.zero		1
	.type		_ZN40_INTERNAL_bd760ba0_4_k_cu_c9bce6bf_222684cuda3std3__45__cpo4cendE,@object
	.size		_ZN40_INTERNAL_bd760ba0_4_k_cu_c9bce6bf_222684cuda3std3__45__cpo4cendE,(_ZN40_INTERNAL_bd760ba0_4_k_cu_c9bce6bf_222684cuda3std6ranges3__45__cpo4swapE - _ZN40_INTERNAL_bd760ba0_4_k_cu_c9bce6bf_222684cuda3std3__45__cpo4cendE)
_ZN40_INTERNAL_bd760ba0_4_k_cu_c9bce6bf_222684cuda3std3__45__cpo4cendE:
	.zero		1
	.type		_ZN40_INTERNAL_bd760ba0_4_k_cu_c9bce6bf_222684cuda3std6ranges3__45__cpo4swapE,@object
	.size		_ZN40_INTERNAL_bd760ba0_4_k_cu_c9bce6bf_222684cuda3std6ranges3__45__cpo4swapE,(.L_10 - _ZN40_INTERNAL_bd760ba0_4_k_cu_c9bce6bf_222684cuda3std6ranges3__45__cpo4swapE)
_ZN40_INTERNAL_bd760ba0_4_k_cu_c9bce6bf_222684cuda3std6ranges3__45__cpo4swapE:
	.zero		1
.L_10:


//--------------------- .nv.constant0._ZN7cutlass13device_kernelINS_4gemm6kernel13GemmUniversalIN4cute5tupleIJiiiiEEENS1_10collective13CollectiveMmaINS1_46MainloopSm100TmaUmmaWarpSpecializedBlockScaledILi3ELi2ELi1ENS5_IJNS4_1CILi4EEENSA_ILi1EEESC_EEEEENS5_IJNSA_ILi128EEENSA_ILi256EEESG_EEENS5_IJNS_12float_e2m1_tENS_13float_ue4m3_tEEEENS5_IJNS5_IJlSC_lEEENS4_6LayoutINS5_IJNS5_IJNS5_IJNSA_ILi32EEESB_EEEiEEENS5_IJNS5_IJNSA_ILi16EEESB_EEEiEEENS5_IJSC_iEEEEEENS5_IJSS_NS5_IJNS5_IJNSA_ILi0EEESC_EEENSA_ILi512EEEEEENS5_IJSV_iEEEEEEEEEEESK_S12_NS4_8TiledMMAINS4_8MMA_AtomIJNS4_17SM100_MMA_MXF4_SSISI_SI_fSJ_Li128ELi256ELi16ELNS4_4UMMA5MajorE0ELS17_0ELNS16_7ScaleInE0ELS18_0EEEEEENSM_INS5_IJSC_SC_SC_EEENS5_IJSV_SV_SV_EEEEENS5_IJNS4_10UnderscoreES1E_S1E_EEEEENS5_IJNS4_13SM90_TMA_LOADES1H_EEENS5_IJNS4_14ComposedLayoutINS4_7SwizzleILi3ELi4ELi3EEENS4_18smem_ptr_flag_bitsILi4EEENSM_INS5_IJNSA_ILi8EEESG_EEENS5_IJSG_SC_EEEEEEENSM_INS5_IJNS5_IJNS5_IJSO_SC_EEESR_EEESC_NS5_IJSC_SB_EEEEEENS5_IJNS5_IJNS5_IJSR_SX_EEESW_EEESV_NS5_IJSB_SX_EEEEEEEEEEEvNS4_8identityENS5_IJNS4_23SM90_TMA_LOAD_MULTICASTES24_EEENS5_IJS1S_NSM_INS5_IJNS5_IJNS5_IJSO_NSA_ILi2EEEEEESR_EEESC_S1V_EEENS5_IJS1Y_SV_NS5_IJSB_NSA_ILi1024EEEEEEEEEEEEEEvS23_EENS_8epilogue10collective18CollectiveEpilogueINS2G_23Sm100TmaWarpSpecializedILi4ELi2ELi32ELb1ELb0EEEJNS5_IJNSA_ILi64EEESG_SG_EEENS5_IJNSM_IS2L_SC_EENSM_INS5_IJSN_S26_EEENS5_IJSC_SF_EEEEEEEENS_10bfloat16_tESL_S2S_SL_NS2G_6fusion15FusionCallbacksIS2K_NS2T_17LinearCombinationIS2S_fS2S_fLNS_15FloatRoundStyleE2EEES2M_S2R_JEEENS4_5SM1004TMEM4LOAD26SM100_TMEM_LOAD_32dp32b32xES1H_NS1J_INS1K_ILi2ELi4ELi3EEENS1M_ILi16EEENSM_INS5_IJS1O_SN_EEENS5_IJSN_SC_EEEEEEENS4_39AutoVectorizingCopyWithAssumedAlignmentILi128EEENS4_14SM90_TMA_STOREES38_S3A_S3A_EEEvvEEEEvNT_6ParamsE --------------------------
	.section	.nv.constant0._ZN7cutlass13device_kernelINS_4gemm6kernel13GemmUniversalIN4cute5tupleIJiiiiEEENS1_10collective13CollectiveMmaINS1_46MainloopSm100TmaUmmaWarpSpecializedBlockScaledILi3ELi2ELi1ENS5_IJNS4_1CILi4EEENSA_ILi1EEESC_EEEEENS5_IJNSA_ILi128EEENSA_ILi256EEESG_EEENS5_IJNS_12float_e2m1_tENS_13float_ue4m3_tEEEENS5_IJNS5_IJlSC_lEEENS4_6LayoutINS5_IJNS5_IJNS5_IJNSA_ILi32EEESB_EEEiEEENS5_IJNS5_IJNSA_ILi16EEESB_EEEiEEENS5_IJSC_iEEEEEENS5_IJSS_NS5_IJNS5_IJNSA_ILi0EEESC_EEENSA_ILi512EEEEEENS5_IJSV_iEEEEEEEEEEESK_S12_NS4_8TiledMMAINS4_8MMA_AtomIJNS4_17SM100_MMA_MXF4_SSISI_SI_fSJ_Li128ELi256ELi16ELNS4_4UMMA5MajorE0ELS17_0ELNS16_7ScaleInE0ELS18_0EEEEEENSM_INS5_IJSC_SC_SC_EEENS5_IJSV_SV_SV_EEEEENS5_IJNS4_10UnderscoreES1E_S1E_EEEEENS5_IJNS4_13SM90_TMA_LOADES1H_EEENS5_IJNS4_14ComposedLayoutINS4_7SwizzleILi3ELi4ELi3EEENS4_18smem_ptr_flag_bitsILi4EEENSM_INS5_IJNSA_ILi8EEESG_EEENS5_IJSG_SC_EEEEEEENSM_INS5_IJNS5_IJNS5_IJSO_SC_EEESR_EEESC_NS5_IJSC_SB_EEEEEENS5_IJNS5_IJNS5_IJSR_SX_EEESW_EEESV_NS5_IJSB_SX_EEEEEEEEEEEvNS4_8identityENS5_IJNS4_23SM90_TMA_LOAD_MULTICASTES24_EEENS5_IJS1S_NSM_INS5_IJNS5_IJNS5_IJSO_NSA_ILi2EEEEEESR_EEESC_S1V_EEENS5_IJS1Y_SV_NS5_IJSB_NSA_ILi1024EEEEEEEEEEEEEEvS23_EENS_8epilogue10collective18CollectiveEpilogueINS2G_23Sm100TmaWarpSpecializedILi4ELi2ELi32ELb1ELb0EEEJNS5_IJNSA_ILi64EEESG_SG_EEENS5_IJNSM_IS2L_SC_EENSM_INS5_IJSN_S26_EEENS5_IJSC_SF_EEEEEEEENS_10bfloat16_tESL_S2S_SL_NS2G_6fusion15FusionCallbacksIS2K_NS2T_17LinearCombinationIS2S_fS2S_fLNS_15FloatRoundStyleE2EEES2M_S2R_JEEENS4_5SM1004TMEM4LOAD26SM100_TMEM_LOAD_32dp32b32xES1H_NS1J_INS1K_ILi2ELi4ELi3EEENS1M_ILi16EEENSM_INS5_IJS1O_SN_EEENS5_IJSN_SC_EEEEEEENS4_39AutoVectorizingCopyWithAssumedAlignmentILi128EEENS4_14SM90_TMA_STOREES38_S3A_S3A_EEEvvEEEEvNT_6ParamsE,"a",@progbits
	.sectionflags	@""
	.align	4
.nv.constant0._ZN7cutlass13device_kernelINS_4gemm6kernel13GemmUniversalIN4cute5tupleIJiiiiEEENS1_10collective13CollectiveMmaINS1_46MainloopSm100TmaUmmaWarpSpecializedBlockScaledILi3ELi2ELi1ENS5_IJNS4_1CILi4EEENSA_ILi1EEESC_EEEEENS5_IJNSA_ILi128EEENSA_ILi256EEESG_EEENS5_IJNS_12float_e2m1_tENS_13float_ue4m3_tEEEENS5_IJNS5_IJlSC_lEEENS4_6LayoutINS5_IJNS5_IJNS5_IJNSA_ILi32EEESB_EEEiEEENS5_IJNS5_IJNSA_ILi16EEESB_EEEiEEENS5_IJSC_iEEEEEENS5_IJSS_NS5_IJNS5_IJNSA_ILi0EEESC_EEENSA_ILi512EEEEEENS5_IJSV_iEEEEEEEEEEESK_S12_NS4_8TiledMMAINS4_8MMA_AtomIJNS4_17SM100_MMA_MXF4_SSISI_SI_fSJ_Li128ELi256ELi16ELNS4_4UMMA5MajorE0ELS17_0ELNS16_7ScaleInE0ELS18_0EEEEEENSM_INS5_IJSC_SC_SC_EEENS5_IJSV_SV_SV_EEEEENS5_IJNS4_10UnderscoreES1E_S1E_EEEEENS5_IJNS4_13SM90_TMA_LOADES1H_EEENS5_IJNS4_14ComposedLayoutINS4_7SwizzleILi3ELi4ELi3EEENS4_18smem_ptr_flag_bitsILi4EEENSM_INS5_IJNSA_ILi8EEESG_EEENS5_IJSG_SC_EEEEEEENSM_INS5_IJNS5_IJNS5_IJSO_SC_EEESR_EEESC_NS5_IJSC_SB_EEEEEENS5_IJNS5_IJNS5_IJSR_SX_EEESW_EEESV_NS5_IJSB_SX_EEEEEEEEEEEvNS4_8identityENS5_IJNS4_23SM90_TMA_LOAD_MULTICASTES24_EEENS5_IJS1S_NSM_INS5_IJNS5_IJNS5_IJSO_NSA_ILi2EEEEEESR_EEESC_S1V_EEENS5_IJS1Y_SV_NS5_IJSB_NSA_ILi1024EEEEEEEEEEEEEEvS23_EENS_8epilogue10collective18CollectiveEpilogueINS2G_23Sm100TmaWarpSpecializedILi4ELi2ELi32ELb1ELb0EEEJNS5_IJNSA_ILi64EEESG_SG_EEENS5_IJNSM_IS2L_SC_EENSM_INS5_IJSN_S26_EEENS5_IJSC_SF_EEEEEEEENS_10bfloat16_tESL_S2S_SL_NS2G_6fusion15FusionCallbacksIS2K_NS2T_17LinearCombinationIS2S_fS2S_fLNS_15FloatRoundStyleE2EEES2M_S2R_JEEENS4_5SM1004TMEM4LOAD26SM100_TMEM_LOAD_32dp32b32xES1H_NS1J_INS1K_ILi2ELi4ELi3EEENS1M_ILi16EEENSM_INS5_IJS1O_SN_EEENS5_IJSN_SC_EEEEEEENS4_39AutoVectorizingCopyWithAssumedAlignmentILi128EEENS4_14SM90_TMA_STOREES38_S3A_S3A_EEEvvEEEEvNT_6ParamsE:
	.zero		3968


//--------------------- SYMBOLS --------------------------

	.type		.nv.reservedSmem.offset0,@object
	.size		.nv.reservedSmem.offset0,0x4
	.type		.nv.reservedSmem.cap,@object
	.size		.nv.reservedSmem.cap,0x4
	.type		__assertfail,@function
